	.target	sm_80

	.elftype	@"ET_EXEC"


//--------------------- .note.nv.tkinfo           --------------------------
	.section	.note.nv.tkinfo,"",@"SHT_NOTE"
	.sectionflags	@"SHF_NOTE_NV_TKINFO"
	.tkinfo
        /*0018*/ 	.word	0x00000002
        /*0030*/ 	.string	""
        /*0030*/ 	.string	"ptxas"
        /*0030*/ 	.string	"Cuda compilation tools, release 13.0, V13.0.88"
        /*0030*/ 	.string	"Build cuda_13.0.r13.0/compiler.36424714_0"
        /*0030*/ 	.string	"-v  -suppress-debug-info  -lineinfo  -arch sm_80 "



//--------------------- .note.nv.cuinfo           --------------------------
	.section	.note.nv.cuinfo,"",@"SHT_NOTE"
	.sectionflags	@"SHF_NOTE_NV_CUINFO"
        /*0018*/ 	.short	0x0002
        /*001a*/ 	.short	0x0050
        /*001c*/ 	.short	0x0082
	.zero		2


//--------------------- .nv.info                  --------------------------
	.section	.nv.info,"",@"SHT_CUDA_INFO"
	.align	4


	//----- nvinfo : EIATTR_REGCOUNT
	.align		4
        /*0000*/ 	.byte	0x04, 0x2f
        /*0002*/ 	.short	(.L_1 - .L_0)
	.align		4
.L_0:
        /*0004*/ 	.word	index@(matmul_kernel)
        /*0008*/ 	.word	0x000000ff


	//----- nvinfo : EIATTR_FRAME_SIZE
	.align		4
.L_1:
        /*000c*/ 	.byte	0x04, 0x11
        /*000e*/ 	.short	(.L_3 - .L_2)
	.align		4
.L_2:
        /*0010*/ 	.word	index@(matmul_kernel)
        /*0014*/ 	.word	0x000030e8


	//----- nvinfo : EIATTR_MIN_STACK_SIZE
	.align		4
.L_3:
        /*0018*/ 	.byte	0x04, 0x12
        /*001a*/ 	.short	(.L_5 - .L_4)
	.align		4
.L_4:
        /*001c*/ 	.word	index@(matmul_kernel)
        /*0020*/ 	.word	0x000030e8
.L_5:


//--------------------- .nv.info.matmul_kernel    --------------------------
	.section	.nv.info.matmul_kernel,"",@"SHT_CUDA_INFO"
	.sectionflags	@""
	.align	4


	//----- nvinfo : EIATTR_CUDA_API_VERSION
	.align		4
        /*0000*/ 	.byte	0x04, 0x37
        /*0002*/ 	.short	(.L_7 - .L_6)
.L_6:
        /*0004*/ 	.word	0x00000082


	//----- nvinfo : EIATTR_SW2861232_WAR
	.align		4
.L_7:
        /*0008*/ 	.byte	0x01, 0x35
	.zero		2


	//----- nvinfo : EIATTR_PARAM_CBANK
	.align		4
        /*000c*/ 	.byte	0x04, 0x0a
        /*000e*/ 	.short	(.L_9 - .L_8)
	.align		4
.L_8:
        /*0010*/ 	.word	index@(.nv.constant0.matmul_kernel)
        /*0014*/ 	.short	0x0160
        /*0016*/ 	.short	0x0050


	//----- nvinfo : EIATTR_CBANK_PARAM_SIZE
	.align		4
.L_9:
        /*0018*/ 	.byte	0x03, 0x19
        /*001a*/ 	.short	0x0050


	//----- nvinfo : EIATTR_KPARAM_INFO
	.align		4
        /*001c*/ 	.byte	0x04, 0x17
        /*001e*/ 	.short	(.L_11 - .L_10)
.L_10:
        /*0020*/ 	.word	0x00000000
        /*0024*/ 	.short	0x000d
        /*0026*/ 	.short	0x0048
        /*0028*/ 	.byte	0x00, 0xf4, 0x21, 0x00


	//----- nvinfo : EIATTR_KPARAM_INFO
	.align		4
.L_11:
        /*002c*/ 	.byte	0x04, 0x17
        /*002e*/ 	.short	(.L_13 - .L_12)
.L_12:
        /*0030*/ 	.word	0x00000000
        /*0034*/ 	.short	0x000c
        /*0036*/ 	.short	0x0040
        /*0038*/ 	.byte	0x00, 0xf4, 0x21, 0x00


	//----- nvinfo : EIATTR_KPARAM_INFO
	.align		4
.L_13:
        /*003c*/ 	.byte	0x04, 0x17
        /*003e*/ 	.short	(.L_15 - .L_14)
.L_14:
        /*0040*/ 	.word	0x00000000
        /*0044*/ 	.short	0x000b
        /*0046*/ 	.short	0x0038
        /*0048*/ 	.byte	0x00, 0xf0, 0x11, 0x00


	//----- nvinfo : EIATTR_KPARAM_INFO
	.align		4
.L_15:
        /*004c*/ 	.byte	0x04, 0x17
        /*004e*/ 	.short	(.L_17 - .L_16)
.L_16:
        /*0050*/ 	.word	0x00000000
        /*0054*/ 	.short	0x000a
        /*0056*/ 	.short	0x0034
        /*0058*/ 	.byte	0x00, 0xf0, 0x11, 0x00


	//----- nvinfo : EIATTR_KPARAM_INFO
	.align		4
.L_17:
        /*005c*/ 	.byte	0x04, 0x17
        /*005e*/ 	.short	(.L_19 - .L_18)
.L_18:
        /*0060*/ 	.word	0x00000000
        /*0064*/ 	.short	0x0009
        /*0066*/ 	.short	0x0030
        /*0068*/ 	.byte	0x00, 0xf0, 0x11, 0x00


	//----- nvinfo : EIATTR_KPARAM_INFO
	.align		4
.L_19:
        /*006c*/ 	.byte	0x04, 0x17
        /*006e*/ 	.short	(.L_21 - .L_20)
.L_20:
        /*0070*/ 	.word	0x00000000
        /*0074*/ 	.short	0x0008
        /*0076*/ 	.short	0x002c
        /*0078*/ 	.byte	0x00, 0xf0, 0x11, 0x00


	//----- nvinfo : EIATTR_KPARAM_INFO
	.align		4
.L_21:
        /*007c*/ 	.byte	0x04, 0x17
        /*007e*/ 	.short	(.L_23 - .L_22)
.L_22:
        /*0080*/ 	.word	0x00000000
        /*0084*/ 	.short	0x0007
        /*0086*/ 	.short	0x0028
        /*0088*/ 	.byte	0x00, 0xf0, 0x11, 0x00


	//----- nvinfo : EIATTR_KPARAM_INFO
	.align		4
.L_23:
        /*008c*/ 	.byte	0x04, 0x17
        /*008e*/ 	.short	(.L_25 - .L_24)
.L_24:
        /*0090*/ 	.word	0x00000000
        /*0094*/ 	.short	0x0006
        /*0096*/ 	.short	0x0024
        /*0098*/ 	.byte	0x00, 0xf0, 0x11, 0x00


	//----- nvinfo : EIATTR_KPARAM_INFO
	.align		4
.L_25:
        /*009c*/ 	.byte	0x04, 0x17
        /*009e*/ 	.short	(.L_27 - .L_26)
.L_26:
        /*00a0*/ 	.word	0x00000000
        /*00a4*/ 	.short	0x0005
        /*00a6*/ 	.short	0x0020
        /*00a8*/ 	.byte	0x00, 0xf0, 0x11, 0x00


	//----- nvinfo : EIATTR_KPARAM_INFO
	.align		4
.L_27:
        /*00ac*/ 	.byte	0x04, 0x17
        /*00ae*/ 	.short	(.L_29 - .L_28)
.L_28:
        /*00b0*/ 	.word	0x00000000
        /*00b4*/ 	.short	0x0004
        /*00b6*/ 	.short	0x001c
        /*00b8*/ 	.byte	0x00, 0xf0, 0x11, 0x00


	//----- nvinfo : EIATTR_KPARAM_INFO
	.align		4
.L_29:
        /*00bc*/ 	.byte	0x04, 0x17
        /*00be*/ 	.short	(.L_31 - .L_30)
.L_30:
        /*00c0*/ 	.word	0x00000000
        /*00c4*/ 	.short	0x0003
        /*00c6*/ 	.short	0x0018
        /*00c8*/ 	.byte	0x00, 0xf0, 0x11, 0x00


	//----- nvinfo : EIATTR_KPARAM_INFO
	.align		4
.L_31:
        /*00cc*/ 	.byte	0x04, 0x17
        /*00ce*/ 	.short	(.L_33 - .L_32)
.L_32:
        /*00d0*/ 	.word	0x00000000
        /*00d4*/ 	.short	0x0002
        /*00d6*/ 	.short	0x0010
        /*00d8*/ 	.byte	0x00, 0xf4, 0x21, 0x00


	//----- nvinfo : EIATTR_KPARAM_INFO
	.align		4
.L_33:
        /*00dc*/ 	.byte	0x04, 0x17
        /*00de*/ 	.short	(.L_35 - .L_34)
.L_34:
        /*00e0*/ 	.word	0x00000000
        /*00e4*/ 	.short	0x0001
        /*00e6*/ 	.short	0x0008
        /*00e8*/ 	.byte	0x00, 0xf4, 0x21, 0x00


	//----- nvinfo : EIATTR_KPARAM_INFO
	.align		4
.L_35:
        /*00ec*/ 	.byte	0x04, 0x17
        /*00ee*/ 	.short	(.L_37 - .L_36)
.L_36:
        /*00f0*/ 	.word	0x00000000
        /*00f4*/ 	.short	0x0000
        /*00f6*/ 	.short	0x0000
        /*00f8*/ 	.byte	0x00, 0xf4, 0x21, 0x00


	//----- nvinfo : EIATTR_MAXREG_COUNT
	.align		4
.L_37:
        /*00fc*/ 	.byte	0x03, 0x1b
        /*00fe*/ 	.short	0x00ff


	//----- nvinfo : EIATTR_NUM_BARRIERS
	.align		4
        /*0100*/ 	.byte	0x02, 0x4c
        /*0102*/ 	.byte	0x01
	.zero		1


	//----- nvinfo : EIATTR_ANNOTATIONS
	.align		4
        /*0104*/ 	.byte	0x04, 0x55
        /*0106*/ 	.short	(.L_39 - .L_38)


	//   ....[0]....
.L_38:
        /*0108*/ 	.word	0x00000001
        /*010c*/ 	.byte	0xf0, 0x05, 0x00, 0x00, 0x01, 0x00, 0x00, 0x00, 0x20, 0x06, 0x00, 0x00, 0x01, 0x00, 0x00, 0x00
        /* <DEDUP_REMOVED lines=329> */
        /*15ac*/ 	.byte	0x30, 0xa3, 0x00, 0x00, 0x01, 0x00, 0x00, 0x00, 0x70, 0xa3, 0x00, 0x00


	//----- nvinfo : EIATTR_MERCURY_ISA_VERSION
	.align		4
.L_39:
        /*15b8*/ 	.byte	0x03, 0x5f
        /*15ba*/ 	.short	0x0000


	//----- nvinfo : EIATTR_EXIT_INSTR_OFFSETS
	.align		4
        /*15bc*/ 	.byte	0x04, 0x1c
        /*15be*/ 	.short	(.L_41 - .L_40)


	//   ....[0]....
.L_40:
        /*15c0*/ 	.word	0x000904c0


	//   ....[1]....
        /*15c4*/ 	.word	0x000904e0


	//----- nvinfo : EIATTR_REQNTID
	.align		4
.L_41:
        /*15c8*/ 	.byte	0x04, 0x10
        /*15ca*/ 	.short	(.L_43 - .L_42)
.L_42:
        /*15cc*/ 	.word	0x00000040
        /*15d0*/ 	.word	0x00000001
        /*15d4*/ 	.word	0x00000001
.L_43:


//--------------------- .nv.callgraph             --------------------------
	.section	.nv.callgraph,"",@"SHT_CUDA_CALLGRAPH"
	.align	4
	.sectionentsize	8
	.align		4
        /*0000*/ 	.word	0x00000000
	.align		4
        /*0004*/ 	.word	0xffffffff
	.align		4
        /*0008*/ 	.word	0x00000000
	.align		4
        /*000c*/ 	.word	0xfffffffe
	.align		4
        /*0010*/ 	.word	0x00000000
	.align		4
        /*0014*/ 	.word	0xfffffffd
	.align		4
        /*0018*/ 	.word	0x00000000
	.align		4
        /*001c*/ 	.word	0xfffffffc


//--------------------- .nv.rel.action            --------------------------
	.section	.nv.rel.action,"",@"SHT_CUDA_RELOCINFO"
	.align	8
	.sectionentsize	8
        /*0000*/ 	.byte	0x73, 0x00, 0x00, 0x00, 0x00, 0x00, 0x00, 0x00, 0x00, 0x00, 0x00, 0x11, 0x25, 0x00, 0x05, 0x36


//--------------------- .nv.constant0.matmul_kernel --------------------------
	.section	.nv.constant0.matmul_kernel,"a",@progbits
	.sectionflags	@""
	.align	4
.nv.constant0.matmul_kernel:
	.zero		432


//--------------------- .text.matmul_kernel       --------------------------
	.section	.text.matmul_kernel,"ax",@progbits
	.sectioninfo	@"SHI_REGISTERS=255"
	.align	128
        .global         matmul_kernel
        .type           matmul_kernel,@function
        .size           matmul_kernel,(.L_x_3 - matmul_kernel)
        .other          matmul_kernel,@"STO_CUDA_ENTRY STV_DEFAULT"
matmul_kernel:
.text.matmul_kernel:
[----:B------:R-:W-:Y:S02]  /*0000*/  IMAD.MOV.U32 R1, RZ, RZ, c[0x0][0x28] ;  /* 0x00000a00ff017624 */ /* 0x000fe400078e00ff */
[----:B------:R-:W-:Y:S01]  /*0010*/  IMAD.MOV.U32 R0, RZ, RZ, c[0x0][0x17c] ;  /* 0x00005f00ff007624 */ /* 0x000fe200078e00ff */
[----:B------:R-:W1:Y:S01]  /*0020*/  S2R R5, SR_CTAID.X ;  /* 0x0000000000057919 */ /* 0x000e620000002500 */
[----:B------:R-:W-:Y:S02]  /*0030*/  IABS R250, c[0x0][0x17c] ;  /* 0x00005f0000fa7a13 */ /* 0x000fe40000000000 */
[----:B------:R-:W-:Y:S02]  /*0040*/  IABS R134, c[0x0][0x178] ;  /* 0x00005e0000867a13 */ /* 0x000fe40000000000 */
[----:B------:R-:W-:Y:S02]  /*0050*/  IADD3 R0, R0, 0x1ff, RZ ;  /* 0x000001ff00007810 */ /* 0x000fe40007ffe0ff */
[----:B------:R-:W-:Y:S02]  /*0060*/  IADD3 R1, R1, -0x30e8, RZ ;  /* 0xffffcf1801017810 */ /* 0x000fe40007ffe0ff */
[----:B------:R-:W-:-:S04]  /*0070*/  SHF.R.S32.HI R3, RZ, 0x1f, R0 ;  /* 0x0000001fff037819 */ /* 0x000fc80000011400 */
[----:B------:R-:W-:-:S04]  /*0080*/  LEA.HI R3, R3, R0, RZ, 0x9 ;  /* 0x0000000003037211 */ /* 0x000fc800078f48ff */
[----:B------:R-:W-:-:S05]  /*0090*/  SHF.R.S32.HI R3, RZ, 0x9, R3 ;  /* 0x00000009ff037819 */ /* 0x000fca0000011403 */
[----:B------:R-:W-:Y:S01]  /*00a0*/  IMAD.SHL.U32 R4, R3, 0x8, RZ ;  /* 0x0000000803047824 */ /* 0x000fe200078e00ff */
[----:B-1----:R-:W-:-:S04]  /*00b0*/  IABS R8, R5 ;  /* 0x0000000500087213 */ /* 0x002fc80000000000 */
[-C--:B------:R-:W-:Y:S02]  /*00c0*/  IABS R7, R4.reuse ;  /* 0x0000000400077213 */ /* 0x080fe40000000000 */
[----:B------:R-:W-:Y:S02]  /*00d0*/  IABS R10, R4 ;  /* 0x00000004000a7213 */ /* 0x000fe40000000000 */
[----:B------:R-:W1:Y:S08]  /*00e0*/  I2F.RP R0, R7 ;  /* 0x0000000700007306 */ /* 0x000e700000209400 */
[----:B-1----:R-:W1:Y:S02]  /*00f0*/  MUFU.RCP R0, R0 ;  /* 0x0000000000007308 */ /* 0x002e640000001000 */
[----:B-1----:R-:W-:Y:S01]  /*0100*/  IADD3 R2, R0, 0xffffffe, RZ ;  /* 0x0ffffffe00027810 */ /* 0x002fe20007ffe0ff */
[----:B------:R-:W-:-:S05]  /*0110*/  IMAD.MOV R0, RZ, RZ, -R10 ;  /* 0x000000ffff007224 */ /* 0x000fca00078e0a0a */
[----:B------:R1:W2:Y:S02]  /*0120*/  F2I.FTZ.U32.TRUNC.NTZ R3, R2 ;  /* 0x0000000200037305 */ /* 0x0002a4000021f000 */
[----:B-1----:R-:W-:Y:S02]  /*0130*/  IMAD.MOV.U32 R2, RZ, RZ, RZ ;  /* 0x000000ffff027224 */ /* 0x002fe400078e00ff */
[----:B--2---:R-:W-:-:S04]  /*0140*/  IMAD.MOV R6, RZ, RZ, -R3 ;  /* 0x000000ffff067224 */ /* 0x004fc800078e0a03 */
[----:B------:R-:W-:Y:S02]  /*0150*/  IMAD R9, R6, R7, RZ ;  /* 0x0000000706097224 */ /* 0x000fe400078e02ff */
[----:B------:R-:W-:Y:S02]  /*0160*/  IMAD.MOV.U32 R6, RZ, RZ, R8 ;  /* 0x000000ffff067224 */ /* 0x000fe400078e0008 */
[----:B------:R-:W-:-:S06]  /*0170*/  IMAD.HI.U32 R3, R3, R9, R2 ;  /* 0x0000000903037227 */ /* 0x000fcc00078e0002 */
[----:B------:R-:W-:-:S04]  /*0180*/  IMAD.HI.U32 R3, R3, R6, RZ ;  /* 0x0000000603037227 */ /* 0x000fc800078e00ff */
[----:B------:R-:W-:-:S05]  /*0190*/  IMAD R0, R3, R0, R6 ;  /* 0x0000000003007224 */ /* 0x000fca00078e0206 */
[----:B------:R-:W-:-:S13]  /*01a0*/  ISETP.GT.U32.AND P1, PT, R7, R0, PT ;  /* 0x000000000700720c */ /* 0x000fda0003f24070 */
[----:B------:R-:W-:Y:S01]  /*01b0*/  @!P1 IMAD.IADD R0, R0, 0x1, -R7 ;  /* 0x0000000100009824 */ /* 0x000fe200078e0a07 */
[----:B------:R-:W-:Y:S02]  /*01c0*/  @!P1 IADD3 R3, R3, 0x1, RZ ;  /* 0x0000000103039810 */ /* 0x000fe40007ffe0ff */
[----:B------:R-:W-:Y:S02]  /*01d0*/  ISETP.NE.AND P1, PT, R4, RZ, PT ;  /* 0x000000ff0400720c */ /* 0x000fe40003f25270 */
[----:B------:R-:W-:Y:S02]  /*01e0*/  ISETP.GE.U32.AND P0, PT, R0, R7, PT ;  /* 0x000000070000720c */ /* 0x000fe40003f06070 */
[----:B------:R-:W-:-:S04]  /*01f0*/  LOP3.LUT R0, R5, R4, RZ, 0x3c, !PT ;  /* 0x0000000405007212 */ /* 0x000fc800078e3cff */
[----:B------:R-:W-:Y:S01]  /*0200*/  ISETP.GE.AND P2, PT, R0, RZ, PT ;  /* 0x000000ff0000720c */ /* 0x000fe20003f46270 */
[----:B------:R-:W-:-:S05]  /*0210*/  IMAD.MOV.U32 R0, RZ, RZ, c[0x0][0x178] ;  /* 0x00005e00ff007624 */ /* 0x000fca00078e00ff */
[----:B------:R-:W-:Y:S02]  /*0220*/  IADD3 R0, R0, 0x3f, RZ ;  /* 0x0000003f00007810 */ /* 0x000fe40007ffe0ff */
[----:B------:R-:W-:-:S05]  /*0230*/  @P0 IADD3 R3, R3, 0x1, RZ ;  /* 0x0000000103030810 */ /* 0x000fca0007ffe0ff */
[----:B------:R-:W-:Y:S01]  /*0240*/  IMAD.MOV.U32 R2, RZ, RZ, R3 ;  /* 0x000000ffff027224 */ /* 0x000fe200078e0003 */
[----:B------:R-:W-:-:S03]  /*0250*/  SHF.R.S32.HI R3, RZ, 0x1f, R0 ;  /* 0x0000001fff037819 */ /* 0x000fc60000011400 */
[----:B------:R-:W-:Y:S01]  /*0260*/  @!P2 IMAD.MOV R2, RZ, RZ, -R2 ;  /* 0x000000ffff02a224 */ /* 0x000fe200078e0a02 */
[----:B------:R-:W-:Y:S02]  /*0270*/  @!P1 LOP3.LUT R2, RZ, R4, RZ, 0x33, !PT ;  /* 0x00000004ff029212 */ /* 0x000fe400078e33ff */
[----:B------:R-:W-:-:S03]  /*0280*/  LEA.HI R3, R3, R0, RZ, 0x6 ;  /* 0x0000000003037211 */ /* 0x000fc600078f30ff */
[----:B------:R-:W-:Y:S02]  /*0290*/  IMAD.SHL.U32 R6, R2, 0x8, RZ ;  /* 0x0000000802067824 */ /* 0x000fe400078e00ff */
[----:B------:R-:W-:-:S03]  /*02a0*/  IMAD.MOV R2, RZ, RZ, -R2 ;  /* 0x000000ffff027224 */ /* 0x000fc600078e0a02 */
[----:B------:R-:W-:Y:S01]  /*02b0*/  LEA.HI.SX32 R3, R3, -R6, 0x1a ;  /* 0x8000000603037211 */ /* 0x000fe200078fd2ff */
[----:B------:R-:W-:Y:S02]  /*02c0*/  IMAD R8, R4, R2, R5 ;  /* 0x0000000204087224 */ /* 0x000fe400078e0205 */
[----:B------:R-:W-:Y:S01]  /*02d0*/  IMAD.MOV.U32 R2, RZ, RZ, RZ ;  /* 0x000000ffff027224 */ /* 0x000fe200078e00ff */
[----:B------:R-:W-:Y:S01]  /*02e0*/  IMNMX R9, R3, 0x8, PT ;  /* 0x0000000803097817 */ /* 0x000fe20003800200 */
[----:B------:R-:W1:Y:S03]  /*02f0*/  I2F.RP R4, R134 ;  /* 0x0000008600047306 */ /* 0x000e660000209400 */
[----:B------:R-:W-:-:S05]  /*0300*/  IABS R7, R9 ;  /* 0x0000000900077213 */ /* 0x000fca0000000000 */
[----:B------:R-:W2:Y:S08]  /*0310*/  I2F.RP R0, R7 ;  /* 0x0000000700007306 */ /* 0x000eb00000209400 */
[----:B-1----:R-:W1:Y:S08]  /*0320*/  MUFU.RCP R4, R4 ;  /* 0x0000000400047308 */ /* 0x002e700000001000 */
[----:B--2---:R-:W2:Y:S01]  /*0330*/  MUFU.RCP R0, R0 ;  /* 0x0000000000007308 */ /* 0x004ea20000001000 */
[----:B-1----:R-:W-:-:S07]  /*0340*/  IADD3 R94, R4, 0xffffffe, RZ ;  /* 0x0ffffffe045e7810 */ /* 0x002fce0007ffe0ff */
[----:B------:R1:W-:Y:S01]  /*0350*/  F2I.FTZ.U32.TRUNC.NTZ R95, R94 ;  /* 0x0000005e005f7305 */ /* 0x0003e2000021f000 */
[----:B--2---:R-:W-:Y:S02]  /*0360*/  IADD3 R3, R0, 0xffffffe, RZ ;  /* 0x0ffffffe00037810 */ /* 0x004fe40007ffe0ff */
[----:B------:R-:W-:Y:S01]  /*0370*/  IABS R0, R8 ;  /* 0x0000000800007213 */ /* 0x000fe20000000000 */
[----:B-1----:R-:W-:-:S04]  /*0380*/  IMAD.MOV.U32 R94, RZ, RZ, RZ ;  /* 0x000000ffff5e7224 */ /* 0x002fc800078e00ff */
[----:B------:R-:W1:Y:S02]  /*0390*/  F2I.FTZ.U32.TRUNC.NTZ R3, R3 ;  /* 0x0000000300037305 */ /* 0x000e64000021f000 */
[----:B-1----:R-:W-:-:S04]  /*03a0*/  IMAD.MOV R10, RZ, RZ, -R3 ;  /* 0x000000ffff0a7224 */ /* 0x002fc800078e0a03 */
[----:B------:R-:W-:Y:S01]  /*03b0*/  IMAD R5, R10, R7, RZ ;  /* 0x000000070a057224 */ /* 0x000fe200078e02ff */
[----:B------:R-:W-:-:S03]  /*03c0*/  IABS R10, R9 ;  /* 0x00000009000a7213 */ /* 0x000fc60000000000 */
[----:B------:R-:W-:Y:S02]  /*03d0*/  IMAD.HI.U32 R2, R3, R5, R2 ;  /* 0x0000000503027227 */ /* 0x000fe400078e0002 */
[----:B------:R-:W1:Y:S02]  /*03e0*/  I2F.RP R5, R250 ;  /* 0x000000fa00057306 */ /* 0x000e640000209400 */
[----:B------:R-:W-:Y:S02]  /*03f0*/  IMAD.MOV.U32 R3, RZ, RZ, R0 ;  /* 0x000000ffff037224 */ /* 0x000fe400078e0000 */
[----:B------:R-:W-:Y:S02]  /*0400*/  IMAD.MOV R0, RZ, RZ, -R10 ;  /* 0x000000ffff007224 */ /* 0x000fe400078e0a0a */
[----:B------:R-:W-:-:S04]  /*0410*/  IMAD.HI.U32 R2, R2, R3, RZ ;  /* 0x0000000302027227 */ /* 0x000fc800078e00ff */
[----:B------:R-:W-:-:S05]  /*0420*/  IMAD R0, R2, R0, R3 ;  /* 0x0000000002007224 */ /* 0x000fca00078e0203 */
[----:B------:R-:W-:Y:S01]  /*0430*/  ISETP.GT.U32.AND P1, PT, R7, R0, PT ;  /* 0x000000000700720c */ /* 0x000fe20003f24070 */
[----:B-1----:R-:W1:-:S12]  /*0440*/  MUFU.RCP R5, R5 ;  /* 0x0000000500057308 */ /* 0x002e580000001000 */
[----:B------:R-:W-:Y:S01]  /*0450*/  @!P1 IMAD.IADD R0, R0, 0x1, -R7 ;  /* 0x0000000100009824 */ /* 0x000fe200078e0a07 */
[----:B------:R-:W-:Y:S02]  /*0460*/  @!P1 IADD3 R2, R2, 0x1, RZ ;  /* 0x0000000102029810 */ /* 0x000fe40007ffe0ff */
[----:B------:R-:W-:Y:S02]  /*0470*/  ISETP.NE.AND P1, PT, R9, RZ, PT ;  /* 0x000000ff0900720c */ /* 0x000fe40003f25270 */
[----:B------:R-:W-:Y:S02]  /*0480*/  ISETP.GE.U32.AND P0, PT, R0, R7, PT ;  /* 0x000000070000720c */ /* 0x000fe40003f06070 */
[----:B------:R-:W-:Y:S02]  /*0490*/  LOP3.LUT R0, R8, R9, RZ, 0x3c, !PT ;  /* 0x0000000908007212 */ /* 0x000fe400078e3cff */
[----:B-1----:R-:W-:Y:S01]  /*04a0*/  IADD3 R3, R5, 0xffffffe, RZ ;  /* 0x0ffffffe05037810 */ /* 0x002fe20007ffe0ff */
[----:B------:R-:W-:Y:S01]  /*04b0*/  IMAD.MOV R5, RZ, RZ, -R95 ;  /* 0x000000ffff057224 */ /* 0x000fe200078e0a5f */
[----:B------:R-:W-:-:S03]  /*04c0*/  ISETP.GE.AND P2, PT, R0, RZ, PT ;  /* 0x000000ff0000720c */ /* 0x000fc60003f46270 */
[----:B------:R-:W-:Y:S01]  /*04d0*/  IMAD R5, R5, R134, RZ ;  /* 0x0000008605057224 */ /* 0x000fe200078e02ff */
[----:B------:R-:W1:Y:S03]  /*04e0*/  F2I.FTZ.U32.TRUNC.NTZ R3, R3 ;  /* 0x0000000300037305 */ /* 0x000e66000021f000 */
[----:B------:R-:W-:Y:S01]  /*04f0*/  @P0 IADD3 R2, R2, 0x1, RZ ;  /* 0x0000000102020810 */ /* 0x000fe20007ffe0ff */
[----:B------:R-:W-:-:S05]  /*0500*/  IMAD.HI.U32 R94, R95, R5, R94 ;  /* 0x000000055f5e7227 */ /* 0x000fca00078e005e */
[----:B------:R-:W-:Y:S01]  /*0510*/  @!P2 IMAD.MOV R2, RZ, RZ, -R2 ;  /* 0x000000ffff02a224 */ /* 0x000fe200078e0a02 */
[----:B------:R-:W-:-:S05]  /*0520*/  @!P1 LOP3.LUT R2, RZ, R9, RZ, 0x33, !PT ;  /* 0x00000009ff029212 */ /* 0x000fca00078e33ff */
[----:B------:R-:W-:Y:S02]  /*0530*/  IMAD.MOV R54, RZ, RZ, -R2 ;  /* 0x000000ffff367224 */ /* 0x000fe400078e0a02 */
[--C-:B-1----:R-:W-:Y:S02]  /*0540*/  IMAD.MOV R251, RZ, RZ, -R3.reuse ;  /* 0x000000fffffb7224 */ /* 0x102fe400078e0a03 */
[----:B------:R-:W-:Y:S02]  /*0550*/  IMAD.SHL.U32 R214, R2, 0x200, RZ ;  /* 0x0000020002d67824 */ /* 0x000fe400078e00ff */
[----:B------:R-:W-:Y:S02]  /*0560*/  IMAD R54, R9, R54, R8 ;  /* 0x0000003609367224 */ /* 0x000fe400078e0208 */
[----:B------:R-:W-:Y:S01]  /*0570*/  IMAD R251, R251, R250, RZ ;  /* 0x000000fafbfb7224 */ /* 0x000fe200078e02ff */
[C---:B------:R-:W-:Y:S01]  /*0580*/  IADD3 R14, R214.reuse, 0x1, RZ ;  /* 0x00000001d60e7810 */ /* 0x040fe20007ffe0ff */
[----:B------:R-:W-:Y:S01]  /*0590*/  IMAD.MOV.U32 R2, RZ, RZ, RZ ;  /* 0x000000ffff027224 */ /* 0x000fe200078e00ff */
[----:B------:R-:W-:Y:S01]  /*05a0*/  IADD3 R13, R214, 0x2, RZ ;  /* 0x00000002d60d7810 */ /* 0x000fe20007ffe0ff */
[----:B------:R-:W-:Y:S01]  /*05b0*/  IMAD.IADD R54, R6, 0x1, R54 ;  /* 0x0000000106367824 */ /* 0x000fe200078e0236 */
[----:B------:R-:W-:Y:S01]  /*05c0*/  IABS R6, R214 ;  /* 0x000000d600067213 */ /* 0x000fe20000000000 */
[----:B------:R-:W-:Y:S01]  /*05d0*/  IMAD.HI.U32 R251, R3, R251, R2 ;  /* 0x000000fb03fb7227 */ /* 0x000fe200078e0002 */
[C---:B------:R-:W-:Y:S01]  /*05e0*/  IADD3 R11, R214.reuse, 0x3, RZ ;  /* 0x00000003d60b7810 */ /* 0x040fe20007ffe0ff */
[----:B------:R-:W-:Y:S01]  /*05f0*/  STL [R1+0x9cc], R214 ;  /* 0x0009ccd601007387 */ /* 0x000fe20000100800 */
[----:B------:R-:W-:-:S02]  /*0600*/  IADD3 R12, R214, 0x4, RZ ;  /* 0x00000004d60c7810 */ /* 0x000fc40007ffe0ff */
[----:B------:R-:W-:Y:S01]  /*0610*/  IABS R8, R14 ;  /* 0x0000000e00087213 */ /* 0x000fe20000000000 */
[----:B------:R1:W-:Y:S01]  /*0620*/  STL [R1+0x1d48], R14 ;  /* 0x001d480e01007387 */ /* 0x0003e20000100800 */
[----:B------:R-:W-:Y:S01]  /*0630*/  IABS R10, R13 ;  /* 0x0000000d000a7213 */ /* 0x000fe20000000000 */
[C---:B------:R-:W-:Y:S01]  /*0640*/  IMAD.HI.U32 R0, R251.reuse, R6, RZ ;  /* 0x00000006fb007227 */ /* 0x040fe200078e00ff */
[C---:B------:R-:W-:Y:S01]  /*0650*/  IADD3 R17, R214.reuse, 0xf, RZ ;  /* 0x0000000fd6117810 */ /* 0x040fe20007ffe0ff */
[----:B------:R2:W-:Y:S01]  /*0660*/  STL [R1+0x1d44], R13 ;  /* 0x001d440d01007387 */ /* 0x0005e20000100800 */
[C---:B------:R-:W-:Y:S01]  /*0670*/  IADD3 R16, R214.reuse, 0x10, RZ ;  /* 0x00000010d6107810 */ /* 0x040fe20007ffe0ff */
[C---:B------:R-:W-:Y:S01]  /*0680*/  IMAD.HI.U32 R2, R251.reuse, R8, RZ ;  /* 0x00000008fb027227 */ /* 0x040fe200078e00ff */
[C---:B------:R-:W-:Y:S01]  /*0690*/  IADD3 R15, R214.reuse, 0x11, RZ ;  /* 0x00000011d60f7810 */ /* 0x040fe20007ffe0ff */
[----:B------:R3:W-:Y:S01]  /*06a0*/  STL [R1+0x1df4], R11 ;  /* 0x001df40b01007387 */ /* 0x0007e20000100800 */
[C---:B------:R-:W-:Y:S01]  /*06b0*/  IADD3 R42, R214.reuse, 0xe7, RZ ;  /* 0x000000e7d62a7810 */ /* 0x040fe20007ffe0ff */
[----:B------:R-:W-:Y:S01]  /*06c0*/  IMAD.MOV R7, RZ, RZ, -R0 ;  /* 0x000000ffff077224 */ /* 0x000fe200078e0a00 */
[C---:B-1----:R-:W-:Y:S01]  /*06d0*/  IADD3 R14, R214.reuse, 0x12, RZ ;  /* 0x00000012d60e7810 */ /* 0x042fe20007ffe0ff */
[----:B------:R1:W-:Y:S01]  /*06e0*/  STL [R1+0x1df0], R12 ;  /* 0x001df00c01007387 */ /* 0x0003e20000100800 */
[----:B------:R-:W-:Y:S01]  /*06f0*/  IMAD.HI.U32 R3, R251, R10, RZ ;  /* 0x0000000afb037227 */ /* 0x000fe200078e00ff */
[----:B--2---:R-:W-:-:S02]  /*0700*/  IADD3 R13, R214, 0x13, RZ ;  /* 0x00000013d60d7810 */ /* 0x004fc40007ffe0ff */
[----:B------:R-:W-:Y:S01]  /*0710*/  IADD3 R41, R214, 0xe8, RZ ;  /* 0x000000e8d6297810 */ /* 0x000fe20007ffe0ff */
[----:B------:R-:W-:Y:S01]  /*0720*/  IMAD.MOV R9, RZ, RZ, -R2 ;  /* 0x000000ffff097224 */ /* 0x000fe200078e0a02 */
[----:B---3--:R-:W-:Y:S01]  /*0730*/  IABS R11, R11 ;  /* 0x0000000b000b7213 */ /* 0x008fe20000000000 */
[----:B------:R-:W-:Y:S01]  /*0740*/  IMAD R2, R250, R7, R6 ;  /* 0x00000007fa027224 */ /* 0x000fe200078e0206 */
[C---:B------:R-:W-:Y:S01]  /*0750*/  IADD3 R6, R214.reuse, 0x5, RZ ;  /* 0x00000005d6067810 */ /* 0x040fe20007ffe0ff */
[----:B------:R-:W-:Y:S01]  /*0760*/  IMAD.MOV R3, RZ, RZ, -R3 ;  /* 0x000000ffff037224 */ /* 0x000fe200078e0a03 */
[----:B-1----:R-:W-:Y:S01]  /*0770*/  IABS R12, R12 ;  /* 0x0000000c000c7213 */ /* 0x002fe20000000000 */
[C---:B------:R-:W-:Y:S01]  /*0780*/  IMAD.HI.U32 R4, R251.reuse, R11, RZ ;  /* 0x0000000bfb047227 */ /* 0x040fe200078e00ff */
[----:B------:R1:W-:Y:S01]  /*0790*/  STL [R1+0x418], R2 ;  /* 0x0004180201007387 */ /* 0x0003e20000100800 */
[C---:B------:R-:W-:Y:S02]  /*07a0*/  IADD3 R43, R214.reuse, 0xe6, RZ ;  /* 0x000000e6d62b7810 */ /* 0x040fe40007ffe0ff */
[----:B------:R-:W-:Y:S01]  /*07b0*/  IMAD.HI.U32 R5, R251, R12, RZ ;  /* 0x0000000cfb057227 */ /* 0x000fe200078e00ff */
[----:B------:R-:W-:-:S03]  /*07c0*/  IADD3 R40, R214, 0xe9, RZ ;  /* 0x000000e9d6287810 */ /* 0x000fc60007ffe0ff */
[C---:B------:R-:W-:Y:S02]  /*07d0*/  IMAD R0, R250.reuse, R9, R8 ;  /* 0x00000009fa007224 */ /* 0x040fe400078e0208 */
[----:B------:R-:W-:Y:S02]  /*07e0*/  IMAD.MOV R4, RZ, RZ, -R4 ;  /* 0x000000ffff047224 */ /* 0x000fe400078e0a04 */
[----:B------:R-:W-:Y:S01]  /*07f0*/  IMAD.MOV R5, RZ, RZ, -R5 ;  /* 0x000000ffff057224 */ /* 0x000fe200078e0a05 */
[----:B------:R2:W-:Y:S01]  /*0800*/  STL [R1+0x414], R0 ;  /* 0x0004140001007387 */ /* 0x0005e20000100800 */
[C---:B------:R-:W-:Y:S02]  /*0810*/  IMAD R3, R250.reuse, R3, R10 ;  /* 0x00000003fa037224 */ /* 0x040fe400078e020a */
[----:B-1----:R-:W-:Y:S01]  /*0820*/  IMAD R2, R250, R4, R11 ;  /* 0x00000004fa027224 */ /* 0x002fe200078e020b */
[----:B------:R-:W-:Y:S02]  /*0830*/  IADD3 R4, R214, 0x6, RZ ;  /* 0x00000006d6047810 */ /* 0x000fe40007ffe0ff */
[----:B------:R1:W-:Y:S02]  /*0840*/  STL [R1+0x410], R3 ;  /* 0x0004100301007387 */ /* 0x0003e40000100800 */
[----:B------:R-:W-:Y:S01]  /*0850*/  IABS R8, R4 ;  /* 0x0000000400087213 */ /* 0x000fe20000000000 */
[----:B--2---:R-:W-:Y:S01]  /*0860*/  IMAD R0, R250, R5, R12 ;  /* 0x00000005fa007224 */ /* 0x004fe200078e020c */
[----:B------:R2:W-:Y:S04]  /*0870*/  STL [R1+0x40c], R2 ;  /* 0x00040c0201007387 */ /* 0x0005e80000100800 */
[----:B------:R3:W-:Y:S01]  /*0880*/  STL [R1+0x408], R0 ;  /* 0x0004080001007387 */ /* 0x0007e20000100800 */
[----:B-1----:R-:W-:-:S03]  /*0890*/  IADD3 R3, R214, 0x7, RZ ;  /* 0x00000007d6037810 */ /* 0x002fc60007ffe0ff */
[----:B------:R1:W-:Y:S01]  /*08a0*/  STL [R1+0x1e00], R6 ;  /* 0x001e000601007387 */ /* 0x0003e20000100800 */
[----:B------:R-:W-:Y:S02]  /*08b0*/  IABS R10, R3 ;  /* 0x00000003000a7213 */ /* 0x000fe40000000000 */
[C---:B--2---:R-:W-:Y:S01]  /*08c0*/  IADD3 R2, R214.reuse, 0x8, RZ ;  /* 0x00000008d6027810 */ /* 0x044fe20007ffe0ff */
[----:B------:R2:W-:Y:S01]  /*08d0*/  STL [R1+0x1e08], R4 ;  /* 0x001e080401007387 */ /* 0x0005e20000100800 */
[----:B---3--:R-:W-:-:S03]  /*08e0*/  IADD3 R0, R214, 0x9, RZ ;  /* 0x00000009d6007810 */ /* 0x008fc60007ffe0ff */
[----:B------:R3:W-:Y:S01]  /*08f0*/  STL [R1+0x1e0c], R3 ;  /* 0x001e0c0301007387 */ /* 0x0007e20000100800 */
[----:B------:R-:W-:Y:S02]  /*0900*/  IABS R11, R2 ;  /* 0x00000002000b7213 */ /* 0x000fe40000000000 */
[----:B-1----:R-:W-:Y:S01]  /*0910*/  IABS R6, R6 ;  /* 0x0000000600067213 */ /* 0x002fe20000000000 */
[----:B------:R1:W-:Y:S01]  /*0920*/  STL [R1+0x1e14], R2 ;  /* 0x001e140201007387 */ /* 0x0003e20000100800 */
[----:B------:R-:W-:Y:S01]  /*0930*/  IABS R12, R0 ;  /* 0x00000000000c7213 */ /* 0x000fe20000000000 */
[C---:B--2---:R-:W-:Y:S02]  /*0940*/  IMAD.HI.U32 R4, R251.reuse, R11, RZ ;  /* 0x0000000bfb047227 */ /* 0x044fe400078e00ff */
[----:B------:R2:W-:Y:S02]  /*0950*/  STL [R1+0x1e18], R0 ;  /* 0x001e180001007387 */ /* 0x0005e40000100800 */
[----:B---3--:R-:W-:-:S04]  /*0960*/  IMAD.HI.U32 R3, R251, R10, RZ ;  /* 0x0000000afb037227 */ /* 0x008fc800078e00ff */
[----:B------:R-:W-:Y:S02]  /*0970*/  IMAD.MOV R4, RZ, RZ, -R4 ;  /* 0x000000ffff047224 */ /* 0x000fe400078e0a04 */
[----:B-1----:R-:W-:-:S04]  /*0980*/  IMAD.HI.U32 R2, R251, R8, RZ ;  /* 0x00000008fb027227 */ /* 0x002fc800078e00ff */
[----:B--2---:R-:W-:-:S04]  /*0990*/  IMAD.HI.U32 R0, R251, R6, RZ ;  /* 0x00000006fb007227 */ /* 0x004fc800078e00ff */
[----:B------:R-:W-:Y:S02]  /*09a0*/  IMAD.MOV R7, RZ, RZ, -R0 ;  /* 0x000000ffff077224 */ /* 0x000fe400078e0a00 */
[----:B------:R-:W-:Y:S02]  /*09b0*/  IMAD.MOV R3, RZ, RZ, -R3 ;  /* 0x000000ffff037224 */ /* 0x000fe400078e0a03 */
[----:B------:R-:W-:Y:S01]  /*09c0*/  IMAD R0, R250, R7, R6 ;  /* 0x00000007fa007224 */ /* 0x000fe200078e0206 */
[C---:B------:R-:W-:Y:S01]  /*09d0*/  IADD3 R6, R214.reuse, 0xa, RZ ;  /* 0x0000000ad6067810 */ /* 0x040fe20007ffe0ff */
[----:B------:R-:W-:Y:S01]  /*09e0*/  IMAD.HI.U32 R5, R251, R12, RZ ;  /* 0x0000000cfb057227 */ /* 0x000fe200078e00ff */
[C---:B------:R-:W-:Y:S02]  /*09f0*/  IADD3 R7, R214.reuse, 0xb, RZ ;  /* 0x0000000bd6077810 */ /* 0x040fe40007ffe0ff */
[----:B------:R1:W-:Y:S01]  /*0a00*/  STL [R1+0x404], R0 ;  /* 0x0004040001007387 */ /* 0x0003e20000100800 */
[----:B------:R-:W-:Y:S01]  /*0a10*/  IMAD.MOV R9, RZ, RZ, -R2 ;  /* 0x000000ffff097224 */ /* 0x000fe200078e0a02 */
[----:B------:R-:W-:Y:S01]  /*0a20*/  IADD3 R2, R214, 0xd, RZ ;  /* 0x0000000dd6027810 */ /* 0x000fe20007ffe0ff */
[----:B------:R-:W-:Y:S01]  /*0a30*/  IMAD R35, R250, R3, R10 ;  /* 0x00000003fa237224 */ /* 0x000fe200078e020a */
[----:B------:R-:W-:Y:S01]  /*0a40*/  IADD3 R3, R214, 0xc, RZ ;  /* 0x0000000cd6037810 */ /* 0x000fe20007ffe0ff */
[----:B------:R-:W-:-:S02]  /*0a50*/  IMAD.MOV R5, RZ, RZ, -R5 ;  /* 0x000000ffff057224 */ /* 0x000fc400078e0a05 */
[C---:B------:R-:W-:Y:S01]  /*0a60*/  IMAD R37, R250.reuse, R9, R8 ;  /* 0x00000009fa257224 */ /* 0x040fe200078e0208 */
[----:B------:R-:W-:Y:S01]  /*0a70*/  IABS R8, R7 ;  /* 0x0000000700087213 */ /* 0x000fe20000000000 */
[C---:B------:R-:W-:Y:S01]  /*0a80*/  IMAD R28, R250.reuse, R5, R12 ;  /* 0x00000005fa1c7224 */ /* 0x040fe200078e020c */
[----:B------:R-:W-:Y:S01]  /*0a90*/  IABS R10, R3 ;  /* 0x00000003000a7213 */ /* 0x000fe20000000000 */
[----:B-1----:R-:W-:Y:S01]  /*0aa0*/  IMAD R0, R250, R4, R11 ;  /* 0x00000004fa007224 */ /* 0x002fe200078e020b */
[----:B------:R-:W-:-:S04]  /*0ab0*/  IABS R11, R2 ;  /* 0x00000002000b7213 */ /* 0x000fc80000000000 */
[----:B------:R1:W-:Y:S01]  /*0ac0*/  STL [R1+0x3f8], R0 ;  /* 0x0003f80001007387 */ /* 0x0003e20000100800 */
[----:B------:R-:W-:-:S03]  /*0ad0*/  IMAD.HI.U32 R4, R251, R11, RZ ;  /* 0x0000000bfb047227 */ /* 0x000fc600078e00ff */
[----:B------:R2:W-:Y:S01]  /*0ae0*/  STL [R1+0x1dfc], R6 ;  /* 0x001dfc0601007387 */ /* 0x0005e20000100800 */
[----:B------:R-:W-:-:S03]  /*0af0*/  IMAD.MOV R4, RZ, RZ, -R4 ;  /* 0x000000ffff047224 */ /* 0x000fc600078e0a04 */
[----:B------:R-:W-:Y:S01]  /*0b00*/  STL [R1+0x1d40], R7 ;  /* 0x001d400701007387 */ /* 0x000fe20000100800 */
[----:B------:R-:W-:Y:S01]  /*0b10*/  IMAD R30, R250, R4, R11 ;  /* 0x00000004fa1e7224 */ /* 0x000fe200078e020b */
[----:B-1----:R-:W-:Y:S02]  /*0b20*/  IADD3 R0, R214, 0xe, RZ ;  /* 0x0000000ed6007810 */ /* 0x002fe40007ffe0ff */
[----:B------:R1:W-:Y:S01]  /*0b30*/  STL [R1+0x1e20], R3 ;  /* 0x001e200301007387 */ /* 0x0003e20000100800 */
[----:B------:R-:W-:Y:S02]  /*0b40*/  IABS R11, R14 ;  /* 0x0000000e000b7213 */ /* 0x000fe40000000000 */
[----:B--2---:R-:W-:Y:S01]  /*0b50*/  IABS R6, R6 ;  /* 0x0000000600067213 */ /* 0x004fe20000000000 */
[----:B------:R2:W-:Y:S01]  /*0b60*/  STL [R1+0x1e2c], R2 ;  /* 0x001e2c0201007387 */ /* 0x0005e20000100800 */
[----:B------:R-:W-:Y:S01]  /*0b70*/  IABS R12, R0 ;  /* 0x00000000000c7213 */ /* 0x000fe20000000000 */
[----:B------:R-:W-:-:S02]  /*0b80*/  IMAD.HI.U32 R4, R251, R11, RZ ;  /* 0x0000000bfb047227 */ /* 0x000fc400078e00ff */
[----:B------:R3:W-:Y:S02]  /*0b90*/  STL [R1+0x1e30], R0 ;  /* 0x001e300001007387 */ /* 0x0007e40000100800 */
[C---:B-1----:R-:W-:Y:S02]  /*0ba0*/  IMAD.HI.U32 R3, R251.reuse, R10, RZ ;  /* 0x0000000afb037227 */ /* 0x042fe400078e00ff */
[----:B------:R1:W-:Y:S02]  /*0bb0*/  STL [R1+0x1e34], R17 ;  /* 0x001e341101007387 */ /* 0x0003e40000100800 */
[C---:B--2---:R-:W-:Y:S02]  /*0bc0*/  IMAD.HI.U32 R2, R251.reuse, R8, RZ ;  /* 0x00000008fb027227 */ /* 0x044fe400078e00ff */
[----:B------:R-:W-:Y:S02]  /*0bd0*/  STL [R1+0x1e38], R16 ;  /* 0x001e381001007387 */ /* 0x000fe40000100800 */
[----:B---3--:R-:W-:-:S02]  /*0be0*/  IMAD.HI.U32 R0, R251, R6, RZ ;  /* 0x00000006fb007227 */ /* 0x008fc400078e00ff */
[----:B------:R-:W-:Y:S02]  /*0bf0*/  STL [R1+0x1e40], R15 ;  /* 0x001e400f01007387 */ /* 0x000fe40000100800 */
[----:B------:R-:W-:Y:S02]  /*0c00*/  IMAD.MOV R7, RZ, RZ, -R0 ;  /* 0x000000ffff077224 */ /* 0x000fe400078e0a00 */
[----:B------:R-:W-:Y:S01]  /*0c10*/  IMAD.MOV R9, RZ, RZ, -R2 ;  /* 0x000000ffff097224 */ /* 0x000fe200078e0a02 */
[----:B------:R-:W-:Y:S01]  /*0c20*/  STL [R1+0x1e54], R14 ;  /* 0x001e540e01007387 */ /* 0x000fe20000100800 */
[----:B------:R-:W-:-:S03]  /*0c30*/  IMAD.HI.U32 R5, R251, R12, RZ ;  /* 0x0000000cfb057227 */ /* 0x000fc600078e00ff */
[----:B------:R-:W-:Y:S01]  /*0c40*/  STL [R1+0x1e58], R13 ;  /* 0x001e580d01007387 */ /* 0x000fe20000100800 */
[----:B------:R-:W-:Y:S01]  /*0c50*/  IMAD R26, R250, R7, R6 ;  /* 0x00000007fa1a7224 */ /* 0x000fe200078e0206 */
[----:B------:R-:W-:Y:S01]  /*0c60*/  IABS R6, R17 ;  /* 0x0000001100067213 */ /* 0x000fe20000000000 */
[----:B------:R-:W-:Y:S01]  /*0c70*/  IMAD.MOV R3, RZ, RZ, -R3 ;  /* 0x000000ffff037224 */ /* 0x000fe200078e0a03 */
[----:B-1----:R-:W-:Y:S01]  /*0c80*/  IADD3 R17, R214, 0xea, RZ ;  /* 0x000000ead6117810 */ /* 0x002fe20007ffe0ff */
[C---:B------:R-:W-:Y:S01]  /*0c90*/  IMAD R25, R250.reuse, R9, R8 ;  /* 0x00000009fa197224 */ /* 0x040fe200078e0208 */
[----:B------:R-:W-:Y:S01]  /*0ca0*/  IABS R8, R16 ;  /* 0x0000001000087213 */ /* 0x000fe20000000000 */
[----:B------:R-:W-:Y:S02]  /*0cb0*/  IMAD.MOV R5, RZ, RZ, -R5 ;  /* 0x000000ffff057224 */ /* 0x000fe400078e0a05 */
[----:B------:R-:W-:Y:S01]  /*0cc0*/  IMAD R18, R250, R3, R10 ;  /* 0x00000003fa127224 */ /* 0x000fe200078e020a */
[----:B------:R-:W-:Y:S01]  /*0cd0*/  IABS R10, R15 ;  /* 0x0000000f000a7213 */ /* 0x000fe20000000000 */
[----:B------:R-:W-:-:S04]  /*0ce0*/  IMAD.HI.U32 R0, R251, R6, RZ ;  /* 0x00000006fb007227 */ /* 0x000fc800078e00ff */
[----:B------:R-:W-:Y:S01]  /*0cf0*/  IMAD R22, R250, R5, R12 ;  /* 0x00000005fa167224 */ /* 0x000fe200078e020c */
[----:B------:R-:W-:Y:S01]  /*0d00*/  IABS R12, R13 ;  /* 0x0000000d000c7213 */ /* 0x000fe20000000000 */
[----:B------:R-:W-:-:S04]  /*0d10*/  IMAD.HI.U32 R2, R251, R8, RZ ;  /* 0x00000008fb027227 */ /* 0x000fc800078e00ff */
[----:B------:R-:W-:Y:S02]  /*0d20*/  IMAD.MOV R7, RZ, RZ, -R0 ;  /* 0x000000ffff077224 */ /* 0x000fe400078e0a00 */
[----:B------:R-:W-:-:S04]  /*0d30*/  IMAD.HI.U32 R3, R251, R10, RZ ;  /* 0x0000000afb037227 */ /* 0x000fc800078e00ff */
[----:B------:R-:W-:Y:S02]  /*0d40*/  IMAD.MOV R9, RZ, RZ, -R2 ;  /* 0x000000ffff097224 */ /* 0x000fe400078e0a02 */
[----:B------:R-:W-:-:S04]  /*0d50*/  IMAD.HI.U32 R5, R251, R12, RZ ;  /* 0x0000000cfb057227 */ /* 0x000fc800078e00ff */
[----:B------:R-:W-:Y:S01]  /*0d60*/  IMAD R2, R250, R7, R6 ;  /* 0x00000007fa027224 */ /* 0x000fe200078e0206 */
[----:B------:R-:W-:Y:S01]  /*0d70*/  IADD3 R6, R214, 0x14, RZ ;  /* 0x00000014d6067810 */ /* 0x000fe20007ffe0ff */
[----:B------:R-:W-:Y:S02]  /*0d80*/  IMAD.MOV R3, RZ, RZ, -R3 ;  /* 0x000000ffff037224 */ /* 0x000fe400078e0a03 */
[C---:B------:R-:W-:Y:S01]  /*0d90*/  IMAD R0, R250.reuse, R9, R8 ;  /* 0x00000009fa007224 */ /* 0x040fe200078e0208 */
[----:B------:R1:W-:Y:S01]  /*0da0*/  STL [R1+0x3dc], R2 ;  /* 0x0003dc0201007387 */ /* 0x0003e20000100800 */
[----:B------:R-:W-:Y:S02]  /*0db0*/  IMAD.MOV R4, RZ, RZ, -R4 ;  /* 0x000000ffff047224 */ /* 0x000fe400078e0a04 */
[----:B------:R-:W-:Y:S01]  /*0dc0*/  IMAD.MOV R5, RZ, RZ, -R5 ;  /* 0x000000ffff057224 */ /* 0x000fe200078e0a05 */
[----:B------:R2:W-:Y:S01]  /*0dd0*/  STL [R1+0x3d8], R0 ;  /* 0x0003d80001007387 */ /* 0x0005e20000100800 */
[----:B------:R-:W-:-:S02]  /*0de0*/  IMAD R3, R250, R3, R10 ;  /* 0x00000003fa037224 */ /* 0x000fc400078e020a */
[----:B-1----:R-:W-:-:S03]  /*0df0*/  IMAD R2, R250, R4, R11 ;  /* 0x00000004fa027224 */ /* 0x002fc600078e020b */
[----:B------:R1:W-:Y:S01]  /*0e00*/  STL [R1+0x3d4], R3 ;  /* 0x0003d40301007387 */ /* 0x0003e20000100800 */
[----:B------:R-:W-:Y:S01]  /*0e10*/  IADD3 R4, R214, 0x15, RZ ;  /* 0x00000015d6047810 */ /* 0x000fe20007ffe0ff */
[----:B--2---:R-:W-:Y:S02]  /*0e20*/  IMAD R0, R250, R5, R12 ;  /* 0x00000005fa007224 */ /* 0x004fe400078e020c */
[----:B------:R2:W-:Y:S01]  /*0e30*/  STL [R1+0x3d0], R2 ;  /* 0x0003d00201007387 */ /* 0x0005e20000100800 */
[----:B------:R-:W-:-:S03]  /*0e40*/  IABS R8, R4 ;  /* 0x0000000400087213 */ /* 0x000fc60000000000 */
[----:B------:R3:W-:Y:S01]  /*0e50*/  STL [R1+0x3cc], R0 ;  /* 0x0003cc0001007387 */ /* 0x0007e20000100800 */
[----:B-1----:R-:W-:-:S03]  /*0e60*/  IADD3 R3, R214, 0x16, RZ ;  /* 0x00000016d6037810 */ /* 0x002fc60007ffe0ff */
[----:B------:R1:W-:Y:S01]  /*0e70*/  STL [R1+0x1e5c], R6 ;  /* 0x001e5c0601007387 */ /* 0x0003e20000100800 */
[----:B--2---:R-:W-:-:S03]  /*0e80*/  IADD3 R2, R214, 0x17, RZ ;  /* 0x00000017d6027810 */ /* 0x004fc60007ffe0ff */
[----:B------:R2:W-:Y:S01]  /*0e90*/  STL [R1+0x1e60], R4 ;  /* 0x001e600401007387 */ /* 0x0005e20000100800 */
[----:B------:R-:W-:Y:S02]  /*0ea0*/  IABS R10, R3 ;  /* 0x00000003000a7213 */ /* 0x000fe40000000000 */
[----:B---3--:R-:W-:Y:S01]  /*0eb0*/  IADD3 R0, R214, 0x18, RZ ;  /* 0x00000018d6007810 */ /* 0x008fe20007ffe0ff */
[----:B------:R3:W-:Y:S01]  /*0ec0*/  STL [R1+0x1e64], R3 ;  /* 0x001e640301007387 */ /* 0x0007e20000100800 */
[----:B------:R-:W-:Y:S02]  /*0ed0*/  IABS R11, R2 ;  /* 0x00000002000b7213 */ /* 0x000fe40000000000 */
[----:B-1----:R-:W-:Y:S01]  /*0ee0*/  IABS R6, R6 ;  /* 0x0000000600067213 */ /* 0x002fe20000000000 */
[----:B------:R1:W-:Y:S01]  /*0ef0*/  STL [R1+0x1e78], R2 ;  /* 0x001e780201007387 */ /* 0x0003e20000100800 */
[----:B------:R-:W-:Y:S01]  /*0f00*/  IABS R12, R0 ;  /* 0x00000000000c7213 */ /* 0x000fe20000000000 */
[----:B--2---:R-:W-:-:S02]  /*0f10*/  IMAD.HI.U32 R4, R251, R11, RZ ;  /* 0x0000000bfb047227 */ /* 0x004fc400078e00ff */
[----:B------:R2:W-:Y:S02]  /*0f20*/  STL [R1+0x1e7c], R0 ;  /* 0x001e7c0001007387 */ /* 0x0005e40000100800 */
[----:B---3--:R-:W-:-:S04]  /*0f30*/  IMAD.HI.U32 R3, R251, R10, RZ ;  /* 0x0000000afb037227 */ /* 0x008fc800078e00ff */
[----:B-1----:R-:W-:-:S04]  /*0f40*/  IMAD.HI.U32 R2, R251, R8, RZ ;  /* 0x00000008fb027227 */ /* 0x002fc800078e00ff */
[----:B--2---:R-:W-:-:S04]  /*0f50*/  IMAD.HI.U32 R0, R251, R6, RZ ;  /* 0x00000006fb007227 */ /* 0x004fc800078e00ff */
[----:B------:R-:W-:Y:S02]  /*0f60*/  IMAD.MOV R7, RZ, RZ, -R0 ;  /* 0x000000ffff077224 */ /* 0x000fe400078e0a00 */
        /* <DEDUP_REMOVED lines=24> */
[----:B------:R-:W-:Y:S01]  /*10f0*/  STL [R1+0x1e8c], R3 ;  /* 0x001e8c0301007387 */ /* 0x000fe20000100800 */
[----:B------:R-:W-:Y:S02]  /*1100*/  IABS R11, R2 ;  /* 0x00000002000b7213 */ /* 0x000fe40000000000 */
[----:B-1----:R-:W-:Y:S01]  /*1110*/  IABS R6, R6 ;  /* 0x0000000600067213 */ /* 0x002fe20000000000 */
[----:B------:R1:W-:Y:S01]  /*1120*/  STL [R1+0x1e98], R2 ;  /* 0x001e980201007387 */ /* 0x0003e20000100800 */
[----:B------:R-:W-:Y:S01]  /*1130*/  IABS R12, R0 ;  /* 0x00000000000c7213 */ /* 0x000fe20000000000 */
[----:B--2---:R-:W-:-:S02]  /*1140*/  IMAD.HI.U32 R4, R251, R11, RZ ;  /* 0x0000000bfb047227 */ /* 0x004fc400078e00ff */
[----:B------:R2:W-:Y:S02]  /*1150*/  STL [R1+0x1e9c], R0 ;  /* 0x001e9c0001007387 */ /* 0x0005e40000100800 */
[----:B------:R-:W-:-:S04]  /*1160*/  IMAD.HI.U32 R5, R251, R12, RZ ;  /* 0x0000000cfb057227 */ /* 0x000fc800078e00ff */
[----:B-1----:R-:W-:-:S04]  /*1170*/  IMAD.HI.U32 R2, R251, R8, RZ ;  /* 0x00000008fb027227 */ /* 0x002fc800078e00ff */
[----:B--2---:R-:W-:-:S04]  /*1180*/  IMAD.HI.U32 R0, R251, R6, RZ ;  /* 0x00000006fb007227 */ /* 0x004fc800078e00ff */
[----:B------:R-:W-:Y:S02]  /*1190*/  IMAD.MOV R7, RZ, RZ, -R0 ;  /* 0x000000ffff077224 */ /* 0x000fe400078e0a00 */
[----:B------:R-:W-:Y:S02]  /*11a0*/  IMAD.MOV R9, RZ, RZ, -R2 ;  /* 0x000000ffff097224 */ /* 0x000fe400078e0a02 */
[----:B------:R-:W-:Y:S01]  /*11b0*/  IMAD R2, R250, R7, R6 ;  /* 0x00000007fa027224 */ /* 0x000fe200078e0206 */
[----:B------:R-:W-:Y:S01]  /*11c0*/  IADD3 R6, R214, 0x1e, RZ ;  /* 0x0000001ed6067810 */ /* 0x000fe20007ffe0ff */
[----:B------:R-:W-:Y:S02]  /*11d0*/  IMAD R0, R250, R9, R8 ;  /* 0x00000009fa007224 */ /* 0x000fe400078e0208 */
[----:B------:R-:W-:Y:S01]  /*11e0*/  IMAD.HI.U32 R3, R251, R10, RZ ;  /* 0x0000000afb037227 */ /* 0x000fe200078e00ff */
[----:B------:R1:W-:Y:S03]  /*11f0*/  STL [R1+0x3b4], R2 ;  /* 0x0003b40201007387 */ /* 0x0003e60000100800 */
[----:B------:R-:W-:Y:S01]  /*1200*/  IMAD.MOV R4, RZ, RZ, -R4 ;  /* 0x000000ffff047224 */ /* 0x000fe200078e0a04 */
[----:B------:R2:W-:Y:S01]  /*1210*/  STL [R1+0x3b0], R0 ;  /* 0x0003b00001007387 */ /* 0x0005e20000100800 */
[----:B------:R-:W-:-:S02]  /*1220*/  IMAD.MOV R5, RZ, RZ, -R5 ;  /* 0x000000ffff057224 */ /* 0x000fc400078e0a05 */
[----:B------:R-:W-:Y:S02]  /*1230*/  IMAD.MOV R3, RZ, RZ, -R3 ;  /* 0x000000ffff037224 */ /* 0x000fe400078e0a03 */
[----:B-1----:R-:W-:Y:S01]  /*1240*/  IMAD R2, R250, R4, R11 ;  /* 0x00000004fa027224 */ /* 0x002fe200078e020b */
[----:B------:R-:W-:Y:S01]  /*1250*/  IADD3 R4, R214, 0x1f, RZ ;  /* 0x0000001fd6047810 */ /* 0x000fe20007ffe0ff */
[----:B------:R-:W-:Y:S01]  /*1260*/  IMAD R33, R250, R3, R10 ;  /* 0x00000003fa217224 */ /* 0x000fe200078e020a */
[----:B------:R-:W-:Y:S01]  /*1270*/  IADD3 R3, R214, 0x20, RZ ;  /* 0x00000020d6037810 */ /* 0x000fe20007ffe0ff */
[----:B--2---:R-:W-:Y:S01]  /*1280*/  IMAD R0, R250, R5, R12 ;  /* 0x00000005fa007224 */ /* 0x004fe200078e020c */
[----:B------:R1:W-:Y:S01]  /*1290*/  STL [R1+0x3a8], R2 ;  /* 0x0003a80201007387 */ /* 0x0003e20000100800 */
[----:B------:R-:W-:Y:S02]  /*12a0*/  IABS R8, R4 ;  /* 0x0000000400087213 */ /* 0x000fe40000000000 */
[----:B------:R-:W-:Y:S01]  /*12b0*/  IABS R10, R3 ;  /* 0x00000003000a7213 */ /* 0x000fe20000000000 */
[----:B------:R2:W-:Y:S04]  /*12c0*/  STL [R1+0x3a4], R0 ;  /* 0x0003a40001007387 */ /* 0x0005e80000100800 */
[----:B------:R3:W-:Y:S01]  /*12d0*/  STL [R1+0x1ea4], R6 ;  /* 0x001ea40601007387 */ /* 0x0007e20000100800 */
[----:B-1----:R-:W-:-:S03]  /*12e0*/  IADD3 R2, R214, 0x21, RZ ;  /* 0x00000021d6027810 */ /* 0x002fc60007ffe0ff */
[----:B------:R1:W-:Y:S01]  /*12f0*/  STL [R1+0x1ea8], R4 ;  /* 0x001ea80401007387 */ /* 0x0003e20000100800 */
[----:B--2---:R-:W-:-:S03]  /*1300*/  IADD3 R0, R214, 0x22, RZ ;  /* 0x00000022d6007810 */ /* 0x004fc60007ffe0ff */
[----:B------:R2:W-:Y:S01]  /*1310*/  STL [R1+0x1eb0], R3 ;  /* 0x001eb00301007387 */ /* 0x0005e20000100800 */
[----:B------:R-:W-:Y:S02]  /*1320*/  IABS R11, R2 ;  /* 0x00000002000b7213 */ /* 0x000fe40000000000 */
[----:B---3--:R-:W-:Y:S01]  /*1330*/  IABS R6, R6 ;  /* 0x0000000600067213 */ /* 0x008fe20000000000 */
[----:B------:R3:W-:Y:S01]  /*1340*/  STL [R1+0x1eb8], R2 ;  /* 0x001eb80201007387 */ /* 0x0007e20000100800 */
[----:B------:R-:W-:Y:S01]  /*1350*/  IABS R12, R0 ;  /* 0x00000000000c7213 */ /* 0x000fe20000000000 */
[C---:B-1----:R-:W-:Y:S02]  /*1360*/  IMAD.HI.U32 R4, R251.reuse, R11, RZ ;  /* 0x0000000bfb047227 */ /* 0x042fe400078e00ff */
[----:B------:R1:W-:Y:S02]  /*1370*/  STL [R1+0x1ebc], R0 ;  /* 0x001ebc0001007387 */ /* 0x0003e40000100800 */
[----:B--2---:R-:W-:-:S04]  /*1380*/  IMAD.HI.U32 R3, R251, R10, RZ ;  /* 0x0000000afb037227 */ /* 0x004fc800078e00ff */
[----:B---3--:R-:W-:-:S04]  /*1390*/  IMAD.HI.U32 R2, R251, R8, RZ ;  /* 0x00000008fb027227 */ /* 0x008fc800078e00ff */
[----:B-1----:R-:W-:-:S04]  /*13a0*/  IMAD.HI.U32 R0, R251, R6, RZ ;  /* 0x00000006fb007227 */ /* 0x002fc800078e00ff */
[----:B------:R-:W-:Y:S02]  /*13b0*/  IMAD.MOV R7, RZ, RZ, -R0 ;  /* 0x000000ffff077224 */ /* 0x000fe400078e0a00 */
[----:B------:R-:W-:Y:S02]  /*13c0*/  IMAD.MOV R9, RZ, RZ, -R2 ;  /* 0x000000ffff097224 */ /* 0x000fe400078e0a02 */
[----:B------:R-:W-:Y:S01]  /*13d0*/  IMAD R2, R250, R7, R6 ;  /* 0x00000007fa027224 */ /* 0x000fe200078e0206 */
[----:B------:R-:W-:Y:S01]  /*13e0*/  IADD3 R6, R214, 0x23, RZ ;  /* 0x00000023d6067810 */ /* 0x000fe20007ffe0ff */
[----:B------:R-:W-:-:S03]  /*13f0*/  IMAD.HI.U32 R5, R251, R12, RZ ;  /* 0x0000000cfb057227 */ /* 0x000fc600078e00ff */
[----:B------:R1:W-:Y:S01]  /*1400*/  STL [R1+0x3a0], R2 ;  /* 0x0003a00201007387 */ /* 0x0003e20000100800 */
[----:B------:R-:W-:Y:S02]  /*1410*/  IMAD.MOV R3, RZ, RZ, -R3 ;  /* 0x000000ffff037224 */ /* 0x000fe400078e0a03 */
[----:B------:R-:W-:Y:S02]  /*1420*/  IMAD.MOV R4, RZ, RZ, -R4 ;  /* 0x000000ffff047224 */ /* 0x000fe400078e0a04 */
[C---:B------:R-:W-:Y:S02]  /*1430*/  IMAD R0, R250.reuse, R9, R8 ;  /* 0x00000009fa007224 */ /* 0x040fe400078e0208 */
[----:B------:R-:W-:Y:S02]  /*1440*/  IMAD.MOV R5, RZ, RZ, -R5 ;  /* 0x000000ffff057224 */ /* 0x000fe400078e0a05 */
[C---:B------:R-:W-:Y:S01]  /*1450*/  IMAD R3, R250.reuse, R3, R10 ;  /* 0x00000003fa037224 */ /* 0x040fe200078e020a */
[----:B------:R2:W-:Y:S01]  /*1460*/  STL [R1+0x39c], R0 ;  /* 0x00039c0001007387 */ /* 0x0005e20000100800 */
[----:B-1----:R-:W-:Y:S01]  /*1470*/  IMAD R2, R250, R4, R11 ;  /* 0x00000004fa027224 */ /* 0x002fe200078e020b */
[----:B------:R-:W-:-:S02]  /*1480*/  IADD3 R4, R214, 0x24, RZ ;  /* 0x00000024d6047810 */ /* 0x000fc40007ffe0ff */
[----:B------:R1:W-:Y:S02]  /*1490*/  STL [R1+0x398], R3 ;  /* 0x0003980301007387 */ /* 0x0003e40000100800 */
[----:B------:R-:W-:Y:S02]  /*14a0*/  IABS R8, R4 ;  /* 0x0000000400087213 */ /* 0x000fe40000000000 */
[----:B------:R3:W-:Y:S01]  /*14b0*/  STL [R1+0x394], R2 ;  /* 0x0003940201007387 */ /* 0x0007e20000100800 */
[----:B--2---:R-:W-:Y:S01]  /*14c0*/  IMAD R0, R250, R5, R12 ;  /* 0x00000005fa007224 */ /* 0x004fe200078e020c */
[----:B-1----:R-:W-:-:S04]  /*14d0*/  IADD3 R3, R214, 0x25, RZ ;  /* 0x00000025d6037810 */ /* 0x002fc80007ffe0ff */
[----:B------:R1:W-:Y:S01]  /*14e0*/  STL [R1+0x390], R0 ;  /* 0x0003900001007387 */ /* 0x0003e20000100800 */
[----:B---3--:R-:W-:-:S03]  /*14f0*/  IADD3 R2, R214, 0x26, RZ ;  /* 0x00000026d6027810 */ /* 0x008fc60007ffe0ff */
[----:B------:R2:W-:Y:S01]  /*1500*/  STL [R1+0x1ec4], R6 ;  /* 0x001ec40601007387 */ /* 0x0005e20000100800 */
[----:B------:R-:W-:Y:S02]  /*1510*/  IABS R10, R3 ;  /* 0x00000003000a7213 */ /* 0x000fe40000000000 */
[----:B------:R-:W-:Y:S01]  /*1520*/  IABS R11, R2 ;  /* 0x00000002000b7213 */ /* 0x000fe20000000000 */
[----:B------:R3:W-:Y:S01]  /*1530*/  STL [R1+0x1ec8], R4 ;  /* 0x001ec80401007387 */ /* 0x0007e20000100800 */
[----:B-1----:R-:W-:-:S03]  /*1540*/  IADD3 R0, R214, 0x27, RZ ;  /* 0x00000027d6007810 */ /* 0x002fc60007ffe0ff */
[----:B------:R1:W-:Y:S01]  /*1550*/  STL [R1+0x1ed0], R3 ;  /* 0x001ed00301007387 */ /* 0x0003e20000100800 */
[----:B--2---:R-:W-:-:S03]  /*1560*/  IABS R6, R6 ;  /* 0x0000000600067213 */ /* 0x004fc60000000000 */
[----:B------:R2:W-:Y:S01]  /*1570*/  STL [R1+0x1ee0], R2 ;  /* 0x001ee00201007387 */ /* 0x0005e20000100800 */
[----:B------:R-:W-:Y:S01]  /*1580*/  IABS R12, R0 ;  /* 0x00000000000c7213 */ /* 0x000fe20000000000 */
[C---:B---3--:R-:W-:Y:S02]  /*1590*/  IMAD.HI.U32 R4, R251.reuse, R11, RZ ;  /* 0x0000000bfb047227 */ /* 0x048fe400078e00ff */
[----:B------:R3:W-:Y:S02]  /*15a0*/  STL [R1+0x1ee4], R0 ;  /* 0x001ee40001007387 */ /* 0x0007e40000100800 */
[----:B-1----:R-:W-:-:S04]  /*15b0*/  IMAD.HI.U32 R3, R251, R10, RZ ;  /* 0x0000000afb037227 */ /* 0x002fc800078e00ff */
[----:B--2---:R-:W-:-:S04]  /*15c0*/  IMAD.HI.U32 R2, R251, R8, RZ ;  /* 0x00000008fb027227 */ /* 0x004fc800078e00ff */
[----:B---3--:R-:W-:-:S04]  /*15d0*/  IMAD.HI.U32 R0, R251, R6, RZ ;  /* 0x00000006fb007227 */ /* 0x008fc800078e00ff */
[----:B------:R-:W-:Y:S02]  /*15e0*/  IMAD.MOV R7, RZ, RZ, -R0 ;  /* 0x000000ffff077224 */ /* 0x000fe400078e0a00 */
[----:B------:R-:W-:Y:S02]  /*15f0*/  IMAD.MOV R4, RZ, RZ, -R4 ;  /* 0x000000ffff047224 */ /* 0x000fe400078e0a04 */
[----:B------:R-:W-:Y:S02]  /*1600*/  IMAD.MOV R3, RZ, RZ, -R3 ;  /* 0x000000ffff037224 */ /* 0x000fe400078e0a03 */
[----:B------:R-:W-:Y:S01]  /*1610*/  IMAD.MOV R9, RZ, RZ, -R2 ;  /* 0x000000ffff097224 */ /* 0x000fe200078e0a02 */
[----:B------:R-:W-:Y:S01]  /*1620*/  IADD3 R2, R214, 0x2b, RZ ;  /* 0x0000002bd6027810 */ /* 0x000fe20007ffe0ff */
[----:B------:R-:W-:Y:S01]  /*1630*/  IMAD R32, R250, R7, R6 ;  /* 0x00000007fa207224 */ /* 0x000fe200078e0206 */
[----:B------:R-:W-:Y:S01]  /*1640*/  IADD3 R6, R214, 0x28, RZ ;  /* 0x00000028d6067810 */ /* 0x000fe20007ffe0ff */
[----:B------:R-:W-:Y:S01]  /*1650*/  IMAD R0, R250, R4, R11 ;  /* 0x00000004fa007224 */ /* 0x000fe200078e020b */
[----:B------:R-:W-:Y:S01]  /*1660*/  IADD3 R7, R214, 0x29, RZ ;  /* 0x00000029d6077810 */ /* 0x000fe20007ffe0ff */
[----:B------:R-:W-:Y:S01]  /*1670*/  IMAD.HI.U32 R5, R251, R12, RZ ;  /* 0x0000000cfb057227 */ /* 0x000fe200078e00ff */
[----:B------:R-:W-:-:S02]  /*1680*/  IABS R11, R2 ;  /* 0x00000002000b7213 */ /* 0x000fc40000000000 */
[----:B------:R1:W-:Y:S01]  /*1690*/  STL [R1+0x380], R0 ;  /* 0x0003800001007387 */ /* 0x0003e20000100800 */
[----:B------:R-:W-:Y:S01]  /*16a0*/  IMAD R13, R250, R3, R10 ;  /* 0x00000003fa0d7224 */ /* 0x000fe200078e020a */
[----:B------:R-:W-:Y:S01]  /*16b0*/  IADD3 R3, R214, 0x2a, RZ ;  /* 0x0000002ad6037810 */ /* 0x000fe20007ffe0ff */
[----:B------:R-:W-:Y:S01]  /*16c0*/  IMAD R23, R250, R9, R8 ;  /* 0x00000009fa177224 */ /* 0x000fe200078e0208 */
[----:B------:R-:W-:Y:S01]  /*16d0*/  IABS R8, R7 ;  /* 0x0000000700087213 */ /* 0x000fe20000000000 */
[----:B------:R-:W-:Y:S01]  /*16e0*/  IMAD.MOV R5, RZ, RZ, -R5 ;  /* 0x000000ffff057224 */ /* 0x000fe200078e0a05 */
[----:B------:R2:W-:Y:S01]  /*16f0*/  STL [R1+0x1ee8], R6 ;  /* 0x001ee80601007387 */ /* 0x0005e20000100800 */
[----:B------:R-:W-:Y:S01]  /*1700*/  IABS R10, R3 ;  /* 0x00000003000a7213 */ /* 0x000fe20000000000 */
[----:B------:R-:W-:Y:S01]  /*1710*/  IMAD.HI.U32 R4, R251, R11, RZ ;  /* 0x0000000bfb047227 */ /* 0x000fe200078e00ff */
[----:B-1----:R-:W-:Y:S01]  /*1720*/  IADD3 R0, R214, 0x2c, RZ ;  /* 0x0000002cd6007810 */ /* 0x002fe20007ffe0ff */
[----:B------:R-:W-:Y:S02]  /*1730*/  STL [R1+0x1eec], R7 ;  /* 0x001eec0701007387 */ /* 0x000fe40000100800 */
[----:B------:R-:W-:Y:S01]  /*1740*/  IMAD R36, R250, R5, R12 ;  /* 0x00000005fa247224 */ /* 0x000fe200078e020c */
[----:B------:R-:W-:Y:S01]  /*1750*/  IABS R12, R0 ;  /* 0x00000000000c7213 */ /* 0x000fe20000000000 */
[----:B------:R1:W-:Y:S01]  /*1760*/  STL [R1+0x1ef0], R3 ;  /* 0x001ef00301007387 */ /* 0x0003e20000100800 */
[----:B--2---:R-:W-:Y:S01]  /*1770*/  IABS R6, R6 ;  /* 0x0000000600067213 */ /* 0x004fe20000000000 */
[----:B------:R-:W-:-:S02]  /*1780*/  IMAD.MOV R4, RZ, RZ, -R4 ;  /* 0x000000ffff047224 */ /* 0x000fc400078e0a04 */
[----:B------:R2:W-:Y:S01]  /*1790*/  STL [R1+0x1f08], R2 ;  /* 0x001f080201007387 */ /* 0x0005e20000100800 */
[----:B------:R-:W-:-:S03]  /*17a0*/  IMAD.HI.U32 R5, R251, R12, RZ ;  /* 0x0000000cfb057227 */ /* 0x000fc600078e00ff */
[----:B------:R3:W-:Y:S01]  /*17b0*/  STL [R1+0x1f0c], R0 ;  /* 0x001f0c0001007387 */ /* 0x0007e20000100800 */
[----:B------:R-:W-:Y:S02]  /*17c0*/  IMAD.MOV R5, RZ, RZ, -R5 ;  /* 0x000000ffff057224 */ /* 0x000fe400078e0a05 */
[----:B-1----:R-:W-:-:S04]  /*17d0*/  IMAD.HI.U32 R3, R251, R10, RZ ;  /* 0x0000000afb037227 */ /* 0x002fc800078e00ff */
[----:B--2---:R-:W-:-:S04]  /*17e0*/  IMAD.HI.U32 R2, R251, R8, RZ ;  /* 0x00000008fb027227 */ /* 0x004fc800078e00ff */
[----:B---3--:R-:W-:-:S04]  /*17f0*/  IMAD.HI.U32 R0, R251, R6, RZ ;  /* 0x00000006fb007227 */ /* 0x008fc800078e00ff */
[----:B------:R-:W-:Y:S02]  /*1800*/  IMAD.MOV R9, RZ, RZ, -R2 ;  /* 0x000000ffff097224 */ /* 0x000fe400078e0a02 */
[----:B------:R-:W-:Y:S02]  /*1810*/  IMAD.MOV R7, RZ, RZ, -R0 ;  /* 0x000000ffff077224 */ /* 0x000fe400078e0a00 */
[C---:B------:R-:W-:Y:S02]  /*1820*/  IMAD R0, R250.reuse, R9, R8 ;  /* 0x00000009fa007224 */ /* 0x040fe400078e0208 */
[----:B------:R-:W-:Y:S02]  /*1830*/  IMAD.MOV R3, RZ, RZ, -R3 ;  /* 0x000000ffff037224 */ /* 0x000fe400078e0a03 */
[C---:B------:R-:W-:Y:S01]  /*1840*/  IMAD R34, R250.reuse, R7, R6 ;  /* 0x00000007fa227224 */ /* 0x040fe200078e0206 */
[----:B------:R1:W-:Y:S01]  /*1850*/  STL [R1+0x374], R0 ;  /* 0x0003740001007387 */ /* 0x0003e20000100800 */
[----:B------:R-:W-:Y:S01]  /*1860*/  IMAD R2, R250, R3, R10 ;  /* 0x00000003fa027224 */ /* 0x000fe200078e020a */
[----:B------:R-:W-:Y:S01]  /*1870*/  IADD3 R6, R214, 0x2d, RZ ;  /* 0x0000002dd6067810 */ /* 0x000fe20007ffe0ff */
[----:B------:R-:W-:Y:S01]  /*1880*/  IMAD R29, R250, R4, R11 ;  /* 0x00000004fa1d7224 */ /* 0x000fe200078e020b */
[----:B------:R-:W-:-:S02]  /*1890*/  IADD3 R4, R214, 0x2e, RZ ;  /* 0x0000002ed6047810 */ /* 0x000fc40007ffe0ff */
[----:B------:R2:W-:Y:S01]  /*18a0*/  STL [R1+0x370], R2 ;  /* 0x0003700201007387 */ /* 0x0005e20000100800 */
[----:B------:R-:W-:Y:S02]  /*18b0*/  IADD3 R3, R214, 0x2f, RZ ;  /* 0x0000002fd6037810 */ /* 0x000fe40007ffe0ff */
[----:B------:R-:W-:Y:S01]  /*18c0*/  IABS R8, R4 ;  /* 0x0000000400087213 */ /* 0x000fe20000000000 */
[----:B-1----:R-:W-:Y:S01]  /*18d0*/  IMAD R0, R250, R5, R12 ;  /* 0x00000005fa007224 */ /* 0x002fe200078e020c */
[----:B------:R-:W-:-:S04]  /*18e0*/  IABS R10, R3 ;  /* 0x00000003000a7213 */ /* 0x000fc80000000000 */
[----:B------:R1:W-:Y:S01]  /*18f0*/  STL [R1+0x368], R0 ;  /* 0x0003680001007387 */ /* 0x0003e20000100800 */
[----:B--2---:R-:W-:-:S03]  /*1900*/  IADD3 R2, R214, 0x30, RZ ;  /* 0x00000030d6027810 */ /* 0x004fc60007ffe0ff */
[----:B------:R2:W-:Y:S01]  /*1910*/  STL [R1+0x1f10], R6 ;  /* 0x001f100601007387 */ /* 0x0005e20000100800 */
[----:B------:R-:W-:-:S03]  /*1920*/  IABS R11, R2 ;  /* 0x00000002000b7213 */ /* 0x000fc60000000000 */
        /* <DEDUP_REMOVED lines=245> */
[----:B------:R-:W-:Y:S01]  /*2880*/  STL [R1+0x2074], R3 ;  /* 0x0020740301007387 */ /* 0x000fe20000100800 */
[----:B------:R-:W-:Y:S02]  /*2890*/  IABS R11, R2 ;  /* 0x00000002000b7213 */ /* 0x000fe40000000000 */
[----:B---3--:R-:W-:Y:S01]  /*28a0*/  IABS R6, R6 ;  /* 0x0000000600067213 */ /* 0x008fe20000000000 */
[----:B------:R2:W-:Y:S01]  /*28b0*/  STL [R1+0x209c], R2 ;  /* 0x00209c0201007387 */ /* 0x0005e20000100800 */
[----:B------:R-:W-:Y:S01]  /*28c0*/  IABS R12, R0 ;  /* 0x00000000000c7213 */ /* 0x000fe20000000000 */
[C---:B-1----:R-:W-:Y:S02]  /*28d0*/  IMAD.HI.U32 R4, R251.reuse, R11, RZ ;  /* 0x0000000bfb047227 */ /* 0x042fe400078e00ff */
[----:B------:R1:W-:Y:S02]  /*28e0*/  STL [R1+0x20a8], R0 ;  /* 0x0020a80001007387 */ /* 0x0003e40000100800 */
[----:B------:R-:W-:-:S04]  /*28f0*/  IMAD.HI.U32 R5, R251, R12, RZ ;  /* 0x0000000cfb057227 */ /* 0x000fc800078e00ff */
[----:B--2---:R-:W-:-:S04]  /*2900*/  IMAD.HI.U32 R2, R251, R8, RZ ;  /* 0x00000008fb027227 */ /* 0x004fc800078e00ff */
[----:B-1----:R-:W-:-:S04]  /*2910*/  IMAD.HI.U32 R0, R251, R6, RZ ;  /* 0x00000006fb007227 */ /* 0x002fc800078e00ff */
[----:B------:R-:W-:Y:S02]  /*2920*/  IMAD.MOV R7, RZ, RZ, -R0 ;  /* 0x000000ffff077224 */ /* 0x000fe400078e0a00 */
[----:B------:R-:W-:Y:S02]  /*2930*/  IMAD.MOV R9, RZ, RZ, -R2 ;  /* 0x000000ffff097224 */ /* 0x000fe400078e0a02 */
[----:B------:R-:W-:Y:S01]  /*2940*/  IMAD R2, R250, R7, R6 ;  /* 0x00000007fa027224 */ /* 0x000fe200078e0206 */
[----:B------:R-:W-:Y:S01]  /*2950*/  IADD3 R6, R214, 0x55, RZ ;  /* 0x00000055d6067810 */ /* 0x000fe20007ffe0ff */
[----:B------:R-:W-:-:S03]  /*2960*/  IMAD.HI.U32 R3, R251, R10, RZ ;  /* 0x0000000afb037227 */ /* 0x000fc600078e00ff */
[----:B------:R1:W-:Y:S01]  /*2970*/  STL [R1+0x2d8], R2 ;  /* 0x0002d80201007387 */ /* 0x0003e20000100800 */
[C---:B------:R-:W-:Y:S02]  /*2980*/  IMAD R0, R250.reuse, R9, R8 ;  /* 0x00000009fa007224 */ /* 0x040fe400078e0208 */
[----:B------:R-:W-:Y:S02]  /*2990*/  IMAD.MOV R4, RZ, RZ, -R4 ;  /* 0x000000ffff047224 */ /* 0x000fe400078e0a04 */
[----:B------:R-:W-:Y:S01]  /*29a0*/  IMAD.MOV R5, RZ, RZ, -R5 ;  /* 0x000000ffff057224 */ /* 0x000fe200078e0a05 */
[----:B------:R2:W-:Y:S01]  /*29b0*/  STL [R1+0x2d4], R0 ;  /* 0x0002d40001007387 */ /* 0x0005e20000100800 */
[----:B------:R-:W-:Y:S02]  /*29c0*/  IMAD.MOV R3, RZ, RZ, -R3 ;  /* 0x000000ffff037224 */ /* 0x000fe400078e0a03 */
[----:B------:R-:W-:Y:S01]  /*29d0*/  IMAD R14, R250, R4, R11 ;  /* 0x00000004fa0e7224 */ /* 0x000fe200078e020b */
[----:B------:R-:W-:Y:S01]  /*29e0*/  IADD3 R4, R214, 0x56, RZ ;  /* 0x00000056d6047810 */ /* 0x000fe20007ffe0ff */
[----:B------:R-:W-:Y:S01]  /*29f0*/  IMAD R15, R250, R3, R10 ;  /* 0x00000003fa0f7224 */ /* 0x000fe200078e020a */
[----:B------:R-:W-:-:S02]  /*2a00*/  IADD3 R3, R214, 0x57, RZ ;  /* 0x00000057d6037810 */ /* 0x000fc40007ffe0ff */
[----:B-1----:R-:W-:Y:S01]  /*2a10*/  IADD3 R2, R214, 0x58, RZ ;  /* 0x00000058d6027810 */ /* 0x002fe20007ffe0ff */
[----:B--2---:R-:W-:Y:S01]  /*2a20*/  IMAD R0, R250, R5, R12 ;  /* 0x00000005fa007224 */ /* 0x004fe200078e020c */
[----:B------:R-:W-:Y:S02]  /*2a30*/  IABS R8, R4 ;  /* 0x0000000400087213 */ /* 0x000fe40000000000 */
[----:B------:R-:W-:Y:S02]  /*2a40*/  IABS R10, R3 ;  /* 0x00000003000a7213 */ /* 0x000fe40000000000 */
[----:B------:R1:W-:Y:S01]  /*2a50*/  STL [R1+0x2c8], R0 ;  /* 0x0002c80001007387 */ /* 0x0003e20000100800 */
[----:B------:R-:W-:-:S03]  /*2a60*/  IABS R11, R2 ;  /* 0x00000002000b7213 */ /* 0x000fc60000000000 */
[----:B------:R2:W-:Y:S04]  /*2a70*/  STL [R1+0x20b4], R6 ;  /* 0x0020b40601007387 */ /* 0x0005e80000100800 */
        /* <DEDUP_REMOVED lines=12> */
[----:B------:R-:W-:-:S04]  /*2b40*/  IMAD.HI.U32 R5, R251, R12, RZ ;  /* 0x0000000cfb057227 */ /* 0x000fc800078e00ff */
[----:B------:R-:W-:Y:S02]  /*2b50*/  IMAD.MOV R7, RZ, RZ, -R0 ;  /* 0x000000ffff077224 */ /* 0x000fe400078e0a00 */
[----:B------:R-:W-:Y:S02]  /*2b60*/  IMAD.MOV R3, RZ, RZ, -R3 ;  /* 0x000000ffff037224 */ /* 0x000fe400078e0a03 */
[C---:B------:R-:W-:Y:S02]  /*2b70*/  IMAD R0, R250.reuse, R9, R8 ;  /* 0x00000009fa007224 */ /* 0x040fe400078e0208 */
[----:B------:R-:W-:Y:S02]  /*2b80*/  IMAD.MOV R4, RZ, RZ, -R4 ;  /* 0x000000ffff047224 */ /* 0x000fe400078e0a04 */
[----:B------:R-:W-:Y:S01]  /*2b90*/  IMAD.MOV R5, RZ, RZ, -R5 ;  /* 0x000000ffff057224 */ /* 0x000fe200078e0a05 */
[----:B------:R1:W-:Y:S01]  /*2ba0*/  STL [R1+0x2c0], R0 ;  /* 0x0002c00001007387 */ /* 0x0003e20000100800 */
[----:B------:R-:W-:-:S02]  /*2bb0*/  IMAD R3, R250, R3, R10 ;  /* 0x00000003fa037224 */ /* 0x000fc400078e020a */
[----:B------:R-:W-:Y:S01]  /*2bc0*/  IMAD R2, R250, R4, R11 ;  /* 0x00000004fa027224 */ /* 0x000fe200078e020b */
[----:B------:R-:W-:Y:S01]  /*2bd0*/  IADD3 R4, R214, 0x5b, RZ ;  /* 0x0000005bd6047810 */ /* 0x000fe20007ffe0ff */
[----:B------:R-:W-:Y:S01]  /*2be0*/  IMAD R20, R250, R7, R6 ;  /* 0x00000007fa147224 */ /* 0x000fe200078e0206 */
[----:B------:R-:W-:Y:S01]  /*2bf0*/  IADD3 R6, R214, 0x5a, RZ ;  /* 0x0000005ad6067810 */ /* 0x000fe20007ffe0ff */
[----:B------:R2:W-:Y:S01]  /*2c00*/  STL [R1+0x2bc], R3 ;  /* 0x0002bc0301007387 */ /* 0x0005e20000100800 */
[----:B------:R-:W-:Y:S01]  /*2c10*/  IABS R8, R4 ;  /* 0x0000000400087213 */ /* 0x000fe20000000000 */
[----:B-1----:R-:W-:Y:S02]  /*2c20*/  IMAD R0, R250, R5, R12 ;  /* 0x00000005fa007224 */ /* 0x002fe400078e020c */
[----:B------:R1:W-:Y:S04]  /*2c30*/  STL [R1+0x2b8], R2 ;  /* 0x0002b80201007387 */ /* 0x0003e80000100800 */
[----:B------:R3:W-:Y:S01]  /*2c40*/  STL [R1+0x2b4], R0 ;  /* 0x0002b40001007387 */ /* 0x0007e20000100800 */
[----:B--2---:R-:W-:-:S03]  /*2c50*/  IADD3 R3, R214, 0x5c, RZ ;  /* 0x0000005cd6037810 */ /* 0x004fc60007ffe0ff */
[----:B------:R2:W-:Y:S01]  /*2c60*/  STL [R1+0x2154], R6 ;  /* 0x0021540601007387 */ /* 0x0005e20000100800 */
[----:B-1----:R-:W-:-:S03]  /*2c70*/  IADD3 R2, R214, 0x5d, RZ ;  /* 0x0000005dd6027810 */ /* 0x002fc60007ffe0ff */
[----:B------:R1:W-:Y:S01]  /*2c80*/  STL [R1+0x2164], R4 ;  /* 0x0021640401007387 */ /* 0x0003e20000100800 */
[----:B------:R-:W-:Y:S02]  /*2c90*/  IABS R10, R3 ;  /* 0x00000003000a7213 */ /* 0x000fe40000000000 */
[----:B---3--:R-:W-:Y:S01]  /*2ca0*/  IADD3 R0, R214, 0x5e, RZ ;  /* 0x0000005ed6007810 */ /* 0x008fe20007ffe0ff */
[----:B------:R3:W-:Y:S01]  /*2cb0*/  STL [R1+0x2174], R3 ;  /* 0x0021740301007387 */ /* 0x0007e20000100800 */
[----:B------:R-:W-:Y:S02]  /*2cc0*/  IABS R11, R2 ;  /* 0x00000002000b7213 */ /* 0x000fe40000000000 */
[----:B--2---:R-:W-:Y:S01]  /*2cd0*/  IABS R6, R6 ;  /* 0x0000000600067213 */ /* 0x004fe20000000000 */
[----:B------:R2:W-:Y:S01]  /*2ce0*/  STL [R1+0x21d4], R2 ;  /* 0x0021d40201007387 */ /* 0x0005e20000100800 */
[----:B------:R-:W-:Y:S01]  /*2cf0*/  IABS R12, R0 ;  /* 0x00000000000c7213 */ /* 0x000fe20000000000 */
[----:B-1----:R-:W-:-:S02]  /*2d00*/  IMAD.HI.U32 R4, R251, R11, RZ ;  /* 0x0000000bfb047227 */ /* 0x002fc400078e00ff */
[----:B------:R1:W-:Y:S02]  /*2d10*/  STL [R1+0x21e4], R0 ;  /* 0x0021e40001007387 */ /* 0x0003e40000100800 */
[----:B---3--:R-:W-:-:S04]  /*2d20*/  IMAD.HI.U32 R3, R251, R10, RZ ;  /* 0x0000000afb037227 */ /* 0x008fc800078e00ff */
[----:B--2---:R-:W-:-:S04]  /*2d30*/  IMAD.HI.U32 R2, R251, R8, RZ ;  /* 0x00000008fb027227 */ /* 0x004fc800078e00ff */
[----:B-1----:R-:W-:-:S04]  /*2d40*/  IMAD.HI.U32 R0, R251, R6, RZ ;  /* 0x00000006fb007227 */ /* 0x002fc800078e00ff */
        /* <DEDUP_REMOVED lines=142> */
[----:B------:R-:W-:Y:S02]  /*3630*/  IMAD.MOV R4, RZ, RZ, -R4 ;  /* 0x000000ffff047224 */ /* 0x000fe400078e0a04 */
[----:B------:R-:W-:Y:S02]  /*3640*/  IMAD.MOV R3, RZ, RZ, -R3 ;  /* 0x000000ffff037224 */ /* 0x000fe400078e0a03 */
[----:B------:R-:W-:Y:S01]  /*3650*/  IMAD R6, R250, R7, R6 ;  /* 0x00000007fa067224 */ /* 0x000fe200078e0206 */
[----:B------:R-:W-:Y:S01]  /*3660*/  IADD3 R7, R214, 0x75, RZ ;  /* 0x00000075d6077810 */ /* 0x000fe20007ffe0ff */
[----:B------:R-:W-:Y:S01]  /*3670*/  IMAD R2, R250, R9, R8 ;  /* 0x00000009fa027224 */ /* 0x000fe200078e0208 */
[----:B------:R-:W-:Y:S01]  /*3680*/  IADD3 R8, R214, 0x73, RZ ;  /* 0x00000073d6087810 */ /* 0x000fe20007ffe0ff */
[C---:B------:R-:W-:Y:S01]  /*3690*/  IMAD R249, R250.reuse, R4, R11 ;  /* 0x00000004faf97224 */ /* 0x040fe200078e020b */
[----:B------:R1:W-:Y:S01]  /*36a0*/  STL [R1+0x260], R6 ;  /* 0x0002600601007387 */ /* 0x0003e20000100800 */
[----:B------:R-:W-:Y:S01]  /*36b0*/  IMAD R0, R250, R3, R10 ;  /* 0x00000003fa007224 */ /* 0x000fe200078e020a */
[----:B------:R-:W-:Y:S01]  /*36c0*/  IABS R4, R7 ;  /* 0x0000000700047213 */ /* 0x000fe20000000000 */
[----:B------:R-:W-:Y:S01]  /*36d0*/  IMAD.HI.U32 R5, R251, R12, RZ ;  /* 0x0000000cfb057227 */ /* 0x000fe200078e00ff */
[----:B------:R2:W-:Y:S03]  /*36e0*/  STL [R1+0x25c], R2 ;  /* 0x00025c0201007387 */ /* 0x0005e60000100800 */
[----:B------:R-:W-:Y:S01]  /*36f0*/  IMAD.MOV R5, RZ, RZ, -R5 ;  /* 0x000000ffff057224 */ /* 0x000fe200078e0a05 */
[----:B------:R-:W-:Y:S01]  /*3700*/  STL [R1+0x28f8], R249 ;  /* 0x0028f8f901007387 */ /* 0x000fe20000100800 */
[----:B-1----:R-:W-:-:S02]  /*3710*/  IADD3 R6, R214, 0x74, RZ ;  /* 0x00000074d6067810 */ /* 0x002fc40007ffe0ff */
[----:B------:R-:W-:Y:S01]  /*3720*/  IMAD R19, R250, R5, R12 ;  /* 0x00000005fa137224 */ /* 0x000fe200078e020c */
[----:B------:R1:W-:Y:S01]  /*3730*/  STL [R1+0x258], R0 ;  /* 0x0002580001007387 */ /* 0x0003e20000100800 */
[----:B--2---:R-:W-:-:S03]  /*3740*/  IADD3 R2, R214, 0x76, RZ ;  /* 0x00000076d6027810 */ /* 0x004fc60007ffe0ff */
[----:B------:R2:W-:Y:S04]  /*3750*/  STL [R1+0x2464], R8 ;  /* 0x0024640801007387 */ /* 0x0005e80000100800 */
[----:B------:R3:W-:Y:S01]  /*3760*/  STL [R1+0x2474], R6 ;  /* 0x0024740601007387 */ /* 0x0007e20000100800 */
[----:B-1----:R-:W-:-:S03]  /*3770*/  IADD3 R0, R214, 0x77, RZ ;  /* 0x00000077d6007810 */ /* 0x002fc60007ffe0ff */
[----:B------:R-:W-:Y:S01]  /*3780*/  STL [R1+0x2484], R7 ;  /* 0x0024840701007387 */ /* 0x000fe20000100800 */
[----:B--2---:R-:W-:-:S03]  /*3790*/  IABS R8, R8 ;  /* 0x0000000800087213 */ /* 0x004fc60000000000 */
[----:B------:R1:W-:Y:S01]  /*37a0*/  STL [R1+0x24e4], R2 ;  /* 0x0024e40201007387 */ /* 0x0003e20000100800 */
[----:B---3--:R-:W-:Y:S01]  /*37b0*/  IABS R6, R6 ;  /* 0x0000000600067213 */ /* 0x008fe20000000000 */
[C---:B------:R-:W-:Y:S02]  /*37c0*/  IMAD.HI.U32 R11, R251.reuse, R8, RZ ;  /* 0x00000008fb0b7227 */ /* 0x040fe400078e00ff */
[----:B------:R2:W-:Y:S02]  /*37d0*/  STL [R1+0x24f4], R0 ;  /* 0x0024f40001007387 */ /* 0x0005e40000100800 */
[----:B------:R-:W-:Y:S01]  /*37e0*/  IMAD.HI.U32 R9, R251, R6, RZ ;  /* 0x00000006fb097227 */ /* 0x000fe200078e00ff */
[----:B-1----:R-:W-:-:S03]  /*37f0*/  IABS R2, R2 ;  /* 0x0000000200027213 */ /* 0x002fc60000000000 */
[----:B------:R-:W-:Y:S01]  /*3800*/  IMAD.HI.U32 R7, R251, R4, RZ ;  /* 0x00000004fb077227 */ /* 0x000fe200078e00ff */
[----:B--2---:R-:W-:-:S03]  /*3810*/  IABS R0, R0 ;  /* 0x0000000000007213 */ /* 0x004fc60000000000 */
[----:B------:R-:W-:-:S04]  /*3820*/  IMAD.HI.U32 R5, R251, R2, RZ ;  /* 0x00000002fb057227 */ /* 0x000fc800078e00ff */
[----:B------:R-:W-:-:S04]  /*3830*/  IMAD.HI.U32 R3, R251, R0, RZ ;  /* 0x00000000fb037227 */ /* 0x000fc800078e00ff */
        /* <DEDUP_REMOVED lines=8> */
[----:B------:R-:W-:Y:S01]  /*38c0*/  IMAD R39, R250, R7, R4 ;  /* 0x00000007fa277224 */ /* 0x000fe200078e0204 */
[----:B------:R-:W-:Y:S01]  /*38d0*/  IADD3 R7, R214, 0x78, RZ ;  /* 0x00000078d6077810 */ /* 0x000fe20007ffe0ff */
[----:B------:R-:W-:Y:S01]  /*38e0*/  IMAD R0, R250, R3, R0 ;  /* 0x00000003fa007224 */ /* 0x000fe200078e0200 */
[----:B------:R-:W-:Y:S01]  /*38f0*/  STL [R1+0x28fc], R249 ;  /* 0x0028fcf901007387 */ /* 0x000fe20000100800 */
[----:B------:R-:W-:Y:S01]  /*3900*/  IMAD.MOV R11, RZ, RZ, -R11 ;  /* 0x000000ffff0b7224 */ /* 0x000fe200078e0a0b */
[----:B------:R-:W-:-:S02]  /*3910*/  IABS R9, R7 ;  /* 0x0000000700097213 */ /* 0x000fc40000000000 */
[----:B------:R1:W-:Y:S01]  /*3920*/  STL [R1+0x240], R2 ;  /* 0x0002400201007387 */ /* 0x0003e20000100800 */
[----:B------:R-:W-:Y:S01]  /*3930*/  IADD3 R4, R214, 0x7b, RZ ;  /* 0x0000007bd6047810 */ /* 0x000fe20007ffe0ff */
[----:B------:R-:W-:Y:S02]  /*3940*/  IMAD R21, R250, R11, R8 ;  /* 0x0000000bfa157224 */ /* 0x000fe400078e0208 */
[----:B------:R2:W-:Y:S01]  /*3950*/  STL [R1+0x23c], R0 ;  /* 0x00023c0001007387 */ /* 0x0005e20000100800 */
[----:B------:R-:W-:Y:S01]  /*3960*/  IABS R3, R4 ;  /* 0x0000000400037213 */ /* 0x000fe20000000000 */
[----:B------:R-:W-:Y:S02]  /*3970*/  IMAD.HI.U32 R10, R251, R9, RZ ;  /* 0x00000009fb0a7227 */ /* 0x000fe400078e00ff */
[----:B------:R3:W-:Y:S01]  /*3980*/  STL [R1+0x2504], R7 ;  /* 0x0025040701007387 */ /* 0x0007e20000100800 */
[----:B-1----:R-:W-:Y:S01]  /*3990*/  IADD3 R2, R214, 0x7c, RZ ;  /* 0x0000007cd6027810 */ /* 0x002fe20007ffe0ff */
[----:B------:R-:W-:-:S02]  /*39a0*/  IMAD.MOV R10, RZ, RZ, -R10 ;  /* 0x000000ffff0a7224 */ /* 0x000fc400078e0a0a */
[----:B------:R-:W-:Y:S01]  /*39b0*/  STL [R1+0x2514], R6 ;  /* 0x0025140601007387 */ /* 0x000fe20000100800 */
[----:B--2---:R-:W-:Y:S01]  /*39c0*/  IABS R0, R2 ;  /* 0x0000000200007213 */ /* 0x004fe20000000000 */
[----:B------:R-:W-:Y:S02]  /*39d0*/  IMAD R9, R250, R10, R9 ;  /* 0x0000000afa097224 */ /* 0x000fe400078e0209 */
[----:B------:R1:W-:Y:S01]  /*39e0*/  STL [R1+0x2520], R5 ;  /* 0x0025200501007387 */ /* 0x0003e20000100800 */
[----:B---3--:R-:W-:-:S03]  /*39f0*/  IABS R7, R6 ;  /* 0x0000000600077213 */ /* 0x008fc60000000000 */
[----:B------:R2:W-:Y:S02]  /*3a00*/  STL [R1+0x2530], R4 ;  /* 0x0025300401007387 */ /* 0x0005e40000100800 */
[C---:B------:R-:W-:Y:S02]  /*3a10*/  IMAD.HI.U32 R8, R251.reuse, R7, RZ ;  /* 0x00000007fb087227 */ /* 0x040fe400078e00ff */
[----:B------:R3:W-:Y:S01]  /*3a20*/  STL [R1+0x2534], R2 ;  /* 0x0025340201007387 */ /* 0x0007e20000100800 */
[----:B-1----:R-:W-:Y:S01]  /*3a30*/  IABS R5, R5 ;  /* 0x0000000500057213 */ /* 0x002fe20000000000 */
[----:B------:R-:W-:Y:S02]  /*3a40*/  IMAD.MOV R8, RZ, RZ, -R8 ;  /* 0x000000ffff087224 */ /* 0x000fe400078e0a08 */
[----:B------:R-:W-:Y:S01]  /*3a50*/  STL [R1+0x238], R9 ;  /* 0x0002380901007387 */ /* 0x000fe20000100800 */
[----:B--2---:R-:W-:-:S04]  /*3a60*/  IMAD.HI.U32 R4, R251, R3, RZ ;  /* 0x00000003fb047227 */ /* 0x004fc800078e00ff */
[----:B------:R-:W-:-:S04]  /*3a70*/  IMAD.HI.U32 R6, R251, R5, RZ ;  /* 0x00000005fb067227 */ /* 0x000fc800078e00ff */
        /* <DEDUP_REMOVED lines=10> */
[----:B------:R2:W-:Y:S01]  /*3b20*/  STL [R1+0x230], R5 ;  /* 0x0002300501007387 */ /* 0x0005e20000100800 */
[----:B------:R-:W-:-:S03]  /*3b30*/  IADD3 R4, R214, 0x81, RZ ;  /* 0x00000081d6047810 */ /* 0x000fc60007ffe0ff */
[----:B------:R3:W-:Y:S01]  /*3b40*/  STL [R1+0x22c], R3 ;  /* 0x00022c0301007387 */ /* 0x0007e20000100800 */
[----:B-1----:R-:W-:-:S03]  /*3b50*/  IADD3 R7, R214, 0x7d, RZ ;  /* 0x0000007dd6077810 */ /* 0x002fc60007ffe0ff */
[----:B------:R1:W-:Y:S01]  /*3b60*/  STL [R1+0x228], R0 ;  /* 0x0002280001007387 */ /* 0x0003e20000100800 */
[----:B--2---:R-:W-:-:S03]  /*3b70*/  IADD3 R5, R214, 0x7f, RZ ;  /* 0x0000007fd6057810 */ /* 0x004fc60007ffe0ff */
[----:B------:R2:W-:Y:S01]  /*3b80*/  STL [R1+0x2500], R7 ;  /* 0x0025000701007387 */ /* 0x0005e20000100800 */
[----:B------:R-:W-:Y:S02]  /*3b90*/  IABS R9, R7 ;  /* 0x0000000700097213 */ /* 0x000fe40000000000 */
[----:B---3--:R-:W-:Y:S01]  /*3ba0*/  IADD3 R3, R214, 0x80, RZ ;  /* 0x00000080d6037810 */ /* 0x008fe20007ffe0ff */
[----:B------:R-:W-:Y:S02]  /*3bb0*/  STL [R1+0x2510], R6 ;  /* 0x0025100601007387 */ /* 0x000fe40000100800 */
[----:B------:R-:W-:Y:S01]  /*3bc0*/  IMAD.HI.U32 R10, R251, R9, RZ ;  /* 0x00000009fb0a7227 */ /* 0x000fe200078e00ff */
[----:B-1----:R-:W-:Y:S01]  /*3bd0*/  IABS R0, R4 ;  /* 0x0000000400007213 */ /* 0x002fe20000000000 */
[----:B------:R1:W-:Y:S01]  /*3be0*/  STL [R1+0x251c], R5 ;  /* 0x00251c0501007387 */ /* 0x0003e20000100800 */
[----:B--2---:R-:W-:Y:S01]  /*3bf0*/  IABS R7, R6 ;  /* 0x0000000600077213 */ /* 0x004fe20000000000 */
[----:B------:R-:W-:-:S02]  /*3c00*/  IMAD.MOV R10, RZ, RZ, -R10 ;  /* 0x000000ffff0a7224 */ /* 0x000fc400078e0a0a */
[----:B------:R2:W-:Y:S01]  /*3c10*/  STL [R1+0x2528], R3 ;  /* 0x0025280301007387 */ /* 0x0005e20000100800 */
[----:B------:R-:W-:-:S03]  /*3c20*/  IMAD.HI.U32 R2, R251, R0, RZ ;  /* 0x00000000fb027227 */ /* 0x000fc600078e00ff */
[----:B------:R3:W-:Y:S01]  /*3c30*/  STL [R1+0x252c], R4 ;  /* 0x00252c0401007387 */ /* 0x0007e20000100800 */
[----:B------:R-:W-:Y:S01]  /*3c40*/  IMAD.HI.U32 R8, R251, R7, RZ ;  /* 0x00000007fb087227 */ /* 0x000fe200078e00ff */
[----:B-1----:R-:W-:-:S03]  /*3c50*/  IABS R5, R5 ;  /* 0x0000000500057213 */ /* 0x002fc60000000000 */
[----:B------:R-:W-:Y:S01]  /*3c60*/  IMAD.MOV R8, RZ, RZ, -R8 ;  /* 0x000000ffff087224 */ /* 0x000fe200078e0a08 */
[----:B--2---:R-:W-:Y:S01]  /*3c70*/  IABS R3, R3 ;  /* 0x0000000300037213 */ /* 0x004fe20000000000 */
[----:B------:R-:W-:-:S04]  /*3c80*/  IMAD.HI.U32 R6, R251, R5, RZ ;  /* 0x00000005fb067227 */ /* 0x000fc800078e00ff */
[----:B---3--:R-:W-:-:S04]  /*3c90*/  IMAD.HI.U32 R4, R251, R3, RZ ;  /* 0x00000003fb047227 */ /* 0x008fc800078e00ff */
[----:B------:R-:W-:Y:S02]  /*3ca0*/  IMAD.MOV R6, RZ, RZ, -R6 ;  /* 0x000000ffff067224 */ /* 0x000fe400078e0a06 */
[C---:B------:R-:W-:Y:S02]  /*3cb0*/  IMAD R9, R250.reuse, R10, R9 ;  /* 0x0000000afa097224 */ /* 0x040fe400078e0209 */
[----:B------:R-:W-:Y:S02]  /*3cc0*/  IMAD.MOV R4, RZ, RZ, -R4 ;  /* 0x000000ffff047224 */ /* 0x000fe400078e0a04 */
[C---:B------:R-:W-:Y:S01]  /*3cd0*/  IMAD R7, R250.reuse, R8, R7 ;  /* 0x00000008fa077224 */ /* 0x040fe200078e0207 */
[----:B------:R-:W-:Y:S01]  /*3ce0*/  STL [R1+0x224], R9 ;  /* 0x0002240901007387 */ /* 0x000fe20000100800 */
        /* <DEDUP_REMOVED lines=169> */
[----:B------:R-:W-:Y:S02]  /*4780*/  IMAD.MOV R6, RZ, RZ, -R6 ;  /* 0x000000ffff067224 */ /* 0x000fe400078e0a06 */
[----:B---3--:R-:W-:-:S04]  /*4790*/  IMAD.HI.U32 R4, R251, R3, RZ ;  /* 0x00000003fb047227 */ /* 0x008fc800078e00ff */
[C---:B------:R-:W-:Y:S02]  /*47a0*/  IMAD R9, R250.reuse, R10, R9 ;  /* 0x0000000afa097224 */ /* 0x040fe400078e0209 */
[----:B------:R-:W-:Y:S01]  /*47b0*/  IMAD R248, R250, R6, R5 ;  /* 0x00000006faf87224 */ /* 0x000fe200078e0205 */
[----:B------:R-:W-:Y:S01]  /*47c0*/  IADD3 R6, R214, 0x9c, RZ ;  /* 0x0000009cd6067810 */ /* 0x000fe20007ffe0ff */
[----:B------:R-:W-:Y:S01]  /*47d0*/  IMAD.MOV R4, RZ, RZ, -R4 ;  /* 0x000000ffff047224 */ /* 0x000fe200078e0a04 */
[----:B------:R-:W-:Y:S01]  /*47e0*/  STL [R1+0x1c0], R9 ;  /* 0x0001c00901007387 */ /* 0x000fe20000100800 */
[----:B------:R-:W-:Y:S01]  /*47f0*/  IMAD R7, R250, R8, R7 ;  /* 0x00000008fa077224 */ /* 0x000fe200078e0207 */
[----:B------:R-:W-:Y:S01]  /*4800*/  IADD3 R5, R214, 0x9d, RZ ;  /* 0x0000009dd6057810 */ /* 0x000fe20007ffe0ff */
[----:B------:R-:W-:Y:S01]  /*4810*/  IMAD.MOV R2, RZ, RZ, -R2 ;  /* 0x000000ffff027224 */ /* 0x000fe200078e0a02 */
[----:B------:R-:W-:Y:S01]  /*4820*/  STL [R1+0x28ec], R248 ;  /* 0x0028ecf801007387 */ /* 0x000fe20000100800 */
[----:B------:R-:W-:Y:S01]  /*4830*/  IMAD R3, R250, R4, R3 ;  /* 0x00000004fa037224 */ /* 0x000fe200078e0203 */
[----:B------:R-:W-:Y:S01]  /*4840*/  IADD3 R4, R214, 0x9f, RZ ;  /* 0x0000009fd6047810 */ /* 0x000fe20007ffe0ff */
[----:B------:R-:W-:Y:S01]  /*4850*/  IMAD R0, R250, R2, R0 ;  /* 0x00000002fa007224 */ /* 0x000fe200078e0200 */
[----:B------:R1:W-:Y:S04]  /*4860*/  STL [R1+0x1bc], R7 ;  /* 0x0001bc0701007387 */ /* 0x0003e80000100800 */
[----:B------:R2:W-:Y:S04]  /*4870*/  STL [R1+0x1b4], R3 ;  /* 0x0001b40301007387 */ /* 0x0005e80000100800 */
[----:B------:R3:W-:Y:S01]  /*4880*/  STL [R1+0x1b0], R0 ;  /* 0x0001b00001007387 */ /* 0x0007e20000100800 */
[----:B-1----:R-:W-:-:S02]  /*4890*/  IADD3 R7, R214, 0x9b, RZ ;  /* 0x0000009bd6077810 */ /* 0x002fc40007ffe0ff */
[----:B--2---:R-:W-:-:S03]  /*48a0*/  IADD3 R3, R214, 0x9e, RZ ;  /* 0x0000009ed6037810 */ /* 0x004fc60007ffe0ff */
[----:B------:R1:W-:Y:S01]  /*48b0*/  STL [R1+0x247c], R7 ;  /* 0x00247c0701007387 */ /* 0x0003e20000100800 */
[----:B------:R-:W-:Y:S02]  /*48c0*/  IABS R9, R7 ;  /* 0x0000000700097213 */ /* 0x000fe40000000000 */
[----:B---3--:R-:W-:Y:S01]  /*48d0*/  IABS R0, R4 ;  /* 0x0000000400007213 */ /* 0x008fe20000000000 */
[----:B------:R-:W-:Y:S02]  /*48e0*/  STL [R1+0x248c], R6 ;  /* 0x00248c0601007387 */ /* 0x000fe40000100800 */
[C---:B------:R-:W-:Y:S02]  /*48f0*/  IMAD.HI.U32 R10, R251.reuse, R9, RZ ;  /* 0x00000009fb0a7227 */ /* 0x040fe400078e00ff */
[----:B------:R2:W-:Y:S01]  /*4900*/  STL [R1+0x2498], R5 ;  /* 0x0024980501007387 */ /* 0x0005e20000100800 */
[----:B-1----:R-:W-:Y:S01]  /*4910*/  IABS R7, R6 ;  /* 0x0000000600077213 */ /* 0x002fe20000000000 */
[----:B------:R-:W-:-:S02]  /*4920*/  IMAD.HI.U32 R2, R251, R0, RZ ;  /* 0x00000000fb027227 */ /* 0x000fc400078e00ff */
[----:B------:R1:W-:Y:S02]  /*4930*/  STL [R1+0x24a4], R3 ;  /* 0x0024a40301007387 */ /* 0x0003e40000100800 */
[C---:B------:R-:W-:Y:S02]  /*4940*/  IMAD.HI.U32 R8, R251.reuse, R7, RZ ;  /* 0x00000007fb087227 */ /* 0x040fe400078e00ff */
[----:B------:R3:W-:Y:S01]  /*4950*/  STL [R1+0x24b0], R4 ;  /* 0x0024b00401007387 */ /* 0x0007e20000100800 */
[----:B--2---:R-:W-:Y:S01]  /*4960*/  IABS R5, R5 ;  /* 0x0000000500057213 */ /* 0x004fe20000000000 */
[----:B------:R-:W-:Y:S02]  /*4970*/  IMAD.MOV R8, RZ, RZ, -R8 ;  /* 0x000000ffff087224 */ /* 0x000fe400078e0a08 */
[----:B------:R-:W-:Y:S01]  /*4980*/  IMAD.MOV R2, RZ, RZ, -R2 ;  /* 0x000000ffff027224 */ /* 0x000fe200078e0a02 */
[----:B-1----:R-:W-:Y:S01]  /*4990*/  IABS R3, R3 ;  /* 0x0000000300037213 */ /* 0x002fe20000000000 */
[----:B------:R-:W-:-:S04]  /*49a0*/  IMAD.HI.U32 R6, R251, R5, RZ ;  /* 0x00000005fb067227 */ /* 0x000fc800078e00ff */
[----:B------:R-:W-:Y:S02]  /*49b0*/  IMAD.MOV R6, RZ, RZ, -R6 ;  /* 0x000000ffff067224 */ /* 0x000fe400078e0a06 */
[----:B---3--:R-:W-:-:S04]  /*49c0*/  IMAD.HI.U32 R4, R251, R3, RZ ;  /* 0x00000003fb047227 */ /* 0x008fc800078e00ff */
[----:B------:R-:W-:Y:S01]  /*49d0*/  IMAD R248, R250, R6, R5 ;  /* 0x00000006faf87224 */ /* 0x000fe200078e0205 */
[C---:B------:R-:W-:Y:S01]  /*49e0*/  IADD3 R6, R214.reuse, 0xa1, RZ ;  /* 0x000000a1d6067810 */ /* 0x040fe20007ffe0ff */
[----:B------:R-:W-:Y:S01]  /*49f0*/  IMAD.MOV R4, RZ, RZ, -R4 ;  /* 0x000000ffff047224 */ /* 0x000fe200078e0a04 */
[----:B------:R-:W-:Y:S01]  /*4a00*/  IADD3 R5, R214, 0xa2, RZ ;  /* 0x000000a2d6057810 */ /* 0x000fe20007ffe0ff */
[C---:B------:R-:W-:Y:S01]  /*4a10*/  IMAD R7, R250.reuse, R8, R7 ;  /* 0x00000008fa077224 */ /* 0x040fe200078e0207 */
[----:B------:R-:W-:Y:S01]  /*4a20*/  STL [R1+0x28f0], R248 ;  /* 0x0028f0f801007387 */ /* 0x000fe20000100800 */
[----:B------:R-:W-:Y:S01]  /*4a30*/  IMAD R3, R250, R4, R3 ;  /* 0x00000004fa037224 */ /* 0x000fe200078e0203 */
[----:B------:R-:W-:Y:S01]  /*4a40*/  IADD3 R4, R214, 0xa4, RZ ;  /* 0x000000a4d6047810 */ /* 0x000fe20007ffe0ff */
[----:B------:R-:W-:Y:S01]  /*4a50*/  IMAD R0, R250, R2, R0 ;  /* 0x00000002fa007224 */ /* 0x000fe200078e0200 */
[----:B------:R1:W-:Y:S01]  /*4a60*/  STL [R1+0x1a8], R7 ;  /* 0x0001a80701007387 */ /* 0x0003e20000100800 */
[----:B------:R-:W-:-:S03]  /*4a70*/  IMAD.MOV R10, RZ, RZ, -R10 ;  /* 0x000000ffff0a7224 */ /* 0x000fc600078e0a0a */
[----:B------:R2:W-:Y:S01]  /*4a80*/  STL [R1+0x1a0], R3 ;  /* 0x0001a00301007387 */ /* 0x0005e20000100800 */
[----:B------:R-:W-:-:S03]  /*4a90*/  IMAD R27, R250, R10, R9 ;  /* 0x0000000afa1b7224 */ /* 0x000fc600078e0209 */
[----:B------:R3:W-:Y:S01]  /*4aa0*/  STL [R1+0x19c], R0 ;  /* 0x00019c0001007387 */ /* 0x0007e20000100800 */
[C---:B-1----:R-:W-:Y:S02]  /*4ab0*/  IADD3 R7, R214.reuse, 0xa0, RZ ;  /* 0x000000a0d6077810 */ /* 0x042fe40007ffe0ff */
[----:B--2---:R-:W-:-:S03]  /*4ac0*/  IADD3 R3, R214, 0xa3, RZ ;  /* 0x000000a3d6037810 */ /* 0x004fc60007ffe0ff */
[----:B------:R1:W-:Y:S01]  /*4ad0*/  STL [R1+0x2460], R7 ;  /* 0x0024600701007387 */ /* 0x0003e20000100800 */
[----:B------:R-:W-:Y:S02]  /*4ae0*/  IABS R9, R7 ;  /* 0x0000000700097213 */ /* 0x000fe40000000000 */
[----:B---3--:R-:W-:Y:S01]  /*4af0*/  IABS R0, R4 ;  /* 0x0000000400007213 */ /* 0x008fe20000000000 */
[----:B------:R-:W-:Y:S02]  /*4b00*/  STL [R1+0x2470], R6 ;  /* 0x0024700601007387 */ /* 0x000fe40000100800 */
[----:B------:R-:W-:Y:S02]  /*4b10*/  IMAD.HI.U32 R10, R251, R9, RZ ;  /* 0x00000009fb0a7227 */ /* 0x000fe400078e00ff */
[----:B------:R2:W-:Y:S01]  /*4b20*/  STL [R1+0x2480], R5 ;  /* 0x0024800501007387 */ /* 0x0005e20000100800 */
[----:B-1----:R-:W-:Y:S01]  /*4b30*/  IABS R7, R6 ;  /* 0x0000000600077213 */ /* 0x002fe20000000000 */
[----:B------:R-:W-:-:S02]  /*4b40*/  IMAD.MOV R10, RZ, RZ, -R10 ;  /* 0x000000ffff0a7224 */ /* 0x000fc400078e0a0a */
[----:B------:R1:W-:Y:S01]  /*4b50*/  STL [R1+0x2490], R3 ;  /* 0x0024900301007387 */ /* 0x0003e20000100800 */
[----:B------:R-:W-:-:S03]  /*4b60*/  IMAD.HI.U32 R2, R251, R0, RZ ;  /* 0x00000000fb027227 */ /* 0x000fc600078e00ff */
[----:B------:R3:W-:Y:S01]  /*4b70*/  STL [R1+0x249c], R4 ;  /* 0x00249c0401007387 */ /* 0x0007e20000100800 */
[----:B------:R-:W-:Y:S01]  /*4b80*/  IMAD.HI.U32 R8, R251, R7, RZ ;  /* 0x00000007fb087227 */ /* 0x000fe200078e00ff */
[----:B--2---:R-:W-:-:S03]  /*4b90*/  IABS R5, R5 ;  /* 0x0000000500057213 */ /* 0x004fc60000000000 */
[----:B------:R-:W-:Y:S01]  /*4ba0*/  IMAD.MOV R8, RZ, RZ, -R8 ;  /* 0x000000ffff087224 */ /* 0x000fe200078e0a08 */
[----:B-1----:R-:W-:Y:S01]  /*4bb0*/  IABS R3, R3 ;  /* 0x0000000300037213 */ /* 0x002fe20000000000 */
[----:B------:R-:W-:-:S04]  /*4bc0*/  IMAD.HI.U32 R6, R251, R5, RZ ;  /* 0x00000005fb067227 */ /* 0x000fc800078e00ff */
[----:B---3--:R-:W-:-:S04]  /*4bd0*/  IMAD.HI.U32 R4, R251, R3, RZ ;  /* 0x00000003fb047227 */ /* 0x008fc800078e00ff */
[C---:B------:R-:W-:Y:S02]  /*4be0*/  IMAD R9, R250.reuse, R10, R9 ;  /* 0x0000000afa097224 */ /* 0x040fe400078e0209 */
[----:B------:R-:W-:Y:S02]  /*4bf0*/  IMAD.MOV R4, RZ, RZ, -R4 ;  /* 0x000000ffff047224 */ /* 0x000fe400078e0a04 */
[C---:B------:R-:W-:Y:S01]  /*4c00*/  IMAD R7, R250.reuse, R8, R7 ;  /* 0x00000008fa077224 */ /* 0x040fe200078e0207 */
[----:B------:R-:W-:Y:S01]  /*4c10*/  STL [R1+0x198], R9 ;  /* 0x0001980901007387 */ /* 0x000fe20000100800 */
[----:B------:R-:W-:Y:S02]  /*4c20*/  IMAD.MOV R2, RZ, RZ, -R2 ;  /* 0x000000ffff027224 */ /* 0x000fe400078e0a02 */
[----:B------:R-:W-:Y:S01]  /*4c30*/  IMAD.MOV R6, RZ, RZ, -R6 ;  /* 0x000000ffff067224 */ /* 0x000fe200078e0a06 */
[----:B------:R1:W-:Y:S01]  /*4c40*/  STL [R1+0x194], R7 ;  /* 0x0001940701007387 */ /* 0x0003e20000100800 */
[----:B------:R-:W-:Y:S01]  /*4c50*/  IMAD R249, R250, R4, R3 ;  /* 0x00000004faf97224 */ /* 0x000fe200078e0203 */
[----:B------:R-:W-:Y:S01]  /*4c60*/  IADD3 R3, R214, 0xa8, RZ ;  /* 0x000000a8d6037810 */ /* 0x000fe20007ffe0ff */
[----:B------:R-:W-:Y:S01]  /*4c70*/  IMAD R0, R250, R2, R0 ;  /* 0x00000002fa007224 */ /* 0x000fe200078e0200 */
[----:B------:R-:W-:Y:S01]  /*4c80*/  IADD3 R4, R214, 0xa9, RZ ;  /* 0x000000a9d6047810 */ /* 0x000fe20007ffe0ff */
[----:B------:R-:W-:Y:S01]  /*4c90*/  IMAD R31, R250, R6, R5 ;  /* 0x00000006fa1f7224 */ /* 0x000fe200078e0205 */
[C---:B------:R-:W-:Y:S01]  /*4ca0*/  IADD3 R6, R214.reuse, 0xa6, RZ ;  /* 0x000000a6d6067810 */ /* 0x040fe20007ffe0ff */
[----:B------:R-:W-:Y:S01]  /*4cb0*/  STL [R1+0x2900], R249 ;  /* 0x002900f901007387 */ /* 0x000fe20000100800 */
[----:B------:R-:W-:-:S02]  /*4cc0*/  IADD3 R5, R214, 0xa7, RZ ;  /* 0x000000a7d6057810 */ /* 0x000fc40007ffe0ff */
[----:B-1----:R-:W-:Y:S01]  /*4cd0*/  IADD3 R7, R214, 0xa5, RZ ;  /* 0x000000a5d6077810 */ /* 0x002fe20007ffe0ff */
[----:B------:R1:W-:Y:S03]  /*4ce0*/  STL [R1+0x188], R0 ;  /* 0x0001880001007387 */ /* 0x0003e60000100800 */
[----:B------:R-:W-:Y:S01]  /*4cf0*/  IABS R9, R7 ;  /* 0x0000000700097213 */ /* 0x000fe20000000000 */
[----:B------:R2:W-:Y:S04]  /*4d00*/  STL [R1+0x2448], R7 ;  /* 0x0024480701007387 */ /* 0x0005e80000100800 */
[----:B------:R-:W-:Y:S01]  /*4d10*/  STL [R1+0x2458], R6 ;  /* 0x0024580601007387 */ /* 0x000fe20000100800 */
[----:B------:R-:W-:Y:S01]  /*4d20*/  IMAD.HI.U32 R10, R251, R9, RZ ;  /* 0x00000009fb0a7227 */ /* 0x000fe200078e00ff */
[----:B-1----:R-:W-:-:S02]  /*4d30*/  IABS R0, R4 ;  /* 0x0000000400007213 */ /* 0x002fc40000000000 */
[----:B------:R1:W-:Y:S01]  /*4d40*/  STL [R1+0x2468], R5 ;  /* 0x0024680501007387 */ /* 0x0003e20000100800 */
[----:B------:R-:W-:Y:S01]  /*4d50*/  IMAD.MOV R10, RZ, RZ, -R10 ;  /* 0x000000ffff0a7224 */ /* 0x000fe200078e0a0a */
[----:B--2---:R-:W-:Y:S01]  /*4d60*/  IABS R7, R6 ;  /* 0x0000000600077213 */ /* 0x004fe20000000000 */
[C---:B------:R-:W-:Y:S01]  /*4d70*/  IMAD.HI.U32 R2, R251.reuse, R0, RZ ;  /* 0x00000000fb027227 */ /* 0x040fe200078e00ff */
[----:B------:R2:W-:Y:S03]  /*4d80*/  STL [R1+0x2478], R3 ;  /* 0x0024780301007387 */ /* 0x0005e60000100800 */
[----:B------:R-:W-:Y:S01]  /*4d90*/  IMAD.HI.U32 R8, R251, R7, RZ ;  /* 0x00000007fb087227 */ /* 0x000fe200078e00ff */
[----:B------:R3:W-:Y:S01]  /*4da0*/  STL [R1+0x2488], R4 ;  /* 0x0024880401007387 */ /* 0x0007e20000100800 */
[----:B-1----:R-:W-:Y:S02]  /*4db0*/  IABS R5, R5 ;  /* 0x0000000500057213 */ /* 0x002fe40000000000 */
[----:B------:R-:W-:-:S02]  /*4dc0*/  IMAD.MOV R8, RZ, RZ, -R8 ;  /* 0x000000ffff087224 */ /* 0x000fc400078e0a08 */
[----:B------:R-:W-:Y:S01]  /*4dd0*/  IMAD R9, R250, R10, R9 ;  /* 0x0000000afa097224 */ /* 0x000fe200078e0209 */
[----:B--2---:R-:W-:Y:S01]  /*4de0*/  IABS R3, R3 ;  /* 0x0000000300037213 */ /* 0x004fe20000000000 */
[----:B------:R-:W-:-:S03]  /*4df0*/  IMAD.HI.U32 R6, R251, R5, RZ ;  /* 0x00000005fb067227 */ /* 0x000fc600078e00ff */
[----:B------:R-:W-:Y:S01]  /*4e00*/  STL [R1+0x184], R9 ;  /* 0x0001840901007387 */ /* 0x000fe20000100800 */
        /* <DEDUP_REMOVED lines=35> */
[----:B------:R-:W-:Y:S02]  /*5040*/  IMAD.MOV R4, RZ, RZ, -R4 ;  /* 0x000000ffff047224 */ /* 0x000fe400078e0a04 */
[C---:B------:R-:W-:Y:S02]  /*5050*/  IMAD R9, R250.reuse, R10, R9 ;  /* 0x0000000afa097224 */ /* 0x040fe400078e0209 */
[C---:B------:R-:W-:Y:S02]  /*5060*/  IMAD R7, R250.reuse, R8, R7 ;  /* 0x00000008fa077224 */ /* 0x040fe400078e0207 */
[----:B------:R-:W-:Y:S01]  /*5070*/  IMAD.MOV R2, RZ, RZ, -R2 ;  /* 0x000000ffff027224 */ /* 0x000fe200078e0a02 */
[----:B------:R-:W-:Y:S01]  /*5080*/  STL [R1+0x170], R9 ;  /* 0x0001700901007387 */ /* 0x000fe20000100800 */
[----:B------:R-:W-:Y:S01]  /*5090*/  IMAD R5, R250, R6, R5 ;  /* 0x00000006fa057224 */ /* 0x000fe200078e0205 */
[----:B------:R-:W-:Y:S01]  /*50a0*/  IADD3 R6, R214, 0xb0, RZ ;  /* 0x000000b0d6067810 */ /* 0x000fe20007ffe0ff */
[C---:B------:R-:W-:Y:S01]  /*50b0*/  IMAD R3, R250.reuse, R4, R3 ;  /* 0x00000004fa037224 */ /* 0x040fe200078e0203 */
[----:B------:R1:W-:Y:S01]  /*50c0*/  STL [R1+0x16c], R7 ;  /* 0x00016c0701007387 */ /* 0x0003e20000100800 */
[----:B------:R-:W-:Y:S01]  /*50d0*/  IMAD R0, R250, R2, R0 ;  /* 0x00000002fa007224 */ /* 0x000fe200078e0200 */
[----:B------:R-:W-:-:S02]  /*50e0*/  IADD3 R4, R214, 0xb3, RZ ;  /* 0x000000b3d6047810 */ /* 0x000fc40007ffe0ff */
[----:B------:R2:W-:Y:S04]  /*50f0*/  STL [R1+0x168], R5 ;  /* 0x0001680501007387 */ /* 0x0005e80000100800 */
        /* <DEDUP_REMOVED lines=113> */
[----:B-1----:R-:W-:Y:S01]  /*5810*/  IABS R0, R4 ;  /* 0x0000000400007213 */ /* 0x002fe20000000000 */
[C---:B------:R-:W-:Y:S02]  /*5820*/  IMAD.HI.U32 R10, R251.reuse, R9, RZ ;  /* 0x00000009fb0a7227 */ /* 0x040fe400078e00ff */
[----:B------:R1:W-:Y:S01]  /*5830*/  STL [R1+0x23f8], R5 ;  /* 0x0023f80501007387 */ /* 0x0003e20000100800 */
[----:B--2---:R-:W-:Y:S01]  /*5840*/  IABS R7, R6 ;  /* 0x0000000600077213 */ /* 0x004fe20000000000 */
[----:B------:R-:W-:-:S02]  /*5850*/  IMAD.HI.U32 R2, R251, R0, RZ ;  /* 0x00000000fb027227 */ /* 0x000fc400078e00ff */
[----:B------:R2:W-:Y:S02]  /*5860*/  STL [R1+0x2404], R3 ;  /* 0x0024040301007387 */ /* 0x0005e40000100800 */
[C---:B------:R-:W-:Y:S02]  /*5870*/  IMAD.HI.U32 R8, R251.reuse, R7, RZ ;  /* 0x00000007fb087227 */ /* 0x040fe400078e00ff */
[----:B------:R3:W-:Y:S01]  /*5880*/  STL [R1+0x2410], R4 ;  /* 0x0024100401007387 */ /* 0x0007e20000100800 */
[----:B-1----:R-:W-:Y:S01]  /*5890*/  IABS R5, R5 ;  /* 0x0000000500057213 */ /* 0x002fe20000000000 */
[----:B------:R-:W-:Y:S02]  /*58a0*/  IMAD.MOV R8, RZ, RZ, -R8 ;  /* 0x000000ffff087224 */ /* 0x000fe400078e0a08 */
[----:B------:R-:W-:Y:S01]  /*58b0*/  IMAD.MOV R10, RZ, RZ, -R10 ;  /* 0x000000ffff0a7224 */ /* 0x000fe200078e0a0a */
[----:B--2---:R-:W-:Y:S01]  /*58c0*/  IABS R3, R3 ;  /* 0x0000000300037213 */ /* 0x004fe20000000000 */
[----:B------:R-:W-:-:S04]  /*58d0*/  IMAD.HI.U32 R6, R251, R5, RZ ;  /* 0x00000005fb067227 */ /* 0x000fc800078e00ff */
[----:B---3--:R-:W-:-:S04]  /*58e0*/  IMAD.HI.U32 R4, R251, R3, RZ ;  /* 0x00000003fb047227 */ /* 0x008fc800078e00ff */
[----:B------:R-:W-:Y:S02]  /*58f0*/  IMAD.MOV R6, RZ, RZ, -R6 ;  /* 0x000000ffff067224 */ /* 0x000fe400078e0a06 */
[----:B------:R-:W-:Y:S02]  /*5900*/  IMAD.MOV R4, RZ, RZ, -R4 ;  /* 0x000000ffff047224 */ /* 0x000fe400078e0a04 */
[----:B------:R-:W-:Y:S02]  /*5910*/  IMAD.MOV R2, RZ, RZ, -R2 ;  /* 0x000000ffff027224 */ /* 0x000fe400078e0a02 */
[----:B------:R-:W-:Y:S01]  /*5920*/  IMAD R247, R250, R8, R7 ;  /* 0x00000008faf77224 */ /* 0x000fe200078e0207 */
[----:B------:R-:W-:Y:S01]  /*5930*/  IADD3 R7, R214, 0xc3, RZ ;  /* 0x000000c3d6077810 */ /* 0x000fe20007ffe0ff */
[C---:B------:R-:W-:Y:S02]  /*5940*/  IMAD R9, R250.reuse, R10, R9 ;  /* 0x0000000afa097224 */ /* 0x040fe400078e0209 */
[C---:B------:R-:W-:Y:S01]  /*5950*/  IMAD R5, R250.reuse, R6, R5 ;  /* 0x00000006fa057224 */ /* 0x040fe200078e0205 */
[----:B------:R-:W-:Y:S01]  /*5960*/  STL [R1+0x28d0], R247 ;  /* 0x0028d0f701007387 */ /* 0x000fe20000100800 */
[----:B------:R-:W-:Y:S01]  /*5970*/  IMAD R3, R250, R4, R3 ;  /* 0x00000004fa037224 */ /* 0x000fe200078e0203 */
[----:B------:R-:W-:Y:S01]  /*5980*/  IADD3 R6, R214, 0xc4, RZ ;  /* 0x000000c4d6067810 */ /* 0x000fe20007ffe0ff */
[----:B------:R-:W-:Y:S01]  /*5990*/  IMAD R0, R250, R2, R0 ;  /* 0x00000002fa007224 */ /* 0x000fe200078e0200 */
[----:B------:R1:W-:Y:S01]  /*59a0*/  STL [R1+0x120], R9 ;  /* 0x0001200901007387 */ /* 0x0003e20000100800 */
[----:B------:R-:W-:-:S03]  /*59b0*/  IADD3 R4, R214, 0xc7, RZ ;  /* 0x000000c7d6047810 */ /* 0x000fc60007ffe0ff */
[----:B------:R2:W-:Y:S04]  /*59c0*/  STL [R1+0x118], R5 ;  /* 0x0001180501007387 */ /* 0x0005e80000100800 */
[----:B------:R3:W-:Y:S01]  /*59d0*/  STL [R1+0x114], R3 ;  /* 0x0001140301007387 */ /* 0x0007e20000100800 */
[----:B-1----:R-:W-:-:S03]  /*59e0*/  IABS R9, R7 ;  /* 0x0000000700097213 */ /* 0x002fc60000000000 */
[----:B------:R1:W-:Y:S01]  /*59f0*/  STL [R1+0x110], R0 ;  /* 0x0001100001007387 */ /* 0x0003e20000100800 */
[C---:B--2---:R-:W-:Y:S01]  /*5a00*/  IADD3 R5, R214.reuse, 0xc5, RZ ;  /* 0x000000c5d6057810 */ /* 0x044fe20007ffe0ff */
[----:B------:R-:W-:Y:S02]  /*5a10*/  IMAD.HI.U32 R10, R251, R9, RZ ;  /* 0x00000009fb0a7227 */ /* 0x000fe400078e00ff */
[----:B------:R2:W-:Y:S01]  /*5a20*/  STL [R1+0x23c0], R7 ;  /* 0x0023c00701007387 */ /* 0x0005e20000100800 */
[----:B---3--:R-:W-:Y:S01]  /*5a30*/  IADD3 R3, R214, 0xc6, RZ ;  /* 0x000000c6d6037810 */ /* 0x008fe20007ffe0ff */
[----:B------:R-:W-:Y:S02]  /*5a40*/  IMAD.MOV R10, RZ, RZ, -R10 ;  /* 0x000000ffff0a7224 */ /* 0x000fe400078e0a0a */
[----:B------:R-:W-:Y:S01]  /*5a50*/  STL [R1+0x23d0], R6 ;  /* 0x0023d00601007387 */ /* 0x000fe20000100800 */
[----:B-1----:R-:W-:Y:S01]  /*5a60*/  IABS R0, R4 ;  /* 0x0000000400007213 */ /* 0x002fe20000000000 */
[----:B------:R-:W-:-:S02]  /*5a70*/  IMAD R9, R250, R10, R9 ;  /* 0x0000000afa097224 */ /* 0x000fc400078e0209 */
[----:B------:R1:W-:Y:S01]  /*5a80*/  STL [R1+0x23e0], R5 ;  /* 0x0023e00501007387 */ /* 0x0003e20000100800 */
[----:B--2---:R-:W-:Y:S01]  /*5a90*/  IABS R7, R6 ;  /* 0x0000000600077213 */ /* 0x004fe20000000000 */
[C---:B------:R-:W-:Y:S02]  /*5aa0*/  IMAD.HI.U32 R2, R251.reuse, R0, RZ ;  /* 0x00000000fb027227 */ /* 0x040fe400078e00ff */
[----:B------:R2:W-:Y:S02]  /*5ab0*/  STL [R1+0x23f0], R3 ;  /* 0x0023f00301007387 */ /* 0x0005e40000100800 */
[----:B------:R-:W-:Y:S02]  /*5ac0*/  IMAD.HI.U32 R8, R251, R7, RZ ;  /* 0x00000007fb087227 */ /* 0x000fe400078e00ff */
[----:B------:R3:W-:Y:S01]  /*5ad0*/  STL [R1+0x23fc], R4 ;  /* 0x0023fc0401007387 */ /* 0x0007e20000100800 */
[----:B-1----:R-:W-:Y:S01]  /*5ae0*/  IABS R5, R5 ;  /* 0x0000000500057213 */ /* 0x002fe20000000000 */
[----:B------:R-:W-:-:S02]  /*5af0*/  IMAD.MOV R8, RZ, RZ, -R8 ;  /* 0x000000ffff087224 */ /* 0x000fc400078e0a08 */
[----:B------:R-:W-:Y:S01]  /*5b00*/  IMAD.MOV R2, RZ, RZ, -R2 ;  /* 0x000000ffff027224 */ /* 0x000fe200078e0a02 */
[----:B--2---:R-:W-:Y:S01]  /*5b10*/  IABS R3, R3 ;  /* 0x0000000300037213 */ /* 0x004fe20000000000 */
[----:B------:R-:W-:-:S04]  /*5b20*/  IMAD.HI.U32 R6, R251, R5, RZ ;  /* 0x00000005fb067227 */ /* 0x000fc800078e00ff */
[----:B---3--:R-:W-:-:S04]  /*5b30*/  IMAD.HI.U32 R4, R251, R3, RZ ;  /* 0x00000003fb047227 */ /* 0x008fc800078e00ff */
[----:B------:R-:W-:Y:S02]  /*5b40*/  IMAD.MOV R6, RZ, RZ, -R6 ;  /* 0x000000ffff067224 */ /* 0x000fe400078e0a06 */
        /* <DEDUP_REMOVED lines=9> */
[----:B------:R1:W-:Y:S02]  /*5be0*/  STL [R1+0x10c], R9 ;  /* 0x00010c0901007387 */ /* 0x0003e40000100800 */
[----:B------:R-:W-:-:S02]  /*5bf0*/  IABS R0, R6 ;  /* 0x0000000600007213 */ /* 0x000fc40000000000 */
[----:B------:R2:W-:Y:S03]  /*5c00*/  STL [R1+0x104], R5 ;  /* 0x0001040501007387 */ /* 0x0005e60000100800 */
[----:B------:R-:W-:Y:S01]  /*5c10*/  IMAD.HI.U32 R2, R251, R0, RZ ;  /* 0x00000000fb027227 */ /* 0x000fe200078e00ff */
[----:B------:R3:W-:Y:S01]  /*5c20*/  STL [R1+0x100], R3 ;  /* 0x0001000301007387 */ /* 0x0007e20000100800 */
[C---:B-1----:R-:W-:Y:S02]  /*5c30*/  IADD3 R9, R214.reuse, 0xc8, RZ ;  /* 0x000000c8d6097810 */ /* 0x042fe40007ffe0ff */
[----:B------:R-:W-:Y:S01]  /*5c40*/  IMAD.MOV R2, RZ, RZ, -R2 ;  /* 0x000000ffff027224 */ /* 0x000fe200078e0a02 */
[----:B--2---:R-:W-:Y:S02]  /*5c50*/  IADD3 R5, R214, 0xca, RZ ;  /* 0x000000cad6057810 */ /* 0x004fe40007ffe0ff */
[----:B------:R1:W-:Y:S01]  /*5c60*/  STL [R1+0x23a8], R9 ;  /* 0x0023a80901007387 */ /* 0x0003e20000100800 */
[----:B------:R-:W-:Y:S01]  /*5c70*/  IMAD R0, R250, R2, R0 ;  /* 0x00000002fa007224 */ /* 0x000fe200078e0200 */
[----:B---3--:R-:W-:-:S02]  /*5c80*/  IABS R3, R8 ;  /* 0x0000000800037213 */ /* 0x008fc40000000000 */
[----:B------:R2:W-:Y:S04]  /*5c90*/  STL [R1+0x23b8], R7 ;  /* 0x0023b80701007387 */ /* 0x0005e80000100800 */
[----:B------:R3:W-:Y:S01]  /*5ca0*/  STL [R1+0x23c8], R5 ;  /* 0x0023c80501007387 */ /* 0x0007e20000100800 */
[C---:B------:R-:W-:Y:S01]  /*5cb0*/  IMAD.HI.U32 R4, R251.reuse, R3, RZ ;  /* 0x00000003fb047227 */ /* 0x040fe200078e00ff */
[----:B-1----:R-:W-:Y:S02]  /*5cc0*/  IABS R9, R9 ;  /* 0x0000000900097213 */ /* 0x002fe40000000000 */
[----:B------:R1:W-:Y:S01]  /*5cd0*/  STL [R1+0x23d8], R8 ;  /* 0x0023d80801007387 */ /* 0x0003e20000100800 */
[----:B------:R-:W-:Y:S01]  /*5ce0*/  IMAD.MOV R4, RZ, RZ, -R4 ;  /* 0x000000ffff047224 */ /* 0x000fe200078e0a04 */
[----:B--2---:R-:W-:Y:S01]  /*5cf0*/  IABS R7, R7 ;  /* 0x0000000700077213 */ /* 0x004fe20000000000 */
[----:B------:R-:W-:Y:S01]  /*5d00*/  IMAD.HI.U32 R10, R251, R9, RZ ;  /* 0x00000009fb0a7227 */ /* 0x000fe200078e00ff */
[----:B------:R2:W-:Y:S01]  /*5d10*/  STL [R1+0x23e8], R6 ;  /* 0x0023e80601007387 */ /* 0x0005e20000100800 */
[----:B---3--:R-:W-:-:S02]  /*5d20*/  IABS R5, R5 ;  /* 0x0000000500057213 */ /* 0x008fc40000000000 */
[----:B------:R-:W-:Y:S02]  /*5d30*/  IMAD.MOV R10, RZ, RZ, -R10 ;  /* 0x000000ffff0a7224 */ /* 0x000fe400078e0a0a */
[----:B------:R-:W-:Y:S01]  /*5d40*/  IMAD R3, R250, R4, R3 ;  /* 0x00000004fa037224 */ /* 0x000fe200078e0203 */
[----:B------:R-:W-:Y:S01]  /*5d50*/  IADD3 R4, R214, 0xd1, RZ ;  /* 0x000000d1d6047810 */ /* 0x000fe20007ffe0ff */
[----:B-1----:R-:W-:-:S04]  /*5d60*/  IMAD.HI.U32 R8, R251, R7, RZ ;  /* 0x00000007fb087227 */ /* 0x002fc800078e00ff */
[----:B--2---:R-:W-:-:S04]  /*5d70*/  IMAD.HI.U32 R6, R251, R5, RZ ;  /* 0x00000005fb067227 */ /* 0x004fc800078e00ff */
[----:B------:R-:W-:Y:S02]  /*5d80*/  IMAD.MOV R6, RZ, RZ, -R6 ;  /* 0x000000ffff067224 */ /* 0x000fe400078e0a06 */
[----:B------:R-:W-:Y:S02]  /*5d90*/  IMAD.MOV R8, RZ, RZ, -R8 ;  /* 0x000000ffff087224 */ /* 0x000fe400078e0a08 */
[C---:B------:R-:W-:Y:S02]  /*5da0*/  IMAD R9, R250.reuse, R10, R9 ;  /* 0x0000000afa097224 */ /* 0x040fe400078e0209 */
[----:B------:R-:W-:Y:S01]  /*5db0*/  IMAD R249, R250, R6, R5 ;  /* 0x00000006faf97224 */ /* 0x000fe200078e0205 */
[----:B------:R-:W-:Y:S01]  /*5dc0*/  IADD3 R6, R214, 0xce, RZ ;  /* 0x000000ced6067810 */ /* 0x000fe20007ffe0ff */
[----:B------:R-:W-:Y:S01]  /*5dd0*/  IMAD R7, R250, R8, R7 ;  /* 0x00000008fa077224 */ /* 0x000fe200078e0207 */
[----:B------:R-:W-:Y:S01]  /*5de0*/  STL [R1+0xf8], R9 ;  /* 0x0000f80901007387 */ /* 0x000fe20000100800 */
[----:B------:R-:W-:-:S03]  /*5df0*/  IADD3 R5, R214, 0xcf, RZ ;  /* 0x000000cfd6057810 */ /* 0x000fc60007ffe0ff */
[----:B------:R-:W-:Y:S04]  /*5e00*/  STL [R1+0x2908], R249 ;  /* 0x002908f901007387 */ /* 0x000fe80000100800 */
        /* <DEDUP_REMOVED lines=143> */
[C---:B--2---:R-:W-:Y:S02]  /*6700*/  IADD3 R5, R214.reuse, 0xe3, RZ ;  /* 0x000000e3d6057810 */ /* 0x044fe40007ffe0ff */
[----:B------:R-:W-:Y:S01]  /*6710*/  IABS R9, R7 ;  /* 0x0000000700097213 */ /* 0x000fe20000000000 */
[----:B------:R2:W-:Y:S01]  /*6720*/  STL [R1+0x233c], R7 ;  /* 0x00233c0701007387 */ /* 0x0005e20000100800 */
[----:B---3--:R-:W-:-:S03]  /*6730*/  IADD3 R3, R214, 0xe4, RZ ;  /* 0x000000e4d6037810 */ /* 0x008fc60007ffe0ff */
[----:B------:R-:W-:Y:S01]  /*6740*/  STL [R1+0x234c], R6 ;  /* 0x00234c0601007387 */ /* 0x000fe20000100800 */
[C---:B------:R-:W-:Y:S01]  /*6750*/  IMAD.HI.U32 R10, R251.reuse, R9, RZ ;  /* 0x00000009fb0a7227 */ /* 0x040fe200078e00ff */
[----:B-1----:R-:W-:Y:S02]  /*6760*/  IABS R0, R4 ;  /* 0x0000000400007213 */ /* 0x002fe40000000000 */
[----:B------:R1:W-:Y:S01]  /*6770*/  STL [R1+0x2358], R5 ;  /* 0x0023580501007387 */ /* 0x0003e20000100800 */
[----:B------:R-:W-:Y:S01]  /*6780*/  IMAD.MOV R10, RZ, RZ, -R10 ;  /* 0x000000ffff0a7224 */ /* 0x000fe200078e0a0a */
[----:B--2---:R-:W-:Y:S01]  /*6790*/  IABS R7, R6 ;  /* 0x0000000600077213 */ /* 0x004fe20000000000 */
[C---:B------:R-:W-:Y:S01]  /*67a0*/  IMAD.HI.U32 R2, R251.reuse, R0, RZ ;  /* 0x00000000fb027227 */ /* 0x040fe200078e00ff */
[----:B------:R2:W-:Y:S03]  /*67b0*/  STL [R1+0x2364], R3 ;  /* 0x0023640301007387 */ /* 0x0005e60000100800 */
[----:B------:R-:W-:Y:S01]  /*67c0*/  IMAD.HI.U32 R8, R251, R7, RZ ;  /* 0x00000007fb087227 */ /* 0x000fe200078e00ff */
[----:B------:R3:W-:Y:S01]  /*67d0*/  STL [R1+0x2370], R4 ;  /* 0x0023700401007387 */ /* 0x0007e20000100800 */
[----:B-1----:R-:W-:-:S02]  /*67e0*/  IABS R5, R5 ;  /* 0x0000000500057213 */ /* 0x002fc40000000000 */
[----:B------:R-:W-:Y:S02]  /*67f0*/  IMAD.MOV R8, RZ, RZ, -R8 ;  /* 0x000000ffff087224 */ /* 0x000fe400078e0a08 */
[----:B------:R-:W-:Y:S01]  /*6800*/  IMAD R9, R250, R10, R9 ;  /* 0x0000000afa097224 */ /* 0x000fe200078e0209 */
[----:B--2---:R-:W-:Y:S01]  /*6810*/  IABS R3, R3 ;  /* 0x0000000300037213 */ /* 0x004fe20000000000 */
[----:B------:R-:W-:-:S03]  /*6820*/  IMAD.HI.U32 R6, R251, R5, RZ ;  /* 0x00000005fb067227 */ /* 0x000fc600078e00ff */
[----:B------:R1:W-:Y:S01]  /*6830*/  STL [R1+0x94], R9 ;  /* 0x0000940901007387 */ /* 0x0003e20000100800 */
[----:B---3--:R-:W-:-:S04]  /*6840*/  IMAD.HI.U32 R4, R251, R3, RZ ;  /* 0x00000003fb047227 */ /* 0x008fc800078e00ff */
[----:B------:R-:W-:Y:S02]  /*6850*/  IMAD.MOV R6, RZ, RZ, -R6 ;  /* 0x000000ffff067224 */ /* 0x000fe400078e0a06 */
[----:B------:R-:W-:Y:S02]  /*6860*/  IMAD.MOV R4, RZ, RZ, -R4 ;  /* 0x000000ffff047224 */ /* 0x000fe400078e0a04 */
[C---:B------:R-:W-:Y:S01]  /*6870*/  IMAD R24, R250.reuse, R8, R7 ;  /* 0x00000008fa187224 */ /* 0x040fe200078e0207 */
[----:B------:R-:W-:Y:S01]  /*6880*/  IABS R7, R42 ;  /* 0x0000002a00077213 */ /* 0x000fe20000000000 */
[C---:B------:R-:W-:Y:S01]  /*6890*/  IMAD R12, R250.reuse, R6, R5 ;  /* 0x00000006fa0c7224 */ /* 0x040fe200078e0205 */
[----:B------:R-:W-:Y:S01]  /*68a0*/  IABS R5, R41 ;  /* 0x0000002900057213 */ /* 0x000fe20000000000 */
[----:B------:R-:W-:Y:S01]  /*68b0*/  IMAD R245, R250, R4, R3 ;  /* 0x00000004faf57224 */ /* 0x000fe200078e0203 */
[----:B-1----:R-:W-:Y:S01]  /*68c0*/  IABS R9, R43 ;  /* 0x0000002b00097213 */ /* 0x002fe20000000000 */
[----:B------:R-:W-:Y:S01]  /*68d0*/  IMAD.HI.U32 R8, R251, R7, RZ ;  /* 0x00000007fb087227 */ /* 0x000fe200078e00ff */
[----:B------:R-:W-:-:S02]  /*68e0*/  IABS R3, R40 ;  /* 0x0000002800037213 */ /* 0x000fc40000000000 */
[----:B------:R-:W-:Y:S01]  /*68f0*/  STL [R1+0x2878], R245 ;  /* 0x002878f501007387 */ /* 0x000fe20000100800 */
[----:B------:R-:W-:-:S03]  /*6900*/  IMAD.HI.U32 R6, R251, R5, RZ ;  /* 0x00000005fb067227 */ /* 0x000fc600078e00ff */
[----:B------:R-:W-:Y:S01]  /*6910*/  STL [R1+0x2320], R43 ;  /* 0x0023202b01007387 */ /* 0x000fe20000100800 */
[----:B------:R-:W-:-:S03]  /*6920*/  IMAD.HI.U32 R10, R251, R9, RZ ;  /* 0x00000009fb0a7227 */ /* 0x000fc600078e00ff */
[----:B------:R1:W-:Y:S01]  /*6930*/  STL [R1+0x2330], R42 ;  /* 0x0023302a01007387 */ /* 0x0003e20000100800 */
[----:B------:R-:W-:-:S03]  /*6940*/  IMAD.HI.U32 R4, R251, R3, RZ ;  /* 0x00000003fb047227 */ /* 0x000fc600078e00ff */
[----:B------:R2:W-:Y:S01]  /*6950*/  STL [R1+0x2340], R41 ;  /* 0x0023402901007387 */ /* 0x0005e20000100800 */
[----:B------:R-:W-:Y:S02]  /*6960*/  IMAD.MOV R8, RZ, RZ, -R8 ;  /* 0x000000ffff087224 */ /* 0x000fe400078e0a08 */
[----:B------:R-:W-:Y:S01]  /*6970*/  IMAD.MOV R6, RZ, RZ, -R6 ;  /* 0x000000ffff067224 */ /* 0x000fe200078e0a06 */
[----:B------:R3:W-:Y:S01]  /*6980*/  STL [R1+0x2350], R40 ;  /* 0x0023502801007387 */ /* 0x0007e20000100800 */
[----:B------:R-:W-:Y:S01]  /*6990*/  IMAD.MOV R10, RZ, RZ, -R10 ;  /* 0x000000ffff0a7224 */ /* 0x000fe200078e0a0a */
[C---:B-1----:R-:W-:Y:S01]  /*69a0*/  IADD3 R42, R214.reuse, 0x109, RZ ;  /* 0x00000109d62a7810 */ /* 0x042fe20007ffe0ff */
[----:B------:R-:W-:Y:S01]  /*69b0*/  IMAD.MOV R4, RZ, RZ, -R4 ;  /* 0x000000ffff047224 */ /* 0x000fe200078e0a04 */
[----:B------:R-:W-:Y:S01]  /*69c0*/  STL [R1+0x235c], R17 ;  /* 0x00235c1101007387 */ /* 0x000fe20000100800 */
[----:B------:R-:W-:Y:S01]  /*69d0*/  IMAD.MOV R2, RZ, RZ, -R2 ;  /* 0x000000ffff027224 */ /* 0x000fe200078e0a02 */
[----:B--2---:R-:W-:Y:S01]  /*69e0*/  IADD3 R41, R214, 0x10a, RZ ;  /* 0x0000010ad6297810 */ /* 0x004fe20007ffe0ff */
[----:B------:R-:W-:Y:S01]  /*69f0*/  IMAD R7, R250, R8, R7 ;  /* 0x00000008fa077224 */ /* 0x000fe200078e0207 */
[----:B------:R-:W-:Y:S01]  /*6a00*/  IADD3 R8, R214, 0xee, RZ ;  /* 0x000000eed6087810 */ /* 0x000fe20007ffe0ff */
        /* <DEDUP_REMOVED lines=8> */
[----:B------:R-:W-:Y:S01]  /*6a90*/  IMAD.MOV.U32 R245, RZ, RZ, R39 ;  /* 0x000000fffff57224 */ /* 0x000fe200078e0027 */
[----:B------:R2:W-:Y:S01]  /*6aa0*/  STL [R1+0x78], R5 ;  /* 0x0000780501007387 */ /* 0x0005e20000100800 */
[----:B---3--:R-:W-:-:S02]  /*6ab0*/  IADD3 R40, R214, 0xf1, RZ ;  /* 0x000000f1d6287810 */ /* 0x008fc40007ffe0ff */
[----:B------:R-:W-:Y:S01]  /*6ac0*/  IMAD.HI.U32 R2, R251, R0, RZ ;  /* 0x00000000fb027227 */ /* 0x000fe200078e00ff */
[----:B------:R3:W-:Y:S01]  /*6ad0*/  STL [R1+0x74], R3 ;  /* 0x0000740301007387 */ /* 0x0007e20000100800 */
[----:B------:R-:W-:Y:S02]  /*6ae0*/  IABS R243, R42 ;  /* 0x0000002a00f37213 */ /* 0x000fe40000000000 */
[C---:B-1----:R-:W-:Y:S01]  /*6af0*/  IADD3 R7, R214.reuse, 0xec, RZ ;  /* 0x000000ecd6077810 */ /* 0x042fe20007ffe0ff */
[----:B------:R1:W-:Y:S01]  /*6b00*/  STL [R1+0x2308], R9 ;  /* 0x0023080901007387 */ /* 0x0003e20000100800 */
[----:B------:R-:W-:Y:S01]  /*6b10*/  IMAD.MOV R2, RZ, RZ, -R2 ;  /* 0x000000ffff027224 */ /* 0x000fe200078e0a02 */
[----:B--2---:R-:W-:Y:S02]  /*6b20*/  IADD3 R5, R214, 0xed, RZ ;  /* 0x000000edd6057810 */ /* 0x004fe40007ffe0ff */
[----:B------:R2:W-:Y:S01]  /*6b30*/  STL [R1+0x2318], R7 ;  /* 0x0023180701007387 */ /* 0x0005e20000100800 */
[----:B------:R-:W-:Y:S01]  /*6b40*/  IMAD R17, R250, R2, R0 ;  /* 0x00000002fa117224 */ /* 0x000fe200078e0200 */
[----:B---3--:R-:W-:-:S02]  /*6b50*/  IABS R3, R8 ;  /* 0x0000000800037213 */ /* 0x008fc40000000000 */
[----:B------:R3:W-:Y:S01]  /*6b60*/  STL [R1+0x2328], R5 ;  /* 0x0023280501007387 */ /* 0x0007e20000100800 */
[----:B------:R-:W-:Y:S02]  /*6b70*/  IABS R0, R6 ;  /* 0x0000000600007213 */ /* 0x000fe40000000000 */
[----:B-1----:R-:W-:Y:S01]  /*6b80*/  IABS R9, R9 ;  /* 0x0000000900097213 */ /* 0x002fe20000000000 */
[----:B------:R1:W-:Y:S01]  /*6b90*/  STL [R1+0x2338], R8 ;  /* 0x0023380801007387 */ /* 0x0003e20000100800 */
[C---:B------:R-:W-:Y:S01]  /*6ba0*/  IMAD.HI.U32 R4, R251.reuse, R3, RZ ;  /* 0x00000003fb047227 */ /* 0x040fe200078e00ff */
[----:B--2---:R-:W-:Y:S02]  /*6bb0*/  IABS R7, R7 ;  /* 0x0000000700077213 */ /* 0x004fe40000000000 */
[----:B------:R2:W-:Y:S01]  /*6bc0*/  STL [R1+0x2348], R6 ;  /* 0x0023480601007387 */ /* 0x0005e20000100800 */
[----:B------:R-:W-:Y:S01]  /*6bd0*/  IMAD.HI.U32 R10, R251, R9, RZ ;  /* 0x00000009fb0a7227 */ /* 0x000fe200078e00ff */
[----:B---3--:R-:W-:-:S02]  /*6be0*/  IABS R5, R5 ;  /* 0x0000000500057213 */ /* 0x008fc40000000000 */
[----:B------:R-:W-:Y:S01]  /*6bf0*/  IABS R241, R41 ;  /* 0x0000002900f17213 */ /* 0x000fe20000000000 */
[----:B------:R-:W-:Y:S02]  /*6c00*/  IMAD.MOV R10, RZ, RZ, -R10 ;  /* 0x000000ffff0a7224 */ /* 0x000fe400078e0a0a */
[----:B-1----:R-:W-:-:S04]  /*6c10*/  IMAD.HI.U32 R8, R251, R7, RZ ;  /* 0x00000007fb087227 */ /* 0x002fc800078e00ff */
[----:B--2---:R-:W-:-:S04]  /*6c20*/  IMAD.HI.U32 R6, R251, R5, RZ ;  /* 0x00000005fb067227 */ /* 0x004fc800078e00ff */
[----:B------:R-:W-:Y:S02]  /*6c30*/  IMAD.MOV R8, RZ, RZ, -R8 ;  /* 0x000000ffff087224 */ /* 0x000fe400078e0a08 */
[----:B------:R-:W-:Y:S02]  /*6c40*/  IMAD.MOV R4, RZ, RZ, -R4 ;  /* 0x000000ffff047224 */ /* 0x000fe400078e0a04 */
[----:B------:R-:W-:Y:S01]  /*6c50*/  IMAD R9, R250, R10, R9 ;  /* 0x0000000afa097224 */ /* 0x000fe200078e0209 */
[----:B------:R-:W-:Y:S01]  /*6c60*/  IADD3 R10, R214, 0xf2, RZ ;  /* 0x000000f2d60a7810 */ /* 0x000fe20007ffe0ff */
[----:B------:R-:W-:Y:S02]  /*6c70*/  IMAD.MOV R6, RZ, RZ, -R6 ;  /* 0x000000ffff067224 */ /* 0x000fe400078e0a06 */
[C---:B------:R-:W-:Y:S01]  /*6c80*/  IMAD R7, R250.reuse, R8, R7 ;  /* 0x00000008fa077224 */ /* 0x040fe200078e0207 */
[----:B------:R1:W-:Y:S01]  /*6c90*/  STL [R1+0x6c], R9 ;  /* 0x00006c0901007387 */ /* 0x0003e20000100800 */
[----:B------:R-:W-:Y:S01]  /*6ca0*/  IMAD R247, R250, R4, R3 ;  /* 0x00000004faf77224 */ /* 0x000fe200078e0203 */
[----:B------:R-:W-:Y:S01]  /*6cb0*/  IADD3 R8, R214, 0xf3, RZ ;  /* 0x000000f3d6087810 */ /* 0x000fe20007ffe0ff */
[----:B------:R-:W-:Y:S01]  /*6cc0*/  IMAD R5, R250, R6, R5 ;  /* 0x00000006fa057224 */ /* 0x000fe200078e0205 */
[----:B------:R2:W-:Y:S01]  /*6cd0*/  STL [R1+0x68], R7 ;  /* 0x0000680701007387 */ /* 0x0005e20000100800 */
[----:B------:R-:W-:Y:S01]  /*6ce0*/  IMAD.HI.U32 R2, R251, R0, RZ ;  /* 0x00000000fb027227 */ /* 0x000fe200078e00ff */
[----:B------:R-:W-:-:S02]  /*6cf0*/  IABS R6, R40 ;  /* 0x0000002800067213 */ /* 0x000fc40000000000 */
[----:B------:R3:W-:Y:S01]  /*6d00*/  STL [R1+0x28f4], R247 ;  /* 0x0028f4f701007387 */ /* 0x0007e20000100800 */
[----:B------:R-:W-:Y:S01]  /*6d10*/  IMAD.MOV R2, RZ, RZ, -R2 ;  /* 0x000000ffff027224 */ /* 0x000fe200078e0a02 */
[----:B-1----:R-:W-:Y:S02]  /*6d20*/  IADD3 R9, R214, 0xf0, RZ ;  /* 0x000000f0d6097810 */ /* 0x002fe40007ffe0ff */
[----:B------:R1:W-:Y:S01]  /*6d30*/  STL [R1+0x64], R5 ;  /* 0x0000640501007387 */ /* 0x0003e20000100800 */
[----:B------:R-:W-:Y:S01]  /*6d40*/  IABS R4, R10 ;  /* 0x0000000a00047213 */ /* 0x000fe20000000000 */
[----:B------:R-:W-:Y:S01]  /*6d50*/  IMAD R248, R250, R2, R0 ;  /* 0x00000002faf87224 */ /* 0x000fe200078e0200 */
[C---:B--2---:R-:W-:Y:S01]  /*6d60*/  IADD3 R7, R214.reuse, 0xf4, RZ ;  /* 0x000000f4d6077810 */ /* 0x044fe20007ffe0ff */
[----:B------:R2:W-:Y:S01]  /*6d70*/  STL [R1+0x22f0], R9 ;  /* 0x0022f00901007387 */ /* 0x0005e20000100800 */
[----:B------:R-:W-:Y:S01]  /*6d80*/  IABS R2, R8 ;  /* 0x0000000800027213 */ /* 0x000fe20000000000 */
[----:B---3--:R-:W-:Y:S01]  /*6d90*/  IMAD.MOV.U32 R247, RZ, RZ, R34 ;  /* 0x000000fffff77224 */ /* 0x008fe200078e0022 */
[----:B------:R-:W-:Y:S01]  /*6da0*/  IABS R0, R7 ;  /* 0x0000000700007213 */ /* 0x000fe20000000000 */
[----:B------:R-:W-:Y:S01]  /*6db0*/  STL [R1+0x22fc], R40 ;  /* 0x0022fc2801007387 */ /* 0x000fe20000100800 */
[----:B------:R-:W-:Y:S01]  /*6dc0*/  IADD3 R34, R214, 0x1d2, RZ ;  /* 0x000001d2d6227810 */ /* 0x000fe20007ffe0ff */
[----:B-1----:R-:W-:-:S02]  /*6dd0*/  IMAD.HI.U32 R5, R251, R4, RZ ;  /* 0x00000004fb057227 */ /* 0x002fc400078e00ff */
[----:B------:R1:W-:Y:S01]  /*6de0*/  STL [R1+0x230c], R10 ;  /* 0x00230c0a01007387 */ /* 0x0003e20000100800 */
[----:B--2---:R-:W-:Y:S01]  /*6df0*/  IABS R9, R9 ;  /* 0x0000000900097213 */ /* 0x004fe20000000000 */
[C---:B------:R-:W-:Y:S02]  /*6e00*/  IMAD.HI.U32 R3, R251.reuse, R2, RZ ;  /* 0x00000002fb037227 */ /* 0x040fe400078e00ff */
[----:B------:R2:W-:Y:S02]  /*6e10*/  STL [R1+0x231c], R8 ;  /* 0x00231c0801007387 */ /* 0x0005e40000100800 */
[----:B------:R-:W-:Y:S02]  /*6e20*/  IMAD.MOV R5, RZ, RZ, -R5 ;  /* 0x000000ffff057224 */ /* 0x000fe400078e0a05 */
        /* <DEDUP_REMOVED lines=8> */
[C---:B------:R-:W-:Y:S02]  /*6eb0*/  IMAD R6, R250.reuse, R7, R6 ;  /* 0x00000007fa067224 */ /* 0x040fe400078e0206 */
[----:B------:R-:W-:Y:S01]  /*6ec0*/  IMAD R4, R250, R5, R4 ;  /* 0x00000005fa047224 */ /* 0x000fe200078e0204 */
[----:B------:R-:W-:Y:S01]  /*6ed0*/  STL [R1+0x58], R8 ;  /* 0x0000580801007387 */ /* 0x000fe20000100800 */
[----:B------:R-:W-:Y:S01]  /*6ee0*/  IMAD.MOV R10, RZ, RZ, -R10 ;  /* 0x000000ffff0a7224 */ /* 0x000fe200078e0a0a */
        /* <DEDUP_REMOVED lines=10> */
[----:B---3--:R-:W-:-:S03]  /*6f90*/  IADD3 R2, R214, 0xf7, RZ ;  /* 0x000000f7d6027810 */ /* 0x008fc60007ffe0ff */
[----:B------:R2:W-:Y:S01]  /*6fa0*/  STL [R1+0x22dc], R4 ;  /* 0x0022dc0401007387 */ /* 0x0005e20000100800 */
[----:B-1----:R-:W-:-:S03]  /*6fb0*/  IABS R0, R6 ;  /* 0x0000000600007213 */ /* 0x002fc60000000000 */
[----:B------:R1:W-:Y:S04]  /*6fc0*/  STL [R1+0x22e8], R3 ;  /* 0x0022e80301007387 */ /* 0x0003e80000100800 */
[----:B------:R3:W-:Y:S01]  /*6fd0*/  STL [R1+0x22f4], R2 ;  /* 0x0022f40201007387 */ /* 0x0007e20000100800 */
[----:B------:R-:W-:Y:S01]  /*6fe0*/  IMAD.HI.U32 R9, R251, R0, RZ ;  /* 0x00000000fb097227 */ /* 0x000fe200078e00ff */
[----:B--2---:R-:W-:Y:S02]  /*6ff0*/  IABS R4, R4 ;  /* 0x0000000400047213 */ /* 0x004fe40000000000 */
[----:B------:R2:W-:Y:S01]  /*7000*/  STL [R1+0x2300], R6 ;  /* 0x0023000601007387 */ /* 0x0005e20000100800 */
[----:B------:R-:W-:Y:S01]  /*7010*/  IMAD.MOV R9, RZ, RZ, -R9 ;  /* 0x000000ffff097224 */ /* 0x000fe200078e0a09 */
[----:B-1----:R-:W-:-:S02]  /*7020*/  IABS R3, R3 ;  /* 0x0000000300037213 */ /* 0x002fc40000000000 */
[----:B------:R1:W-:Y:S01]  /*7030*/  STL [R1+0x2310], R5 ;  /* 0x0023100501007387 */ /* 0x0003e20000100800 */
[----:B---3--:R-:W-:Y:S02]  /*7040*/  IABS R2, R2 ;  /* 0x0000000200027213 */ /* 0x008fe40000000000 */
[----:B------:R-:W-:-:S04]  /*7050*/  IMAD.HI.U32 R7, R251, R3, RZ ;  /* 0x00000003fb077227 */ /* 0x000fc800078e00ff */
[----:B--2---:R-:W-:Y:S01]  /*7060*/  IMAD.HI.U32 R6, R251, R4, RZ ;  /* 0x00000004fb067227 */ /* 0x004fe200078e00ff */
[----:B-1----:R-:W-:-:S03]  /*7070*/  IABS R5, R5 ;  /* 0x0000000500057213 */ /* 0x002fc60000000000 */
[----:B------:R-:W-:Y:S02]  /*7080*/  IMAD.MOV R6, RZ, RZ, -R6 ;  /* 0x000000ffff067224 */ /* 0x000fe400078e0a06 */
[----:B------:R-:W-:-:S04]  /*7090*/  IMAD.HI.U32 R8, R251, R2, RZ ;  /* 0x00000002fb087227 */ /* 0x000fc800078e00ff */
[----:B------:R-:W-:Y:S02]  /*70a0*/  IMAD.MOV R7, RZ, RZ, -R7 ;  /* 0x000000ffff077224 */ /* 0x000fe400078e0a07 */
[----:B------:R-:W-:-:S04]  /*70b0*/  IMAD.HI.U32 R10, R251, R5, RZ ;  /* 0x00000005fb0a7227 */ /* 0x000fc800078e00ff */
[C---:B------:R-:W-:Y:S02]  /*70c0*/  IMAD R6, R250.reuse, R6, R4 ;  /* 0x00000006fa067224 */ /* 0x040fe400078e0204 */
[----:B------:R-:W-:Y:S02]  /*70d0*/  IMAD.MOV R8, RZ, RZ, -R8 ;  /* 0x000000ffff087224 */ /* 0x000fe400078e0a08 */
[C---:B------:R-:W-:Y:S01]  /*70e0*/  IMAD R3, R250.reuse, R7, R3 ;  /* 0x00000007fa037224 */ /* 0x040fe200078e0203 */
[----:B------:R1:W-:Y:S01]  /*70f0*/  STL [R1+0x44], R6 ;  /* 0x0000440601007387 */ /* 0x0003e20000100800 */
[----:B------:R-:W-:Y:S02]  /*7100*/  IMAD.MOV R10, RZ, RZ, -R10 ;  /* 0x000000ffff0a7224 */ /* 0x000fe400078e0a0a */
[C---:B------:R-:W-:Y:S01]  /*7110*/  IMAD R4, R250.reuse, R8, R2 ;  /* 0x00000008fa047224 */ /* 0x040fe200078e0202 */
[----:B------:R2:W-:Y:S01]  /*7120*/  STL [R1+0x40], R3 ;  /* 0x0000400301007387 */ /* 0x0005e20000100800 */
[----:B------:R-:W-:Y:S01]  /*7130*/  IMAD R2, R250, R9, R0 ;  /* 0x00000009fa027224 */ /* 0x000fe200078e0200 */
[----:B------:R-:W-:-:S02]  /*7140*/  IADD3 R0, R214, 0xfa, RZ ;  /* 0x000000fad6007810 */ /* 0x000fc40007ffe0ff */
[----:B------:R3:W-:Y:S01]  /*7150*/  STL [R1+0x3c], R4 ;  /* 0x00003c0401007387 */ /* 0x0007e20000100800 */
[----:B-1----:R-:W-:-:S03]  /*7160*/  IADD3 R6, R214, 0xfe, RZ ;  /* 0x000000fed6067810 */ /* 0x002fc60007ffe0ff */
[----:B------:R1:W-:Y:S01]  /*7170*/  STL [R1+0x38], R2 ;  /* 0x0000380201007387 */ /* 0x0003e20000100800 */
[----:B--2---:R-:W-:Y:S01]  /*7180*/  IMAD R3, R250, R10, R5 ;  /* 0x0000000afa037224 */ /* 0x004fe200078e0205 */
[----:B------:R-:W-:Y:S02]  /*7190*/  IABS R5, R6 ;  /* 0x0000000600057213 */ /* 0x000fe40000000000 */
[C---:B---3--:R-:W-:Y:S02]  /*71a0*/  IADD3 R4, R214.reuse, 0xfd, RZ ;  /* 0x000000fdd6047810 */ /* 0x048fe40007ffe0ff */
[----:B------:R2:W-:Y:S01]  /*71b0*/  STL [R1+0x34], R3 ;  /* 0x0000340301007387 */ /* 0x0005e20000100800 */
[----:B------:R-:W-:Y:S01]  /*71c0*/  IMAD.HI.U32 R10, R251, R5, RZ ;  /* 0x00000005fb0a7227 */ /* 0x000fe200078e00ff */
[----:B-1----:R-:W-:Y:S02]  /*71d0*/  IADD3 R2, R214, 0xfb, RZ ;  /* 0x000000fbd6027810 */ /* 0x002fe40007ffe0ff */
[----:B------:R1:W-:Y:S01]  /*71e0*/  STL [R1+0x22c8], R0 ;  /* 0x0022c80001007387 */ /* 0x0003e20000100800 */
[----:B------:R-:W-:-:S03]  /*71f0*/  IMAD.MOV R10, RZ, RZ, -R10 ;  /* 0x000000ffff0a7224 */ /* 0x000fc600078e0a0a */
[----:B------:R3:W-:Y:S01]  /*7200*/  STL [R1+0x22d4], R2 ;  /* 0x0022d40201007387 */ /* 0x0007e20000100800 */
[----:B--2---:R-:W-:Y:S02]  /*7210*/  IADD3 R3, R214, 0xfc, RZ ;  /* 0x000000fcd6037810 */ /* 0x004fe40007ffe0ff */
[----:B-1----:R-:W-:-:S03]  /*7220*/  IABS R0, R0 ;  /* 0x0000000000007213 */ /* 0x002fc60000000000 */
[----:B------:R1:W-:Y:S01]  /*7230*/  STL [R1+0x22e0], R3 ;  /* 0x0022e00301007387 */ /* 0x0003e20000100800 */
[----:B---3--:R-:W-:-:S03]  /*7240*/  IABS R2, R2 ;  /* 0x0000000200027213 */ /* 0x008fc60000000000 */
[----:B------:R2:W-:Y:S04]  /*7250*/  STL [R1+0x22ec], R4 ;  /* 0x0022ec0401007387 */ /* 0x0005e80000100800 */
[----:B------:R3:W-:Y:S01]  /*7260*/  STL [R1+0x22f8], R6 ;  /* 0x0022f80601007387 */ /* 0x0007e20000100800 */
[----:B------:R-:W-:Y:S01]  /*7270*/  IMAD.HI.U32 R7, R251, R2, RZ ;  /* 0x00000002fb077227 */ /* 0x000fe200078e00ff */
[----:B-1----:R-:W-:-:S03]  /*7280*/  IABS R3, R3 ;  /* 0x0000000300037213 */ /* 0x002fc60000000000 */
[----:B------:R-:W-:Y:S01]  /*7290*/  IMAD.MOV R7, RZ, RZ, -R7 ;  /* 0x000000ffff077224 */ /* 0x000fe200078e0a07 */
[----:B--2---:R-:W-:Y:S01]  /*72a0*/  IABS R4, R4 ;  /* 0x0000000400047213 */ /* 0x004fe20000000000 */
[----:B------:R-:W-:-:S04]  /*72b0*/  IMAD.HI.U32 R8, R251, R3, RZ ;  /* 0x00000003fb087227 */ /* 0x000fc800078e00ff */
[----:B---3--:R-:W-:-:S04]  /*72c0*/  IMAD.HI.U32 R6, R251, R0, RZ ;  /* 0x00000000fb067227 */ /* 0x008fc800078e00ff */
[----:B------:R-:W-:-:S04]  /*72d0*/  IMAD.HI.U32 R9, R251, R4, RZ ;  /* 0x00000004fb097227 */ /* 0x000fc800078e00ff */
[----:B------:R-:W-:Y:S02]  /*72e0*/  IMAD.MOV R6, RZ, RZ, -R6 ;  /* 0x000000ffff067224 */ /* 0x000fe400078e0a06 */
[----:B------:R-:W-:Y:S02]  /*72f0*/  IMAD.MOV R8, RZ, RZ, -R8 ;  /* 0x000000ffff087224 */ /* 0x000fe400078e0a08 */
[----:B------:R-:W-:Y:S02]  /*7300*/  IMAD.MOV R9, RZ, RZ, -R9 ;  /* 0x000000ffff097224 */ /* 0x000fe400078e0a09 */
[C---:B------:R-:W-:Y:S02]  /*7310*/  IMAD R40, R250.reuse, R6, R0 ;  /* 0x00000006fa287224 */ /* 0x040fe400078e0200 */
[C---:B------:R-:W-:Y:S02]  /*7320*/  IMAD R6, R250.reuse, R7, R2 ;  /* 0x00000007fa067224 */ /* 0x040fe400078e0202 */
[C---:B------:R-:W-:Y:S01]  /*7330*/  IMAD R0, R250.reuse, R8, R3 ;  /* 0x00000008fa007224 */ /* 0x040fe200078e0203 */
[----:B------:R-:W-:Y:S01]  /*7340*/  STL [R1+0x30], R40 ;  /* 0x0000302801007387 */ /* 0x000fe20000100800 */
[----:B------:R-:W-:Y:S01]  /*7350*/  IMAD R2, R250, R9, R4 ;  /* 0x00000009fa027224 */ /* 0x000fe200078e0204 */
[----:B------:R-:W-:Y:S01]  /*7360*/  IADD3 R4, R214, 0x102, RZ ;  /* 0x00000102d6047810 */ /* 0x000fe20007ffe0ff */
[----:B------:R-:W-:Y:S01]  /*7370*/  IMAD R3, R250, R10, R5 ;  /* 0x0000000afa037224 */ /* 0x000fe200078e0205 */
[----:B------:R1:W-:Y:S04]  /*7380*/  STL [R1+0x2c], R6 ;  /* 0x00002c0601007387 */ /* 0x0003e80000100800 */
[----:B------:R2:W-:Y:S04]  /*7390*/  STL [R1+0x28], R0 ;  /* 0x0000280001007387 */ /* 0x0005e80000100800 */
[----:B------:R3:W-:Y:S01]  /*73a0*/  STL [R1+0x24], R2 ;  /* 0x0000240201007387 */ /* 0x0007e20000100800 */
[----:B-1----:R-:W-:-:S03]  /*73b0*/  IADD3 R6, R214, 0x103, RZ ;  /* 0x00000103d6067810 */ /* 0x002fc60007ffe0ff */
[----:B------:R1:W-:Y:S01]  /*73c0*/  STL [R1+0x20], R3 ;  /* 0x0000200301007387 */ /* 0x0003e20000100800 */
[C---:B--2---:R-:W-:Y:S02]  /*73d0*/  IADD3 R0, R214.reuse, 0xff, RZ ;  /* 0x000000ffd6007810 */ /* 0x044fe40007ffe0ff */
[----:B------:R-:W-:Y:S02]  /*73e0*/  IABS R5, R6 ;  /* 0x0000000600057213 */ /* 0x000fe40000000000 */
[C---:B---3--:R-:W-:Y:S01]  /*73f0*/  IADD3 R2, R214.reuse, 0x100, RZ ;  /* 0x00000100d6027810 */ /* 0x048fe20007ffe0ff */
[----:B------:R2:W-:Y:S02]  /*7400*/  STL [R1+0x22b8], R0 ;  /* 0x0022b80001007387 */ /* 0x0005e40000100800 */
[----:B------:R-:W-:Y:S01]  /*7410*/  IMAD.HI.U32 R10, R251, R5, RZ ;  /* 0x00000005fb0a7227 */ /* 0x000fe200078e00ff */
[----:B-1----:R-:W-:Y:S01]  /*7420*/  IADD3 R3, R214, 0x101, RZ ;  /* 0x00000101d6037810 */ /* 0x002fe20007ffe0ff */
[----:B------:R1:W-:Y:S02]  /*7430*/  STL [R1+0x22c0], R2 ;  /* 0x0022c00201007387 */ /* 0x0003e40000100800 */
[----:B------:R-:W-:-:S02]  /*7440*/  IMAD.MOV R10, RZ, RZ, -R10 ;  /* 0x000000ffff0a7224 */ /* 0x000fc400078e0a0a */
[----:B------:R3:W-:Y:S01]  /*7450*/  STL [R1+0x22cc], R3 ;  /* 0x0022cc0301007387 */ /* 0x0007e20000100800 */
[----:B--2---:R-:W-:-:S03]  /*7460*/  IABS R0, R0 ;  /* 0x0000000000007213 */ /* 0x004fc60000000000 */
[----:B------:R2:W-:Y:S01]  /*7470*/  STL [R1+0x22d8], R4 ;  /* 0x0022d80401007387 */ /* 0x0005e20000100800 */
[----:B-1----:R-:W-:-:S03]  /*7480*/  IABS R2, R2 ;  /* 0x0000000200027213 */ /* 0x002fc60000000000 */
[----:B------:R1:W-:Y:S01]  /*7490*/  STL [R1+0x22e4], R6 ;  /* 0x0022e40601007387 */ /* 0x0003e20000100800 */
[----:B---3--:R-:W-:Y:S01]  /*74a0*/  IABS R3, R3 ;  /* 0x0000000300037213 */ /* 0x008fe20000000000 */
[----:B------:R-:W-:Y:S01]  /*74b0*/  IMAD.HI.U32 R7, R251, R2, RZ ;  /* 0x00000002fb077227 */ /* 0x000fe200078e00ff */
[----:B--2---:R-:W-:-:S03]  /*74c0*/  IABS R4, R4 ;  /* 0x0000000400047213 */ /* 0x004fc60000000000 */
[----:B------:R-:W-:-:S04]  /*74d0*/  IMAD.HI.U32 R8, R251, R3, RZ ;  /* 0x00000003fb087227 */ /* 0x000fc800078e00ff */
[----:B-1----:R-:W-:-:S04]  /*74e0*/  IMAD.HI.U32 R6, R251, R0, RZ ;  /* 0x00000000fb067227 */ /* 0x002fc800078e00ff */
[----:B------:R-:W-:-:S04]  /*74f0*/  IMAD.HI.U32 R9, R251, R4, RZ ;  /* 0x00000004fb097227 */ /* 0x000fc800078e00ff */
[----:B------:R-:W-:Y:S02]  /*7500*/  IMAD.MOV R6, RZ, RZ, -R6 ;  /* 0x000000ffff067224 */ /* 0x000fe400078e0a06 */
[----:B------:R-:W-:Y:S02]  /*7510*/  IMAD.MOV R7, RZ, RZ, -R7 ;  /* 0x000000ffff077224 */ /* 0x000fe400078e0a07 */
[----:B------:R-:W-:Y:S02]  /*7520*/  IMAD.MOV R8, RZ, RZ, -R8 ;  /* 0x000000ffff087224 */ /* 0x000fe400078e0a08 */
[----:B------:R-:W-:Y:S02]  /*7530*/  IMAD.MOV R9, RZ, RZ, -R9 ;  /* 0x000000ffff097224 */ /* 0x000fe400078e0a09 */
[C---:B------:R-:W-:Y:S02]  /*7540*/  IMAD R40, R250.reuse, R6, R0 ;  /* 0x00000006fa287224 */ /* 0x040fe400078e0200 */
[----:B------:R-:W-:-:S02]  /*7550*/  IMAD R6, R250, R7, R2 ;  /* 0x00000007fa067224 */ /* 0x000fc400078e0202 */
[C---:B------:R-:W-:Y:S01]  /*7560*/  IMAD R0, R250.reuse, R8, R3 ;  /* 0x00000008fa007224 */ /* 0x040fe200078e0203 */
[----:B------:R1:W-:Y:S01]  /*7570*/  STL [R1+0x1c], R40 ;  /* 0x00001c2801007387 */ /* 0x0003e20000100800 */
[----:B------:R-:W-:Y:S01]  /*7580*/  IMAD R2, R250, R9, R4 ;  /* 0x00000009fa027224 */ /* 0x000fe200078e0204 */
[----:B------:R-:W-:Y:S01]  /*7590*/  IADD3 R4, R214, 0x108, RZ ;  /* 0x00000108d6047810 */ /* 0x000fe20007ffe0ff */
[----:B------:R-:W-:Y:S01]  /*75a0*/  IMAD R3, R250, R10, R5 ;  /* 0x0000000afa037224 */ /* 0x000fe200078e0205 */
[----:B------:R2:W-:Y:S01]  /*75b0*/  STL [R1+0x18], R6 ;  /* 0x0000180601007387 */ /* 0x0005e20000100800 */
[C---:B------:R-:W-:Y:S02]  /*75c0*/  IADD3 R10, R214.reuse, 0x10b, RZ ;  /* 0x0000010bd60a7810 */ /* 0x040fe40007ffe0ff */
[----:B------:R-:W-:Y:S01]  /*75d0*/  IABS R244, R4 ;  /* 0x0000000400f47213 */ /* 0x000fe20000000000 */
[----:B------:R3:W-:Y:S01]  /*75e0*/  STL [R1+0x14], R0 ;  /* 0x0000140001007387 */ /* 0x0007e20000100800 */
[----:B------:R-:W-:-:S02]  /*75f0*/  IADD3 R9, R214, 0x10c, RZ ;  /* 0x0000010cd6097810 */ /* 0x000fc40007ffe0ff */
[C---:B-1----:R-:W-:Y:S01]  /*7600*/  IADD3 R40, R214.reuse, 0x1ff, RZ ;  /* 0x000001ffd6287810 */ /* 0x042fe20007ffe0ff */
[----:B------:R1:W-:Y:S01]  /*7610*/  STL [R1+0x10], R2 ;  /* 0x0000100201007387 */ /* 0x0003e20000100800 */
[C---:B------:R-:W-:Y:S01]  /*7620*/  IMAD.HI.U32 R8, R251.reuse, R244, RZ ;  /* 0x000000f4fb087227 */ /* 0x040fe200078e00ff */
[C---:B--2---:R-:W-:Y:S02]  /*7630*/  IADD3 R6, R214.reuse, 0x107, RZ ;  /* 0x00000107d6067810 */ /* 0x044fe40007ffe0ff */
[----:B------:R2:W-:Y:S01]  /*7640*/  STL [R1+0xc], R3 ;  /* 0x00000c0301007387 */ /* 0x0005e20000100800 */
[----:B------:R-:W-:Y:S01]  /*7650*/  IMAD.MOV R8, RZ, RZ, -R8 ;  /* 0x000000ffff087224 */ /* 0x000fe200078e0a08 */
[----:B---3--:R-:W-:Y:S02]  /*7660*/  IADD3 R0, R214, 0x104, RZ ;  /* 0x00000104d6007810 */ /* 0x008fe40007ffe0ff */
[----:B------:R-:W-:Y:S01]  /*7670*/  IABS R252, R6 ;  /* 0x0000000600fc7213 */ /* 0x000fe20000000000 */
[----:B------:R-:W-:Y:S01]  /*7680*/  IMAD R244, R250, R8, R244 ;  /* 0x00000008faf47224 */ /* 0x000fe200078e02f4 */
[C---:B-1----:R-:W-:Y:S01]  /*7690*/  IADD3 R2, R214.reuse, 0x105, RZ ;  /* 0x00000105d6027810 */ /* 0x042fe20007ffe0ff */
[----:B------:R1:W-:Y:S01]  /*76a0*/  STL [R1+0x22a4], R0 ;  /* 0x0022a40001007387 */ /* 0x0003e20000100800 */
[----:B------:R-:W-:Y:S01]  /*76b0*/  IABS R242, R40 ;  /* 0x0000002800f27213 */ /* 0x000fe20000000000 */
[----:B------:R-:W-:Y:S01]  /*76c0*/  IMAD.HI.U32 R7, R251, R252, RZ ;  /* 0x000000fcfb077227 */ /* 0x000fe200078e00ff */
[C---:B--2---:R-:W-:Y:S01]  /*76d0*/  IADD3 R3, R214.reuse, 0x106, RZ ;  /* 0x00000106d6037810 */ /* 0x044fe20007ffe0ff */
[----:B------:R2:W-:Y:S01]  /*76e0*/  STL [R1+0x22b0], R2 ;  /* 0x0022b00201007387 */ /* 0x0005e20000100800 */
[----:B------:R-:W-:Y:S01]  /*76f0*/  IABS R240, R10 ;  /* 0x0000000a00f07213 */ /* 0x000fe20000000000 */
[----:B------:R-:W-:Y:S01]  /*7700*/  IMAD.MOV R7, RZ, RZ, -R7 ;  /* 0x000000ffff077224 */ /* 0x000fe200078e0a07 */
[----:B------:R-:W-:Y:S01]  /*7710*/  IABS R239, R9 ;  /* 0x0000000900ef7213 */ /* 0x000fe20000000000 */
[----:B------:R3:W-:Y:S01]  /*7720*/  STL [R1+0x22bc], R3 ;  /* 0x0022bc0301007387 */ /* 0x0007e20000100800 */
[----:B------:R-:W-:Y:S01]  /*7730*/  IADD3 R8, R214, 0x10f, RZ ;  /* 0x0000010fd6087810 */ /* 0x000fe20007ffe0ff */
[----:B------:R-:W-:Y:S01]  /*7740*/  IMAD R252, R250, R7, R252 ;  /* 0x00000007fafc7224 */ /* 0x000fe200078e02fc */
[----:B-1----:R-:W-:Y:S01]  /*7750*/  IABS R0, R0 ;  /* 0x0000000000007213 */ /* 0x002fe20000000000 */
[----:B------:R1:W-:Y:S01]  /*7760*/  STL [R1+0x22c4], R6 ;  /* 0x0022c40601007387 */ /* 0x0003e20000100800 */
[----:B------:R-:W-:-:S02]  /*7770*/  IADD3 R7, R214, 0x110, RZ ;  /* 0x00000110d6077810 */ /* 0x000fc40007ffe0ff */
[----:B--2---:R-:W-:Y:S01]  /*7780*/  IABS R2, R2 ;  /* 0x0000000200027213 */ /* 0x004fe20000000000 */
[----:B------:R2:W-:Y:S01]  /*7790*/  STL [R1+0x22d0], R4 ;  /* 0x0022d00401007387 */ /* 0x0005e20000100800 */
[----:B------:R-:W-:Y:S02]  /*77a0*/  IABS R236, R8 ;  /* 0x0000000800ec7213 */ /* 0x000fe40000000000 */
[----:B---3--:R-:W-:Y:S01]  /*77b0*/  IABS R3, R3 ;  /* 0x0000000300037213 */ /* 0x008fe20000000000 */
[----:B------:R-:W-:Y:S01]  /*77c0*/  IMAD.HI.U32 R5, R251, R2, RZ ;  /* 0x00000002fb057227 */ /* 0x000fe200078e00ff */
[----:B------:R-:W-:-:S03]  /*77d0*/  IABS R235, R7 ;  /* 0x0000000700eb7213 */ /* 0x000fc60000000000 */
[----:B-1----:R-:W-:-:S04]  /*77e0*/  IMAD.HI.U32 R6, R251, R3, RZ ;  /* 0x00000003fb067227 */ /* 0x002fc800078e00ff */
[----:B--2---:R-:W-:-:S04]  /*77f0*/  IMAD.HI.U32 R4, R251, R0, RZ ;  /* 0x00000000fb047227 */ /* 0x004fc800078e00ff */
[----:B------:R-:W-:Y:S02]  /*7800*/  IMAD.MOV R5, RZ, RZ, -R5 ;  /* 0x000000ffff057224 */ /* 0x000fe400078e0a05 */
[----:B------:R-:W-:Y:S02]  /*7810*/  IMAD.MOV R4, RZ, RZ, -R4 ;  /* 0x000000ffff047224 */ /* 0x000fe400078e0a04 */
[----:B------:R-:W-:Y:S02]  /*7820*/  IMAD.MOV R6, RZ, RZ, -R6 ;  /* 0x000000ffff067224 */ /* 0x000fe400078e0a06 */
[C---:B------:R-:W-:Y:S02]  /*7830*/  IMAD R246, R250.reuse, R5, R2 ;  /* 0x00000005faf67224 */ /* 0x040fe400078e0202 */
[C---:B------:R-:W-:Y:S02]  /*7840*/  IMAD R0, R250.reuse, R4, R0 ;  /* 0x00000004fa007224 */ /* 0x040fe400078e0200 */
[----:B------:R-:W-:Y:S01]  /*7850*/  IMAD R174, R250, R6, R3 ;  /* 0x00000006faae7224 */ /* 0x000fe200078e0203 */
[----:B------:R-:W-:Y:S01]  /*7860*/  STL [R1+0x28a4], R246 ;  /* 0x0028a4f601007387 */ /* 0x000fe20000100800 */
[----:B------:R-:W-:Y:S01]  /*7870*/  IMAD.HI.U32 R2, R251, R241, RZ ;  /* 0x000000f1fb027227 */ /* 0x000fe200078e00ff */
[----:B------:R-:W-:-:S02]  /*7880*/  IADD3 R6, R214, 0x111, RZ ;  /* 0x00000111d6067810 */ /* 0x000fc40007ffe0ff */
[----:B------:R1:W-:Y:S01]  /*7890*/  STL [R1+0x8], R0 ;  /* 0x0000080001007387 */ /* 0x0003e20000100800 */
[C---:B------:R-:W-:Y:S01]  /*78a0*/  IMAD.HI.U32 R3, R251.reuse, R242, RZ ;  /* 0x000000f2fb037227 */ /* 0x040fe200078e00ff */
[----:B------:R-:W-:Y:S02]  /*78b0*/  IABS R234, R6 ;  /* 0x0000000600ea7213 */ /* 0x000fe40000000000 */
[----:B------:R-:W-:Y:S01]  /*78c0*/  STL [R1+0x2840], R174 ;  /* 0x002840ae01007387 */ /* 0x000fe20000100800 */
[----:B------:R-:W-:-:S03]  /*78d0*/  IMAD.HI.U32 R4, R251, R240, RZ ;  /* 0x000000f0fb047227 */ /* 0x000fc600078e00ff */
[----:B------:R-:W-:Y:S01]  /*78e0*/  STL [R1+0x2844], R252 ;  /* 0x002844fc01007387 */ /* 0x000fe20000100800 */
[----:B------:R-:W-:-:S03]  /*78f0*/  IMAD.HI.U32 R5, R251, R239, RZ ;  /* 0x000000effb057227 */ /* 0x000fc600078e00ff */
[----:B------:R-:W-:Y:S01]  /*7900*/  STL [R1+0x2848], R244 ;  /* 0x002848f401007387 */ /* 0x000fe20000100800 */
[----:B-1----:R-:W-:-:S03]  /*7910*/  IMAD.HI.U32 R0, R251, R243, RZ ;  /* 0x000000f3fb007227 */ /* 0x002fc600078e00ff */
[----:B------:R-:W-:Y:S01]  /*7920*/  STL [R1+0x228c], R42 ;  /* 0x00228c2a01007387 */ /* 0x000fe20000100800 */
[----:B------:R-:W-:Y:S02]  /*7930*/  IMAD.MOV R0, RZ, RZ, -R0 ;  /* 0x000000ffff007224 */ /* 0x000fe400078e0a00 */
[----:B------:R-:W-:Y:S01]  /*7940*/  IMAD.MOV R2, RZ, RZ, -R2 ;  /* 0x000000ffff027224 */ /* 0x000fe200078e0a02 */
[----:B------:R-:W-:Y:S01]  /*7950*/  STL [R1+0x2298], R41 ;  /* 0x0022982901007387 */ /* 0x000fe20000100800 */
[----:B------:R-:W-:Y:S02]  /*7960*/  IMAD.MOV R3, RZ, RZ, -R3 ;  /* 0x000000ffff037224 */ /* 0x000fe400078e0a03 */
[----:B------:R-:W-:Y:S01]  /*7970*/  IMAD.MOV R4, RZ, RZ, -R4 ;  /* 0x000000ffff047224 */ /* 0x000fe200078e0a04 */
[----:B------:R1:W-:Y:S01]  /*7980*/  STL [R1+0x22a8], R10 ;  /* 0x0022a80a01007387 */ /* 0x0003e20000100800 */
[----:B------:R-:W-:Y:S02]  /*7990*/  IMAD.MOV R5, RZ, RZ, -R5 ;  /* 0x000000ffff057224 */ /* 0x000fe400078e0a05 */
[C---:B------:R-:W-:Y:S01]  /*79a0*/  IMAD R243, R250.reuse, R0, R243 ;  /* 0x00000000faf37224 */ /* 0x040fe200078e02f3 */
[----:B------:R-:W-:Y:S01]  /*79b0*/  STL [R1+0x2538], R40 ;  /* 0x0025382801007387 */ /* 0x000fe20000100800 */
[----:B------:R-:W-:-:S02]  /*79c0*/  IMAD R241, R250, R2, R241 ;  /* 0x00000002faf17224 */ /* 0x000fc400078e02f1 */
[C---:B------:R-:W-:Y:S01]  /*79d0*/  IMAD R242, R250.reuse, R3, R242 ;  /* 0x00000003faf27224 */ /* 0x040fe200078e02f2 */
[----:B------:R2:W-:Y:S01]  /*79e0*/  STL [R1+0x22b4], R9 ;  /* 0x0022b40901007387 */ /* 0x0005e20000100800 */
[----:B------:R-:W-:Y:S01]  /*79f0*/  IMAD R240, R250, R4, R240 ;  /* 0x00000004faf07224 */ /* 0x000fe200078e02f0 */
[----:B-1----:R-:W-:Y:S01]  /*7a00*/  IADD3 R10, R214, 0x10d, RZ ;  /* 0x0000010dd60a7810 */ /* 0x002fe20007ffe0ff */
[----:B------:R-:W-:Y:S01]  /*7a10*/  IMAD R239, R250, R5, R239 ;  /* 0x00000005faef7224 */ /* 0x000fe200078e02ef */
[----:B------:R-:W-:Y:S01]  /*7a20*/  STL [R1+0x283c], R243 ;  /* 0x00283cf301007387 */ /* 0x000fe20000100800 */
[C---:B------:R-:W-:Y:S01]  /*7a30*/  IMAD.HI.U32 R3, R251.reuse, R236, RZ ;  /* 0x000000ecfb037227 */ /* 0x040fe200078e00ff */
[----:B------:R-:W-:Y:S02]  /*7a40*/  IABS R238, R10 ;  /* 0x0000000a00ee7213 */ /* 0x000fe40000000000 */
[----:B------:R-:W-:Y:S01]  /*7a50*/  STL [R1+0x284c], R241 ;  /* 0x00284cf101007387 */ /* 0x000fe20000100800 */
[----:B------:R-:W-:Y:S01]  /*7a60*/  IMAD.HI.U32 R4, R251, R235, RZ ;  /* 0x000000ebfb047227 */ /* 0x000fe200078e00ff */
[----:B--2---:R-:W-:-:S02]  /*7a70*/  IADD3 R9, R214, 0x10e, RZ ;  /* 0x0000010ed6097810 */ /* 0x004fc40007ffe0ff */
[----:B------:R-:W-:Y:S01]  /*7a80*/  STL [R1+0x2838], R242 ;  /* 0x002838f201007387 */ /* 0x000fe20000100800 */
[C---:B------:R-:W-:Y:S01]  /*7a90*/  IMAD.HI.U32 R0, R251.reuse, R238, RZ ;  /* 0x000000eefb007227 */ /* 0x040fe200078e00ff */
[----:B------:R-:W-:Y:S02]  /*7aa0*/  IABS R237, R9 ;  /* 0x0000000900ed7213 */ /* 0x000fe40000000000 */
[----:B------:R-:W-:Y:S01]  /*7ab0*/  STL [R1+0x2834], R240 ;  /* 0x002834f001007387 */ /* 0x000fe20000100800 */
[----:B------:R-:W-:-:S03]  /*7ac0*/  IMAD.HI.U32 R5, R251, R234, RZ ;  /* 0x000000eafb057227 */ /* 0x000fc600078e00ff */
[----:B------:R-:W-:Y:S01]  /*7ad0*/  STL [R1+0x2850], R239 ;  /* 0x002850ef01007387 */ /* 0x000fe20000100800 */
[----:B------:R-:W-:-:S03]  /*7ae0*/  IMAD.HI.U32 R2, R251, R237, RZ ;  /* 0x000000edfb027227 */ /* 0x000fc600078e00ff */
[----:B------:R1:W-:Y:S01]  /*7af0*/  STL [R1+0x2268], R10 ;  /* 0x0022680a01007387 */ /* 0x0003e20000100800 */
[----:B------:R-:W-:Y:S02]  /*7b00*/  IMAD.MOV R0, RZ, RZ, -R0 ;  /* 0x000000ffff007224 */ /* 0x000fe400078e0a00 */
[----:B------:R-:W-:Y:S01]  /*7b10*/  IMAD.MOV R2, RZ, RZ, -R2 ;  /* 0x000000ffff027224 */ /* 0x000fe200078e0a02 */
[----:B------:R2:W-:Y:S01]  /*7b20*/  STL [R1+0x2278], R9 ;  /* 0x0022780901007387 */ /* 0x0005e20000100800 */
[----:B------:R-:W-:Y:S02]  /*7b30*/  IMAD.MOV R3, RZ, RZ, -R3 ;  /* 0x000000ffff037224 */ /* 0x000fe400078e0a03 */
[----:B------:R-:W-:Y:S01]  /*7b40*/  IMAD.MOV R4, RZ, RZ, -R4 ;  /* 0x000000ffff047224 */ /* 0x000fe200078e0a04 */
[----:B------:R3:W-:Y:S01]  /*7b50*/  STL [R1+0x2284], R8 ;  /* 0x0022840801007387 */ /* 0x0007e20000100800 */
[----:B------:R-:W-:Y:S01]  /*7b60*/  IMAD.MOV R5, RZ, RZ, -R5 ;  /* 0x000000ffff057224 */ /* 0x000fe200078e0a05 */
[----:B-1----:R-:W-:Y:S01]  /*7b70*/  IADD3 R10, R214, 0x112, RZ ;  /* 0x00000112d60a7810 */ /* 0x002fe20007ffe0ff */
[C---:B------:R-:W-:Y:S01]  /*7b80*/  IMAD R238, R250.reuse, R0, R238 ;  /* 0x00000000faee7224 */ /* 0x040fe200078e02ee */
[----:B------:R1:W-:Y:S01]  /*7b90*/  STL [R1+0x2294], R7 ;  /* 0x0022940701007387 */ /* 0x0003e20000100800 */
[----:B------:R-:W-:Y:S01]  /*7ba0*/  IMAD R237, R250, R2, R237 ;  /* 0x00000002faed7224 */ /* 0x000fe200078e02ed */
[----:B--2---:R-:W-:Y:S01]  /*7bb0*/  IADD3 R9, R214, 0x113, RZ ;  /* 0x00000113d6097810 */ /* 0x004fe20007ffe0ff */
[C---:B------:R-:W-:Y:S01]  /*7bc0*/  IMAD R236, R250.reuse, R3, R236 ;  /* 0x00000003faec7224 */ /* 0x040fe200078e02ec */
[----:B------:R2:W-:Y:S01]  /*7bd0*/  STL [R1+0x22a0], R6 ;  /* 0x0022a00601007387 */ /* 0x0005e20000100800 */
[----:B------:R-:W-:Y:S01]  /*7be0*/  IMAD R235, R250, R4, R235 ;  /* 0x00000004faeb7224 */ /* 0x000fe200078e02eb */
[----:B---3--:R-:W-:Y:S01]  /*7bf0*/  IADD3 R8, R214, 0x114, RZ ;  /* 0x00000114d6087810 */ /* 0x008fe20007ffe0ff */
[----:B------:R-:W-:Y:S01]  /*7c00*/  IMAD R234, R250, R5, R234 ;  /* 0x00000005faea7224 */ /* 0x000fe200078e02ea */
[----:B------:R-:W-:Y:S01]  /*7c10*/  STL [R1+0x2854], R238 ;  /* 0x002854ee01007387 */ /* 0x000fe20000100800 */
[----:B------:R-:W-:Y:S01]  /*7c20*/  IABS R233, R10 ;  /* 0x0000000a00e97213 */ /* 0x000fe20000000000 */
[----:B------:R-:W-:Y:S01]  /*7c30*/  IMAD.MOV.U32 R246, RZ, RZ, R37 ;  /* 0x000000fffff67224 */ /* 0x000fe200078e0025 */
[C---:B-1----:R-:W-:Y:S01]  /*7c40*/  IADD3 R7, R214.reuse, 0x115, RZ ;  /* 0x00000115d6077810 */ /* 0x042fe20007ffe0ff */
[----:B------:R-:W-:Y:S01]  /*7c50*/  STL [R1+0x2858], R237 ;  /* 0x002858ed01007387 */ /* 0x000fe20000100800 */
[----:B------:R-:W-:Y:S01]  /*7c60*/  IABS R232, R9 ;  /* 0x0000000900e87213 */ /* 0x000fe20000000000 */
[C---:B------:R-:W-:Y:S01]  /*7c70*/  IMAD.HI.U32 R0, R251.reuse, R233, RZ ;  /* 0x000000e9fb007227 */ /* 0x040fe200078e00ff */
[----:B--2---:R-:W-:Y:S01]  /*7c80*/  IADD3 R6, R214, 0x116, RZ ;  /* 0x00000116d6067810 */ /* 0x004fe20007ffe0ff */
[----:B------:R-:W-:Y:S01]  /*7c90*/  STL [R1+0x285c], R236 ;  /* 0x00285cec01007387 */ /* 0x000fe20000100800 */
[----:B------:R-:W-:Y:S01]  /*7ca0*/  IABS R231, R8 ;  /* 0x0000000800e77213 */ /* 0x000fe20000000000 */
[C---:B------:R-:W-:Y:S01]  /*7cb0*/  IMAD.HI.U32 R2, R251.reuse, R232, RZ ;  /* 0x000000e8fb027227 */ /* 0x040fe200078e00ff */
[----:B------:R-:W-:Y:S01]  /*7cc0*/  IABS R230, R7 ;  /* 0x0000000700e67213 */ /* 0x000fe20000000000 */
[----:B------:R-:W-:Y:S01]  /*7cd0*/  STL [R1+0x2860], R235 ;  /* 0x002860eb01007387 */ /* 0x000fe20000100800 */
[----:B------:R-:W-:Y:S01]  /*7ce0*/  IABS R229, R6 ;  /* 0x0000000600e57213 */ /* 0x000fe20000000000 */
[----:B------:R-:W-:-:S02]  /*7cf0*/  IMAD.HI.U32 R3, R251, R231, RZ ;  /* 0x000000e7fb037227 */ /* 0x000fc400078e00ff */
[----:B------:R-:W-:Y:S02]  /*7d00*/  STL [R1+0x2864], R234 ;  /* 0x002864ea01007387 */ /* 0x000fe40000100800 */
[C---:B------:R-:W-:Y:S02]  /*7d10*/  IMAD.HI.U32 R4, R251.reuse, R230, RZ ;  /* 0x000000e6fb047227 */ /* 0x040fe400078e00ff */
[----:B------:R1:W-:Y:S02]  /*7d20*/  STL [R1+0x2254], R10 ;  /* 0x0022540a01007387 */ /* 0x0003e40000100800 */
[----:B------:R-:W-:Y:S02]  /*7d30*/  IMAD.HI.U32 R5, R251, R229, RZ ;  /* 0x000000e5fb057227 */ /* 0x000fe400078e00ff */
[----:B------:R2:W-:Y:S02]  /*7d40*/  STL [R1+0x2260], R9 ;  /* 0x0022600901007387 */ /* 0x0005e40000100800 */
[----:B------:R-:W-:-:S02]  /*7d50*/  IMAD.MOV R0, RZ, RZ, -R0 ;  /* 0x000000ffff007224 */ /* 0x000fc400078e0a00 */
[----:B------:R3:W-:Y:S01]  /*7d60*/  STL [R1+0x226c], R8 ;  /* 0x00226c0801007387 */ /* 0x0007e20000100800 */
[----:B------:R-:W-:Y:S01]  /*7d70*/  IMAD.MOV R2, RZ, RZ, -R2 ;  /* 0x000000ffff027224 */ /* 0x000fe200078e0a02 */
[C---:B-1----:R-:W-:Y:S01]  /*7d80*/  IADD3 R10, R214.reuse, 0x117, RZ ;  /* 0x00000117d60a7810 */ /* 0x042fe20007ffe0ff */
[----:B------:R-:W-:Y:S01]  /*7d90*/  IMAD.MOV R3, RZ, RZ, -R3 ;  /* 0x000000ffff037224 */ /* 0x000fe200078e0a03 */
[----:B------:R1:W-:Y:S01]  /*7da0*/  STL [R1+0x227c], R7 ;  /* 0x00227c0701007387 */ /* 0x0003e20000100800 */
[----:B------:R-:W-:Y:S01]  /*7db0*/  IMAD.MOV R4, RZ, RZ, -R4 ;  /* 0x000000ffff047224 */ /* 0x000fe200078e0a04 */
[----:B--2---:R-:W-:Y:S01]  /*7dc0*/  IADD3 R9, R214, 0x118, RZ ;  /* 0x00000118d6097810 */ /* 0x004fe20007ffe0ff */
[----:B------:R-:W-:Y:S01]  /*7dd0*/  IMAD.MOV R5, RZ, RZ, -R5 ;  /* 0x000000ffff057224 */ /* 0x000fe200078e0a05 */
[----:B------:R2:W-:Y:S01]  /*7de0*/  STL [R1+0x2288], R6 ;  /* 0x0022880601007387 */ /* 0x0005e20000100800 */
[----:B------:R-:W-:Y:S01]  /*7df0*/  IABS R228, R10 ;  /* 0x0000000a00e47213 */ /* 0x000fe20000000000 */
[----:B------:R-:W-:Y:S01]  /*7e00*/  IMAD R233, R250, R0, R233 ;  /* 0x00000000fae97224 */ /* 0x000fe200078e02e9 */
[----:B---3--:R-:W-:Y:S01]  /*7e10*/  IADD3 R8, R214, 0x119, RZ ;  /* 0x00000119d6087810 */ /* 0x008fe20007ffe0ff */
[C---:B------:R-:W-:Y:S01]  /*7e20*/  IMAD R232, R250.reuse, R2, R232 ;  /* 0x00000002fae87224 */ /* 0x040fe200078e02e8 */
[----:B------:R-:W-:Y:S01]  /*7e30*/  IABS R227, R9 ;  /* 0x0000000900e37213 */ /* 0x000fe20000000000 */
[----:B------:R-:W-:Y:S01]  /*7e40*/  IMAD R231, R250, R3, R231 ;  /* 0x00000003fae77224 */ /* 0x000fe200078e02e7 */
[C---:B-1----:R-:W-:Y:S01]  /*7e50*/  IADD3 R7, R214.reuse, 0x11a, RZ ;  /* 0x0000011ad6077810 */ /* 0x042fe20007ffe0ff */
[C---:B------:R-:W-:Y:S01]  /*7e60*/  IMAD.HI.U32 R0, R251.reuse, R228, RZ ;  /* 0x000000e4fb007227 */ /* 0x040fe200078e00ff */
[----:B------:R-:W-:Y:S01]  /*7e70*/  IABS R226, R8 ;  /* 0x0000000800e27213 */ /* 0x000fe20000000000 */
[----:B------:R-:W-:Y:S01]  /*7e80*/  STL [R1+0x2868], R233 ;  /* 0x002868e901007387 */ /* 0x000fe20000100800 */
[----:B--2---:R-:W-:Y:S01]  /*7e90*/  IADD3 R6, R214, 0x11b, RZ ;  /* 0x0000011bd6067810 */ /* 0x004fe20007ffe0ff */
[C---:B------:R-:W-:Y:S01]  /*7ea0*/  IMAD R230, R250.reuse, R4, R230 ;  /* 0x00000004fae67224 */ /* 0x040fe200078e02e6 */
[----:B------:R-:W-:Y:S01]  /*7eb0*/  IABS R225, R7 ;  /* 0x0000000700e17213 */ /* 0x000fe20000000000 */
[----:B------:R-:W-:Y:S01]  /*7ec0*/  IMAD.HI.U32 R2, R251, R227, RZ ;  /* 0x000000e3fb027227 */ /* 0x000fe200078e00ff */
[----:B------:R-:W-:Y:S01]  /*7ed0*/  IABS R224, R6 ;  /* 0x0000000600e07213 */ /* 0x000fe20000000000 */
[----:B------:R-:W-:Y:S02]  /*7ee0*/  STL [R1+0x286c], R232 ;  /* 0x00286ce801007387 */ /* 0x000fe40000100800 */
[----:B------:R-:W-:-:S02]  /*7ef0*/  IMAD R229, R250, R5, R229 ;  /* 0x00000005fae57224 */ /* 0x000fc400078e02e5 */
[C---:B------:R-:W-:Y:S01]  /*7f00*/  IMAD.HI.U32 R3, R251.reuse, R226, RZ ;  /* 0x000000e2fb037227 */ /* 0x040fe200078e00ff */
[----:B------:R-:W-:Y:S03]  /*7f10*/  STL [R1+0x2870], R231 ;  /* 0x002870e701007387 */ /* 0x000fe60000100800 */
[C---:B------:R-:W-:Y:S01]  /*7f20*/  IMAD.HI.U32 R4, R251.reuse, R225, RZ ;  /* 0x000000e1fb047227 */ /* 0x040fe200078e00ff */
[----:B------:R-:W-:Y:S03]  /*7f30*/  STL [R1+0x2874], R230 ;  /* 0x002874e601007387 */ /* 0x000fe60000100800 */
[----:B------:R-:W-:Y:S01]  /*7f40*/  IMAD.HI.U32 R5, R251, R224, RZ ;  /* 0x000000e0fb057227 */ /* 0x000fe200078e00ff */
[----:B------:R-:W-:Y:S03]  /*7f50*/  STL [R1+0x287c], R229 ;  /* 0x00287ce501007387 */ /* 0x000fe60000100800 */
[----:B------:R-:W-:Y:S01]  /*7f60*/  IMAD.MOV R0, RZ, RZ, -R0 ;  /* 0x000000ffff007224 */ /* 0x000fe200078e0a00 */
[----:B------:R1:W-:Y:S01]  /*7f70*/  STL [R1+0x2240], R10 ;  /* 0x0022400a01007387 */ /* 0x0003e20000100800 */
[----:B------:R-:W-:-:S02]  /*7f80*/  IMAD.MOV R2, RZ, RZ, -R2 ;  /* 0x000000ffff027224 */ /* 0x000fc400078e0a02 */
[----:B------:R-:W-:Y:S01]  /*7f90*/  IMAD.MOV R3, RZ, RZ, -R3 ;  /* 0x000000ffff037224 */ /* 0x000fe200078e0a03 */
[----:B------:R2:W-:Y:S01]  /*7fa0*/  STL [R1+0x224c], R9 ;  /* 0x00224c0901007387 */ /* 0x0005e20000100800 */
[----:B------:R-:W-:Y:S02]  /*7fb0*/  IMAD.MOV R4, RZ, RZ, -R4 ;  /* 0x000000ffff047224 */ /* 0x000fe400078e0a04 */
[----:B------:R-:W-:Y:S01]  /*7fc0*/  IMAD.MOV R5, RZ, RZ, -R5 ;  /* 0x000000ffff057224 */ /* 0x000fe200078e0a05 */
[----:B------:R3:W-:Y:S01]  /*7fd0*/  STL [R1+0x2258], R8 ;  /* 0x0022580801007387 */ /* 0x0007e20000100800 */
[----:B------:R-:W-:Y:S01]  /*7fe0*/  IMAD R228, R250, R0, R228 ;  /* 0x00000000fae47224 */ /* 0x000fe200078e02e4 */
        /* <DEDUP_REMOVED lines=8> */
[C---:B---3--:R-:W-:Y:S01]  /*8070*/  IADD3 R8, R214.reuse, 0x11e, RZ ;  /* 0x0000011ed6087810 */ /* 0x048fe20007ffe0ff */
[----:B------:R-:W-:Y:S01]  /*8080*/  IMAD.MOV.U32 R252, RZ, RZ, R246 ;  /* 0x000000fffffc7224 */ /* 0x000fe200078e00f6 */
[----:B------:R-:W-:Y:S01]  /*8090*/  STL [R1+0x2880], R228 ;  /* 0x002880e401007387 */ /* 0x000fe20000100800 */
[----:B------:R-:W-:Y:S01]  /*80a0*/  IABS R223, R10 ;  /* 0x0000000a00df7213 */ /* 0x000fe20000000000 */
[----:B------:R-:W-:Y:S01]  /*80b0*/  IMAD.MOV.U32 R246, RZ, RZ, R31 ;  /* 0x000000fffff67224 */ /* 0x000fe200078e001f */
[C---:B-1----:R-:W-:Y:S01]  /*80c0*/  IADD3 R7, R214.reuse, 0x11f, RZ ;  /* 0x0000011fd6077810 */ /* 0x042fe20007ffe0ff */
[----:B------:R-:W-:Y:S01]  /*80d0*/  STL [R1+0x2884], R227 ;  /* 0x002884e301007387 */ /* 0x000fe20000100800 */
[----:B------:R-:W-:Y:S01]  /*80e0*/  IABS R222, R9 ;  /* 0x0000000900de7213 */ /* 0x000fe20000000000 */
[C---:B------:R-:W-:Y:S01]  /*80f0*/  IMAD.HI.U32 R0, R251.reuse, R223, RZ ;  /* 0x000000dffb007227 */ /* 0x040fe200078e00ff */
[C---:B--2---:R-:W-:Y:S01]  /*8100*/  IADD3 R6, R214.reuse, 0x120, RZ ;  /* 0x00000120d6067810 */ /* 0x044fe20007ffe0ff */
[----:B------:R-:W-:Y:S01]  /*8110*/  STL [R1+0x2888], R226 ;  /* 0x002888e201007387 */ /* 0x000fe20000100800 */
[----:B------:R-:W-:Y:S01]  /*8120*/  IABS R221, R8 ;  /* 0x0000000800dd7213 */ /* 0x000fe20000000000 */
[C---:B------:R-:W-:Y:S01]  /*8130*/  IMAD.HI.U32 R2, R251.reuse, R222, RZ ;  /* 0x000000defb027227 */ /* 0x040fe200078e00ff */
[----:B------:R-:W-:Y:S01]  /*8140*/  IABS R220, R7 ;  /* 0x0000000700dc7213 */ /* 0x000fe20000000000 */
[----:B------:R-:W-:Y:S01]  /*8150*/  STL [R1+0x288c], R225 ;  /* 0x00288ce101007387 */ /* 0x000fe20000100800 */
[----:B------:R-:W-:Y:S01]  /*8160*/  IABS R219, R6 ;  /* 0x0000000600db7213 */ /* 0x000fe20000000000 */
[C---:B------:R-:W-:Y:S01]  /*8170*/  IMAD.HI.U32 R3, R251.reuse, R221, RZ ;  /* 0x000000ddfb037227 */ /* 0x040fe200078e00ff */
[----:B------:R-:W-:Y:S01]  /*8180*/  IADD3 R31, R214, 0x1d7, RZ ;  /* 0x000001d7d61f7810 */ /* 0x000fe20007ffe0ff */
[----:B------:R-:W-:Y:S02]  /*8190*/  STL [R1+0x2890], R224 ;  /* 0x002890e001007387 */ /* 0x000fe40000100800 */
[----:B------:R-:W-:-:S02]  /*81a0*/  IMAD.HI.U32 R4, R251, R220, RZ ;  /* 0x000000dcfb047227 */ /* 0x000fc400078e00ff */
[----:B------:R1:W-:Y:S02]  /*81b0*/  STL [R1+0x222c], R10 ;  /* 0x00222c0a01007387 */ /* 0x0003e40000100800 */
[C---:B------:R-:W-:Y:S02]  /*81c0*/  IMAD.HI.U32 R5, R251.reuse, R219, RZ ;  /* 0x000000dbfb057227 */ /* 0x040fe400078e00ff */
[----:B------:R2:W-:Y:S02]  /*81d0*/  STL [R1+0x2238], R9 ;  /* 0x0022380901007387 */ /* 0x0005e40000100800 */
[----:B------:R-:W-:Y:S02]  /*81e0*/  IMAD.MOV R0, RZ, RZ, -R0 ;  /* 0x000000ffff007224 */ /* 0x000fe400078e0a00 */
        /* <DEDUP_REMOVED lines=109> */
[----:B------:R-:W-:Y:S01]  /*88c0*/  STL [R1+0x21f0], R9 ;  /* 0x0021f00901007387 */ /* 0x000fe20000100800 */
[----:B------:R-:W-:Y:S02]  /*88d0*/  IMAD.MOV R4, RZ, RZ, -R4 ;  /* 0x000000ffff047224 */ /* 0x000fe400078e0a04 */
[----:B------:R-:W-:Y:S01]  /*88e0*/  IMAD.MOV R5, RZ, RZ, -R5 ;  /* 0x000000ffff057224 */ /* 0x000fe200078e0a05 */
[----:B------:R2:W-:Y:S01]  /*88f0*/  STL [R1+0x2200], R8 ;  /* 0x0022000801007387 */ /* 0x0005e20000100800 */
[----:B------:R-:W-:Y:S01]  /*8900*/  IMAD R207, R250, R0, R207 ;  /* 0x00000000facf7224 */ /* 0x000fe200078e02cf */
[----:B-1----:R-:W-:Y:S01]  /*8910*/  IADD3 R10, R214, 0x130, RZ ;  /* 0x00000130d60a7810 */ /* 0x002fe20007ffe0ff */
[C---:B------:R-:W-:Y:S01]  /*8920*/  IMAD R206, R250.reuse, R2, R206 ;  /* 0x00000002face7224 */ /* 0x040fe200078e02ce */
[----:B------:R1:W-:Y:S01]  /*8930*/  STL [R1+0x2210], R7 ;  /* 0x0022100701007387 */ /* 0x0003e20000100800 */
[C---:B------:R-:W-:Y:S01]  /*8940*/  IMAD R205, R250.reuse, R3, R205 ;  /* 0x00000003facd7224 */ /* 0x040fe200078e02cd */
[----:B------:R-:W-:Y:S01]  /*8950*/  IABS R202, R10 ;  /* 0x0000000a00ca7213 */ /* 0x000fe20000000000 */
[C---:B------:R-:W-:Y:S01]  /*8960*/  IMAD R204, R250.reuse, R4, R204 ;  /* 0x00000004facc7224 */ /* 0x040fe200078e02cc */
[----:B------:R3:W-:Y:S01]  /*8970*/  STL [R1+0x2220], R6 ;  /* 0x0022200601007387 */ /* 0x0007e20000100800 */
[----:B------:R-:W-:Y:S01]  /*8980*/  IMAD R203, R250, R5, R203 ;  /* 0x00000005facb7224 */ /* 0x000fe200078e02cb */
[C---:B--2---:R-:W-:Y:S01]  /*8990*/  IADD3 R8, R214.reuse, 0x132, RZ ;  /* 0x00000132d6087810 */ /* 0x044fe20007ffe0ff */
[----:B------:R-:W-:Y:S01]  /*89a0*/  IMAD.HI.U32 R0, R251, R202, RZ ;  /* 0x000000cafb007227 */ /* 0x000fe200078e00ff */
[----:B------:R-:W-:Y:S01]  /*89b0*/  STL [R1+0x28d8], R207 ;  /* 0x0028d8cf01007387 */ /* 0x000fe20000100800 */
[----:B------:R-:W-:-:S02]  /*89c0*/  IADD3 R9, R214, 0x131, RZ ;  /* 0x00000131d6097810 */ /* 0x000fc40007ffe0ff */
[C---:B-1----:R-:W-:Y:S01]  /*89d0*/  IADD3 R7, R214.reuse, 0x133, RZ ;  /* 0x00000133d6077810 */ /* 0x042fe20007ffe0ff */
[----:B------:R-:W-:Y:S01]  /*89e0*/  STL [R1+0x28dc], R206 ;  /* 0x0028dcce01007387 */ /* 0x000fe20000100800 */
[----:B------:R-:W-:Y:S01]  /*89f0*/  IABS R200, R8 ;  /* 0x0000000800c87213 */ /* 0x000fe20000000000 */
[----:B------:R-:W-:Y:S01]  /*8a00*/  IMAD.MOV R0, RZ, RZ, -R0 ;  /* 0x000000ffff007224 */ /* 0x000fe200078e0a00 */
[----:B---3--:R-:W-:Y:S01]  /*8a10*/  IADD3 R6, R214, 0x134, RZ ;  /* 0x00000134d6067810 */ /* 0x008fe20007ffe0ff */
[----:B------:R-:W-:Y:S01]  /*8a20*/  STL [R1+0x28e0], R205 ;  /* 0x0028e0cd01007387 */ /* 0x000fe20000100800 */
[----:B------:R-:W-:Y:S01]  /*8a30*/  IABS R201, R9 ;  /* 0x0000000900c97213 */ /* 0x000fe20000000000 */
[----:B------:R-:W-:Y:S01]  /*8a40*/  IMAD.HI.U32 R3, R251, R200, RZ ;  /* 0x000000c8fb037227 */ /* 0x000fe200078e00ff */
[----:B------:R-:W-:Y:S01]  /*8a50*/  IABS R198, R6 ;  /* 0x0000000600c67213 */ /* 0x000fe20000000000 */
[----:B------:R-:W-:Y:S01]  /*8a60*/  STL [R1+0x28e4], R204 ;  /* 0x0028e4cc01007387 */ /* 0x000fe20000100800 */
[----:B------:R-:W-:Y:S01]  /*8a70*/  IABS R199, R7 ;  /* 0x0000000700c77213 */ /* 0x000fe20000000000 */
[----:B------:R-:W-:-:S02]  /*8a80*/  IMAD.MOV R3, RZ, RZ, -R3 ;  /* 0x000000ffff037224 */ /* 0x000fc400078e0a03 */
[----:B------:R-:W-:Y:S01]  /*8a90*/  STL [R1+0x28e8], R203 ;  /* 0x0028e8cb01007387 */ /* 0x000fe20000100800 */
[----:B------:R-:W-:-:S03]  /*8aa0*/  IMAD.HI.U32 R5, R251, R198, RZ ;  /* 0x000000c6fb057227 */ /* 0x000fc600078e00ff */
[----:B------:R1:W-:Y:S01]  /*8ab0*/  STL [R1+0x21c8], R10 ;  /* 0x0021c80a01007387 */ /* 0x0003e20000100800 */
[----:B------:R-:W-:Y:S02]  /*8ac0*/  IMAD R202, R250, R0, R202 ;  /* 0x00000000faca7224 */ /* 0x000fe400078e02ca */
[----:B------:R-:W-:Y:S01]  /*8ad0*/  IMAD.MOV R5, RZ, RZ, -R5 ;  /* 0x000000ffff057224 */ /* 0x000fe200078e0a05 */
[----:B------:R2:W-:Y:S01]  /*8ae0*/  STL [R1+0x21d8], R9 ;  /* 0x0021d80901007387 */ /* 0x0005e20000100800 */
[----:B------:R-:W-:-:S03]  /*8af0*/  IMAD.HI.U32 R2, R251, R201, RZ ;  /* 0x000000c9fb027227 */ /* 0x000fc600078e00ff */
[----:B------:R3:W-:Y:S01]  /*8b00*/  STL [R1+0x21e8], R8 ;  /* 0x0021e80801007387 */ /* 0x0007e20000100800 */
[----:B------:R-:W-:Y:S01]  /*8b10*/  IMAD R200, R250, R3, R200 ;  /* 0x00000003fac87224 */ /* 0x000fe200078e02c8 */
[----:B-1----:R-:W-:Y:S01]  /*8b20*/  IADD3 R10, R214, 0x135, RZ ;  /* 0x00000135d60a7810 */ /* 0x002fe20007ffe0ff */
[----:B------:R-:W-:Y:S01]  /*8b30*/  IMAD R198, R250, R5, R198 ;  /* 0x00000005fac67224 */ /* 0x000fe200078e02c6 */
[----:B------:R1:W-:Y:S01]  /*8b40*/  STL [R1+0x21f8], R7 ;  /* 0x0021f80701007387 */ /* 0x0003e20000100800 */
[----:B------:R-:W-:Y:S01]  /*8b50*/  IMAD.MOV R2, RZ, RZ, -R2 ;  /* 0x000000ffff027224 */ /* 0x000fe200078e0a02 */
[----:B------:R-:W-:Y:S01]  /*8b60*/  IABS R197, R10 ;  /* 0x0000000a00c57213 */ /* 0x000fe20000000000 */
[C---:B------:R-:W-:Y:S01]  /*8b70*/  IMAD.HI.U32 R4, R251.reuse, R199, RZ ;  /* 0x000000c7fb047227 */ /* 0x040fe200078e00ff */
[----:B------:R4:W-:Y:S01]  /*8b80*/  STL [R1+0x2208], R6 ;  /* 0x0022080601007387 */ /* 0x0009e20000100800 */
[C---:B--2---:R-:W-:Y:S02]  /*8b90*/  IADD3 R9, R214.reuse, 0x136, RZ ;  /* 0x00000136d6097810 */ /* 0x044fe40007ffe0ff */
[C---:B---3--:R-:W-:Y:S01]  /*8ba0*/  IADD3 R8, R214.reuse, 0x137, RZ ;  /* 0x00000137d6087810 */ /* 0x048fe20007ffe0ff */
[----:B------:R2:W-:Y:S01]  /*8bb0*/  STL [R1+0x21b4], R10 ;  /* 0x0021b40a01007387 */ /* 0x0005e20000100800 */
[----:B------:R-:W-:Y:S01]  /*8bc0*/  IMAD.HI.U32 R0, R251, R197, RZ ;  /* 0x000000c5fb007227 */ /* 0x000fe200078e00ff */
[----:B-1----:R-:W-:-:S02]  /*8bd0*/  IADD3 R7, R214, 0x138, RZ ;  /* 0x00000138d6077810 */ /* 0x002fc40007ffe0ff */
[----:B------:R-:W-:Y:S01]  /*8be0*/  IABS R195, R8 ;  /* 0x0000000800c37213 */ /* 0x000fe20000000000 */
[----:B------:R1:W-:Y:S01]  /*8bf0*/  STL [R1+0x21c0], R9 ;  /* 0x0021c00901007387 */ /* 0x0003e20000100800 */
[C---:B----4-:R-:W-:Y:S01]  /*8c00*/  IADD3 R6, R214.reuse, 0x139, RZ ;  /* 0x00000139d6067810 */ /* 0x050fe20007ffe0ff */
[----:B------:R-:W-:Y:S01]  /*8c10*/  IMAD.MOV R0, RZ, RZ, -R0 ;  /* 0x000000ffff007224 */ /* 0x000fe200078e0a00 */
[----:B------:R-:W-:Y:S01]  /*8c20*/  IABS R196, R9 ;  /* 0x0000000900c47213 */ /* 0x000fe20000000000 */
[----:B------:R3:W-:Y:S01]  /*8c30*/  STL [R1+0x21cc], R8 ;  /* 0x0021cc0801007387 */ /* 0x0007e20000100800 */
[----:B------:R-:W-:Y:S01]  /*8c40*/  IABS R193, R6 ;  /* 0x0000000600c17213 */ /* 0x000fe20000000000 */
[C---:B------:R-:W-:Y:S01]  /*8c50*/  IMAD.HI.U32 R3, R251.reuse, R195, RZ ;  /* 0x000000c3fb037227 */ /* 0x040fe200078e00ff */
[C---:B--2---:R-:W-:Y:S01]  /*8c60*/  IADD3 R10, R214.reuse, 0x13a, RZ ;  /* 0x0000013ad60a7810 */ /* 0x044fe20007ffe0ff */
[----:B------:R2:W-:Y:S01]  /*8c70*/  STL [R1+0x21dc], R7 ;  /* 0x0021dc0701007387 */ /* 0x0005e20000100800 */
[----:B------:R-:W-:Y:S01]  /*8c80*/  IABS R194, R7 ;  /* 0x0000000700c27213 */ /* 0x000fe20000000000 */
[C---:B------:R-:W-:Y:S01]  /*8c90*/  IMAD.HI.U32 R5, R251.reuse, R193, RZ ;  /* 0x000000c1fb057227 */ /* 0x040fe200078e00ff */
[----:B------:R-:W-:Y:S01]  /*8ca0*/  IABS R192, R10 ;  /* 0x0000000a00c07213 */ /* 0x000fe20000000000 */
[----:B------:R4:W-:Y:S01]  /*8cb0*/  STL [R1+0x21ec], R6 ;  /* 0x0021ec0601007387 */ /* 0x0009e20000100800 */
[C---:B-1----:R-:W-:Y:S01]  /*8cc0*/  IADD3 R9, R214.reuse, 0x13b, RZ ;  /* 0x0000013bd6097810 */ /* 0x042fe20007ffe0ff */
[----:B------:R-:W-:Y:S01]  /*8cd0*/  IMAD.MOV R3, RZ, RZ, -R3 ;  /* 0x000000ffff037224 */ /* 0x000fe200078e0a03 */
[----:B---3--:R-:W-:Y:S01]  /*8ce0*/  IADD3 R8, R214, 0x13c, RZ ;  /* 0x0000013cd6087810 */ /* 0x008fe20007ffe0ff */
[----:B------:R-:W-:Y:S01]  /*8cf0*/  IMAD R197, R250, R0, R197 ;  /* 0x00000000fac57224 */ /* 0x000fe200078e02c5 */
[----:B------:R1:W-:Y:S01]  /*8d00*/  STL [R1+0x21a0], R10 ;  /* 0x0021a00a01007387 */ /* 0x0003e20000100800 */
[----:B--2---:R-:W-:Y:S01]  /*8d10*/  IADD3 R7, R214, 0x13d, RZ ;  /* 0x0000013dd6077810 */ /* 0x004fe20007ffe0ff */
[----:B------:R-:W-:Y:S01]  /*8d20*/  IMAD R201, R250, R2, R201 ;  /* 0x00000002fac97224 */ /* 0x000fe200078e02c9 */
[----:B------:R-:W-:Y:S01]  /*8d30*/  IABS R190, R8 ;  /* 0x0000000800be7213 */ /* 0x000fe20000000000 */
[----:B------:R-:W-:Y:S01]  /*8d40*/  IMAD.MOV R5, RZ, RZ, -R5 ;  /* 0x000000ffff057224 */ /* 0x000fe200078e0a05 */
[----:B----4-:R-:W-:Y:S01]  /*8d50*/  IADD3 R6, R214, 0x13e, RZ ;  /* 0x0000013ed6067810 */ /* 0x010fe20007ffe0ff */
[----:B------:R-:W-:Y:S01]  /*8d60*/  IMAD.HI.U32 R0, R251, R192, RZ ;  /* 0x000000c0fb007227 */ /* 0x000fe200078e00ff */
[----:B------:R2:W-:Y:S01]  /*8d70*/  STL [R1+0x21ac], R9 ;  /* 0x0021ac0901007387 */ /* 0x0005e20000100800 */
[----:B------:R-:W-:-:S02]  /*8d80*/  IABS R191, R9 ;  /* 0x0000000900bf7213 */ /* 0x000fc40000000000 */
[----:B------:R-:W-:Y:S01]  /*8d90*/  IABS R188, R6 ;  /* 0x0000000600bc7213 */ /* 0x000fe20000000000 */
[C---:B------:R-:W-:Y:S01]  /*8da0*/  IMAD.HI.U32 R2, R251.reuse, R196, RZ ;  /* 0x000000c4fb027227 */ /* 0x040fe200078e00ff */
[----:B-1----:R-:W-:Y:S01]  /*8db0*/  IADD3 R10, R214, 0x13f, RZ ;  /* 0x0000013fd60a7810 */ /* 0x002fe20007ffe0ff */
[----:B------:R1:W-:Y:S01]  /*8dc0*/  STL [R1+0x21b8], R8 ;  /* 0x0021b80801007387 */ /* 0x0003e20000100800 */
[----:B------:R-:W-:Y:S01]  /*8dd0*/  IABS R189, R7 ;  /* 0x0000000700bd7213 */ /* 0x000fe20000000000 */
[----:B------:R-:W-:Y:S01]  /*8de0*/  IMAD.MOV R4, RZ, RZ, -R4 ;  /* 0x000000ffff047224 */ /* 0x000fe200078e0a04 */
[----:B------:R-:W-:Y:S01]  /*8df0*/  IABS R187, R10 ;  /* 0x0000000a00bb7213 */ /* 0x000fe20000000000 */
[C---:B------:R-:W-:Y:S01]  /*8e00*/  IMAD R195, R250.reuse, R3, R195 ;  /* 0x00000003fac37224 */ /* 0x040fe200078e02c3 */
[----:B------:R3:W-:Y:S01]  /*8e10*/  STL [R1+0x21c4], R7 ;  /* 0x0021c40701007387 */ /* 0x0007e20000100800 */
[----:B------:R-:W-:Y:S01]  /*8e20*/  IMAD R193, R250, R5, R193 ;  /* 0x00000005fac17224 */ /* 0x000fe200078e02c1 */
[C---:B--2---:R-:W-:Y:S01]  /*8e30*/  IADD3 R9, R214.reuse, 0x140, RZ ;  /* 0x00000140d6097810 */ /* 0x044fe20007ffe0ff */
[----:B------:R-:W-:Y:S01]  /*8e40*/  IMAD.HI.U32 R3, R251, R190, RZ ;  /* 0x000000befb037227 */ /* 0x000fe200078e00ff */
[----:B------:R2:W-:Y:S01]  /*8e50*/  STL [R1+0x21d0], R6 ;  /* 0x0021d00601007387 */ /* 0x0005e20000100800 */
[----:B-1----:R-:W-:-:S02]  /*8e60*/  IADD3 R8, R214, 0x141, RZ ;  /* 0x00000141d6087810 */ /* 0x002fc40007ffe0ff */
[----:B------:R-:W-:Y:S01]  /*8e70*/  IMAD.MOV R0, RZ, RZ, -R0 ;  /* 0x000000ffff007224 */ /* 0x000fe200078e0a00 */
[----:B------:R1:W-:Y:S01]  /*8e80*/  STL [R1+0x218c], R10 ;  /* 0x00218c0a01007387 */ /* 0x0003e20000100800 */
[----:B------:R-:W-:Y:S01]  /*8e90*/  IMAD.MOV R2, RZ, RZ, -R2 ;  /* 0x000000ffff027224 */ /* 0x000fe200078e0a02 */
[C---:B---3--:R-:W-:Y:S01]  /*8ea0*/  IADD3 R7, R214.reuse, 0x142, RZ ;  /* 0x00000142d6077810 */ /* 0x048fe20007ffe0ff */
[C---:B------:R-:W-:Y:S01]  /*8eb0*/  IMAD.HI.U32 R5, R251.reuse, R188, RZ ;  /* 0x000000bcfb057227 */ /* 0x040fe200078e00ff */
[----:B------:R-:W-:Y:S01]  /*8ec0*/  IABS R185, R8 ;  /* 0x0000000800b97213 */ /* 0x000fe20000000000 */
[----:B------:R-:W-:Y:S01]  /*8ed0*/  STL [R1+0x2198], R9 ;  /* 0x0021980901007387 */ /* 0x000fe20000100800 */
[----:B--2---:R-:W-:Y:S01]  /*8ee0*/  IADD3 R6, R214, 0x143, RZ ;  /* 0x00000143d6067810 */ /* 0x004fe20007ffe0ff */
[----:B------:R-:W-:Y:S01]  /*8ef0*/  IMAD R199, R250, R4, R199 ;  /* 0x00000004fac77224 */ /* 0x000fe200078e02c7 */
[----:B------:R-:W-:Y:S01]  /*8f00*/  IABS R186, R9 ;  /* 0x0000000900ba7213 */ /* 0x000fe20000000000 */
[C---:B------:R-:W-:Y:S01]  /*8f10*/  IMAD.HI.U32 R4, R251.reuse, R194, RZ ;  /* 0x000000c2fb047227 */ /* 0x040fe200078e00ff */
[----:B------:R-:W-:Y:S01]  /*8f20*/  IABS R183, R6 ;  /* 0x0000000600b77213 */ /* 0x000fe20000000000 */
[----:B------:R2:W-:Y:S01]  /*8f30*/  STL [R1+0x21a4], R8 ;  /* 0x0021a40801007387 */ /* 0x0005e20000100800 */
[----:B-1----:R-:W-:Y:S01]  /*8f40*/  IADD3 R10, R214, 0x144, RZ ;  /* 0x00000144d60a7810 */ /* 0x002fe20007ffe0ff */
[----:B------:R-:W-:Y:S01]  /*8f50*/  IMAD.MOV R3, RZ, RZ, -R3 ;  /* 0x000000ffff037224 */ /* 0x000fe200078e0a03 */
[----:B------:R-:W-:Y:S01]  /*8f60*/  IABS R184, R7 ;  /* 0x0000000700b87213 */ /* 0x000fe20000000000 */
[C---:B------:R-:W-:Y:S01]  /*8f70*/  IMAD R192, R250.reuse, R0, R192 ;  /* 0x00000000fac07224 */ /* 0x040fe200078e02c0 */
[----:B------:R1:W-:Y:S01]  /*8f80*/  STL [R1+0x21b0], R7 ;  /* 0x0021b00701007387 */ /* 0x0003e20000100800 */
[----:B------:R-:W-:Y:S01]  /*8f90*/  IMAD R196, R250, R2, R196 ;  /* 0x00000002fac47224 */ /* 0x000fe200078e02c4 */
[----:B------:R-:W-:Y:S01]  /*8fa0*/  IABS R182, R10 ;  /* 0x0000000a00b67213 */ /* 0x000fe20000000000 */
[----:B------:R-:W-:Y:S01]  /*8fb0*/  IMAD.MOV R5, RZ, RZ, -R5 ;  /* 0x000000ffff057224 */ /* 0x000fe200078e0a05 */
[----:B------:R3:W-:Y:S01]  /*8fc0*/  STL [R1+0x21bc], R6 ;  /* 0x0021bc0601007387 */ /* 0x0007e20000100800 */
[----:B------:R-:W-:Y:S01]  /*8fd0*/  IMAD.HI.U32 R0, R251, R187, RZ ;  /* 0x000000bbfb007227 */ /* 0x000fe200078e00ff */
[----:B--2---:R-:W-:-:S02]  /*8fe0*/  IADD3 R8, R214, 0x146, RZ ;  /* 0x00000146d6087810 */ /* 0x004fc40007ffe0ff */
[C---:B------:R-:W-:Y:S01]  /*8ff0*/  IADD3 R9, R214.reuse, 0x145, RZ ;  /* 0x00000145d6097810 */ /* 0x040fe20007ffe0ff */
[C---:B------:R-:W-:Y:S01]  /*9000*/  IMAD.HI.U32 R2, R251.reuse, R191, RZ ;  /* 0x000000bffb027227 */ /* 0x040fe200078e00ff */
[C---:B-1----:R-:W-:Y:S01]  /*9010*/  IADD3 R7, R214.reuse, 0x147, RZ ;  /* 0x00000147d6077810 */ /* 0x042fe20007ffe0ff */
[----:B------:R1:W-:Y:S01]  /*9020*/  STL [R1+0x2178], R10 ;  /* 0x0021780a01007387 */ /* 0x0003e20000100800 */
[----:B------:R-:W-:Y:S01]  /*9030*/  IABS R180, R8 ;  /* 0x0000000800b47213 */ /* 0x000fe20000000000 */
[----:B------:R-:W-:Y:S01]  /*9040*/  IMAD.MOV R4, RZ, RZ, -R4 ;  /* 0x000000ffff047224 */ /* 0x000fe200078e0a04 */
[----:B---3--:R-:W-:Y:S01]  /*9050*/  IADD3 R6, R214, 0x148, RZ ;  /* 0x00000148d6067810 */ /* 0x008fe20007ffe0ff */
[C---:B------:R-:W-:Y:S01]  /*9060*/  IMAD R190, R250.reuse, R3, R190 ;  /* 0x00000003fabe7224 */ /* 0x040fe200078e02be */
[----:B------:R-:W-:Y:S01]  /*9070*/  STL [R1+0x2184], R9 ;  /* 0x0021840901007387 */ /* 0x000fe20000100800 */
[----:B------:R-:W-:Y:S01]  /*9080*/  IMAD R188, R250, R5, R188 ;  /* 0x00000005fabc7224 */ /* 0x000fe200078e02bc */
[----:B------:R-:W-:Y:S01]  /*9090*/  IABS R178, R6 ;  /* 0x0000000600b27213 */ /* 0x000fe20000000000 */
[----:B------:R-:W-:Y:S01]  /*90a0*/  IMAD.HI.U32 R3, R251, R185, RZ ;  /* 0x000000b9fb037227 */ /* 0x000fe200078e00ff */
[----:B------:R2:W-:Y:S01]  /*90b0*/  STL [R1+0x2190], R8 ;  /* 0x0021900801007387 */ /* 0x0005e20000100800 */
[----:B-1----:R-:W-:-:S02]  /*90c0*/  IADD3 R10, R214, 0x149, RZ ;  /* 0x00000149d60a7810 */ /* 0x002fc40007ffe0ff */
[----:B------:R-:W-:Y:S01]  /*90d0*/  IMAD.MOV R0, RZ, RZ, -R0 ;  /* 0x000000ffff007224 */ /* 0x000fe200078e0a00 */
[----:B------:R-:W-:Y:S01]  /*90e0*/  STL [R1+0x219c], R7 ;  /* 0x00219c0701007387 */ /* 0x000fe20000100800 */
[----:B------:R-:W-:Y:S01]  /*90f0*/  IMAD.MOV R2, RZ, RZ, -R2 ;  /* 0x000000ffff027224 */ /* 0x000fe200078e0a02 */
[----:B------:R-:W-:Y:S01]  /*9100*/  IABS R181, R9 ;  /* 0x0000000900b57213 */ /* 0x000fe20000000000 */
[C---:B------:R-:W-:Y:S01]  /*9110*/  IMAD.HI.U32 R5, R251.reuse, R183, RZ ;  /* 0x000000b7fb057227 */ /* 0x040fe200078e00ff */
[----:B------:R1:W-:Y:S01]  /*9120*/  STL [R1+0x21a8], R6 ;  /* 0x0021a80601007387 */ /* 0x0003e20000100800 */
[----:B------:R-:W-:Y:S02]  /*9130*/  IABS R177, R10 ;  /* 0x0000000a00b17213 */ /* 0x000fe40000000000 */
[----:B------:R-:W-:Y:S01]  /*9140*/  IMAD R194, R250, R4, R194 ;  /* 0x00000004fac27224 */ /* 0x000fe200078e02c2 */
[C---:B--2---:R-:W-:Y:S01]  /*9150*/  IADD3 R8, R214.reuse, 0x14b, RZ ;  /* 0x0000014bd6087810 */ /* 0x044fe20007ffe0ff */
[C---:B------:R-:W-:Y:S01]  /*9160*/  IMAD.HI.U32 R4, R251.reuse, R189, RZ ;  /* 0x000000bdfb047227 */ /* 0x040fe200078e00ff */
[C---:B------:R-:W-:Y:S01]  /*9170*/  IADD3 R9, R214.reuse, 0x14a, RZ ;  /* 0x0000014ad6097810 */ /* 0x040fe20007ffe0ff */
[----:B------:R2:W-:Y:S01]  /*9180*/  STL [R1+0x215c], R10 ;  /* 0x00215c0a01007387 */ /* 0x0005e20000100800 */
[----:B------:R-:W-:Y:S01]  /*9190*/  IABS R179, R7 ;  /* 0x0000000700b37213 */ /* 0x000fe20000000000 */
[----:B------:R-:W-:Y:S01]  /*91a0*/  IMAD.MOV R3, RZ, RZ, -R3 ;  /* 0x000000ffff037224 */ /* 0x000fe200078e0a03 */
[----:B-1----:R-:W-:Y:S01]  /*91b0*/  IADD3 R6, R214, 0x14d, RZ ;  /* 0x0000014dd6067810 */ /* 0x002fe20007ffe0ff */
[----:B------:R-:W-:Y:S01]  /*91c0*/  IMAD R187, R250, R0, R187 ;  /* 0x00000000fabb7224 */ /* 0x000fe200078e02bb */
[----:B------:R-:W-:Y:S01]  /*91d0*/  IADD3 R7, R214, 0x14c, RZ ;  /* 0x0000014cd6077810 */ /* 0x000fe20007ffe0ff */
[----:B------:R-:W-:Y:S01]  /*91e0*/  IMAD R191, R250, R2, R191 ;  /* 0x00000002fabf7224 */ /* 0x000fe200078e02bf */
[----:B------:R-:W-:Y:S01]  /*91f0*/  IABS R175, R8 ;  /* 0x0000000800af7213 */ /* 0x000fe20000000000 */
[----:B------:R-:W-:Y:S01]  /*9200*/  IMAD.MOV R5, RZ, RZ, -R5 ;  /* 0x000000ffff057224 */ /* 0x000fe200078e0a05 */
[----:B------:R-:W-:Y:S01]  /*9210*/  IABS R172, R6 ;  /* 0x0000000600ac7213 */ /* 0x000fe20000000000 */
[C---:B------:R-:W-:Y:S01]  /*9220*/  IMAD.HI.U32 R0, R251.reuse, R182, RZ ;  /* 0x000000b6fb007227 */ /* 0x040fe200078e00ff */
[----:B--2---:R-:W-:Y:S01]  /*9230*/  IADD3 R10, R214, 0x14e, RZ ;  /* 0x0000014ed60a7810 */ /* 0x004fe20007ffe0ff */
[----:B------:R1:W-:Y:S01]  /*9240*/  STL [R1+0x216c], R9 ;  /* 0x00216c0901007387 */ /* 0x0003e20000100800 */
[----:B------:R-:W-:Y:S01]  /*9250*/  IABS R176, R9 ;  /* 0x0000000900b07213 */ /* 0x000fe20000000000 */
[----:B------:R-:W-:Y:S01]  /*9260*/  IMAD.HI.U32 R2, R251, R186, RZ ;  /* 0x000000bafb027227 */ /* 0x000fe200078e00ff */
[----:B------:R-:W-:Y:S01]  /*9270*/  IABS R171, R10 ;  /* 0x0000000a00ab7213 */ /* 0x000fe20000000000 */
[----:B------:R2:W-:Y:S01]  /*9280*/  STL [R1+0x217c], R8 ;  /* 0x00217c0801007387 */ /* 0x0005e20000100800 */
[----:B------:R-:W-:Y:S01]  /*9290*/  IABS R173, R7 ;  /* 0x0000000700ad7213 */ /* 0x000fe20000000000 */
[----:B------:R-:W-:-:S02]  /*92a0*/  IMAD.MOV R4, RZ, RZ, -R4 ;  /* 0x000000ffff047224 */ /* 0x000fc400078e0a04 */
[C---:B------:R-:W-:Y:S01]  /*92b0*/  IMAD R185, R250.reuse, R3, R185 ;  /* 0x00000003fab97224 */ /* 0x040fe200078e02b9 */
[----:B------:R3:W-:Y:S01]  /*92c0*/  STL [R1+0x2188], R7 ;  /* 0x0021880701007387 */ /* 0x0007e20000100800 */
[----:B------:R-:W-:Y:S01]  /*92d0*/  IMAD R183, R250, R5, R183 ;  /* 0x00000005fab77224 */ /* 0x000fe200078e02b7 */
[C---:B-1----:R-:W-:Y:S01]  /*92e0*/  IADD3 R9, R214.reuse, 0x14f, RZ ;  /* 0x0000014fd6097810 */ /* 0x042fe20007ffe0ff */
[C---:B------:R-:W-:Y:S01]  /*92f0*/  IMAD.HI.U32 R3, R251.reuse, R180, RZ ;  /* 0x000000b4fb037227 */ /* 0x040fe200078e00ff */
[----:B------:R1:W-:Y:S01]  /*9300*/  STL [R1+0x2194], R6 ;  /* 0x0021940601007387 */ /* 0x0003e20000100800 */
[C---:B--2---:R-:W-:Y:S02]  /*9310*/  IADD3 R8, R214.reuse, 0x150, RZ ;  /* 0x00000150d6087810 */ /* 0x044fe40007ffe0ff */
[----:B------:R-:W-:Y:S01]  /*9320*/  IMAD.MOV R0, RZ, RZ, -R0 ;  /* 0x000000ffff007224 */ /* 0x000fe200078e0a00 */
[----:B------:R2:W-:Y:S01]  /*9330*/  STL [R1+0x2140], R10 ;  /* 0x0021400a01007387 */ /* 0x0005e20000100800 */
[----:B------:R-:W-:Y:S01]  /*9340*/  IMAD.MOV R2, RZ, RZ, -R2 ;  /* 0x000000ffff027224 */ /* 0x000fe200078e0a02 */
[C---:B---3--:R-:W-:Y:S01]  /*9350*/  IADD3 R7, R214.reuse, 0x151, RZ ;  /* 0x00000151d6077810 */ /* 0x048fe20007ffe0ff */
[C---:B------:R-:W-:Y:S01]  /*9360*/  IMAD.HI.U32 R5, R251.reuse, R178, RZ ;  /* 0x000000b2fb057227 */ /* 0x040fe200078e00ff */
[----:B------:R-:W-:Y:S01]  /*9370*/  IABS R169, R8 ;  /* 0x0000000800a97213 */ /* 0x000fe20000000000 */
[----:B------:R-:W-:Y:S01]  /*9380*/  STL [R1+0x2150], R9 ;  /* 0x0021500901007387 */ /* 0x000fe20000100800 */
[----:B-1----:R-:W-:Y:S01]  /*9390*/  IADD3 R6, R214, 0x152, RZ ;  /* 0x00000152d6067810 */ /* 0x002fe20007ffe0ff */
[----:B------:R-:W-:Y:S01]  /*93a0*/  IMAD R189, R250, R4, R189 ;  /* 0x00000004fabd7224 */ /* 0x000fe200078e02bd */
[----:B------:R-:W-:Y:S01]  /*93b0*/  IABS R170, R9 ;  /* 0x0000000900aa7213 */ /* 0x000fe20000000000 */
[C---:B------:R-:W-:Y:S01]  /*93c0*/  IMAD.HI.U32 R4, R251.reuse, R184, RZ ;  /* 0x000000b8fb047227 */ /* 0x040fe200078e00ff */
[----:B------:R-:W-:Y:S01]  /*93d0*/  IABS R167, R6 ;  /* 0x0000000600a77213 */ /* 0x000fe20000000000 */
[----:B------:R1:W-:Y:S01]  /*93e0*/  STL [R1+0x2160], R8 ;  /* 0x0021600801007387 */ /* 0x0003e20000100800 */
[----:B--2---:R-:W-:Y:S01]  /*93f0*/  IADD3 R10, R214, 0x153, RZ ;  /* 0x00000153d60a7810 */ /* 0x004fe20007ffe0ff */
        /* <DEDUP_REMOVED lines=9> */
[----:B-1----:R-:W-:-:S02]  /*9490*/  IADD3 R8, R214, 0x155, RZ ;  /* 0x00000155d6087810 */ /* 0x002fc40007ffe0ff */
[C---:B------:R-:W-:Y:S01]  /*94a0*/  IADD3 R9, R214.reuse, 0x154, RZ ;  /* 0x00000154d6097810 */ /* 0x040fe20007ffe0ff */
[C---:B------:R-:W-:Y:S01]  /*94b0*/  IMAD.HI.U32 R2, R251.reuse, R181, RZ ;  /* 0x000000b5fb027227 */ /* 0x040fe200078e00ff */
[C---:B--2---:R-:W-:Y:S01]  /*94c0*/  IADD3 R7, R214.reuse, 0x156, RZ ;  /* 0x00000156d6077810 */ /* 0x044fe20007ffe0ff */
        /* <DEDUP_REMOVED lines=504> */
[----:B------:R3:W-:Y:S01]  /*b450*/  STL [R1+0x1f00], R9 ;  /* 0x001f000901007387 */ /* 0x0007e20000100800 */
        /* <DEDUP_REMOVED lines=12> */
[C---:B---3--:R-:W-:Y:S01]  /*b520*/  IADD3 R9, R214.reuse, 0x1bd, RZ ;  /* 0x000001bdd6097810 */ /* 0x048fe20007ffe0ff */
[----:B------:R-:W-:Y:S01]  /*b530*/  IMAD.MOV R5, RZ, RZ, -R5 ;  /* 0x000000ffff057224 */ /* 0x000fe200078e0a05 */
[----:B------:R3:W-:Y:S01]  /*b540*/  STL [R1+0x1ef4], R6 ;  /* 0x001ef40601007387 */ /* 0x0007e20000100800 */
[----:B------:R-:W-:Y:S01]  /*b550*/  IMAD.HI.U32 R0, R251, R105, RZ ;  /* 0x00000069fb007227 */ /* 0x000fe200078e00ff */
[----:B-1----:R-:W-:-:S02]  /*b560*/  IADD3 R8, R214, 0x1be, RZ ;  /* 0x000001bed6087810 */ /* 0x002fc40007ffe0ff */
[----:B------:R-:W-:Y:S01]  /*b570*/  IABS R59, R10 ;  /* 0x0000000a003b7213 */ /* 0x000fe20000000000 */
[C---:B------:R-:W-:Y:S01]  /*b580*/  IMAD.HI.U32 R2, R251.reuse, R109, RZ ;  /* 0x0000006dfb027227 */ /* 0x040fe200078e00ff */
[C---:B--2---:R-:W-:Y:S01]  /*b590*/  IADD3 R7, R214.reuse, 0x1bf, RZ ;  /* 0x000001bfd6077810 */ /* 0x044fe20007ffe0ff */
[----:B------:R1:W-:Y:S01]  /*b5a0*/  STL [R1+0x1edc], R10 ;  /* 0x001edc0a01007387 */ /* 0x0003e20000100800 */
[----:B------:R-:W-:Y:S01]  /*b5b0*/  IABS R57, R8 ;  /* 0x0000000800397213 */ /* 0x000fe20000000000 */
[----:B------:R-:W-:Y:S01]  /*b5c0*/  IMAD.MOV R4, RZ, RZ, -R4 ;  /* 0x000000ffff047224 */ /* 0x000fe200078e0a04 */
[----:B---3--:R-:W-:Y:S01]  /*b5d0*/  IADD3 R6, R214, 0x1c0, RZ ;  /* 0x000001c0d6067810 */ /* 0x008fe20007ffe0ff */
[C---:B------:R-:W-:Y:S01]  /*b5e0*/  IMAD R108, R250.reuse, R3, R108 ;  /* 0x00000003fa6c7224 */ /* 0x040fe200078e026c */
[----:B------:R2:W-:Y:S01]  /*b5f0*/  STL [R1+0x1ed8], R9 ;  /* 0x001ed80901007387 */ /* 0x0005e20000100800 */
[----:B------:R-:W-:Y:S01]  /*b600*/  IMAD R106, R250, R5, R106 ;  /* 0x00000005fa6a7224 */ /* 0x000fe200078e026a */
[----:B------:R-:W-:Y:S01]  /*b610*/  IABS R58, R9 ;  /* 0x00000009003a7213 */ /* 0x000fe20000000000 */
[C---:B------:R-:W-:Y:S01]  /*b620*/  IMAD.HI.U32 R3, R251.reuse, R103, RZ ;  /* 0x00000067fb037227 */ /* 0x040fe200078e00ff */
[----:B------:R-:W-:Y:S01]  /*b630*/  IABS R55, R6 ;  /* 0x0000000600377213 */ /* 0x000fe20000000000 */
[----:B------:R3:W-:Y:S01]  /*b640*/  STL [R1+0x1ed4], R8 ;  /* 0x001ed40801007387 */ /* 0x0007e20000100800 */
[C---:B-1----:R-:W-:Y:S01]  /*b650*/  IADD3 R10, R214.reuse, 0x1c1, RZ ;  /* 0x000001c1d60a7810 */ /* 0x042fe20007ffe0ff */
[----:B------:R-:W-:Y:S01]  /*b660*/  IMAD.MOV R0, RZ, RZ, -R0 ;  /* 0x000000ffff007224 */ /* 0x000fe200078e0a00 */
[----:B------:R-:W-:Y:S01]  /*b670*/  IABS R56, R7 ;  /* 0x0000000700387213 */ /* 0x000fe20000000000 */
[----:B------:R-:W-:Y:S01]  /*b680*/  IMAD.MOV R2, RZ, RZ, -R2 ;  /* 0x000000ffff027224 */ /* 0x000fe200078e0a02 */
[----:B--2---:R-:W-:Y:S01]  /*b690*/  IADD3 R9, R214, 0x1c2, RZ ;  /* 0x000001c2d6097810 */ /* 0x004fe20007ffe0ff */
[----:B------:R-:W-:Y:S01]  /*b6a0*/  IMAD.HI.U32 R5, R251, R101, RZ ;  /* 0x00000065fb057227 */ /* 0x000fe200078e00ff */
[----:B------:R1:W-:Y:S01]  /*b6b0*/  STL [R1+0x1ecc], R7 ;  /* 0x001ecc0701007387 */ /* 0x0003e20000100800 */
[----:B------:R-:W-:-:S02]  /*b6c0*/  IABS R53, R10 ;  /* 0x0000000a00357213 */ /* 0x000fc40000000000 */
[----:B------:R-:W-:Y:S01]  /*b6d0*/  IMAD R112, R250, R4, R112 ;  /* 0x00000004fa707224 */ /* 0x000fe200078e0270 */
[C---:B---3--:R-:W-:Y:S01]  /*b6e0*/  IADD3 R8, R214.reuse, 0x1c3, RZ ;  /* 0x000001c3d6087810 */ /* 0x048fe20007ffe0ff */
[C---:B------:R-:W-:Y:S01]  /*b6f0*/  IMAD.HI.U32 R4, R251.reuse, R107, RZ ;  /* 0x0000006bfb047227 */ /* 0x040fe200078e00ff */
[----:B------:R2:W-:Y:S01]  /*b700*/  STL [R1+0x1ec0], R6 ;  /* 0x001ec00601007387 */ /* 0x0005e20000100800 */
[----:B------:R-:W-:Y:S02]  /*b710*/  IABS R52, R9 ;  /* 0x0000000900347213 */ /* 0x000fe40000000000 */
[----:B------:R-:W-:Y:S01]  /*b720*/  IMAD.MOV R3, RZ, RZ, -R3 ;  /* 0x000000ffff037224 */ /* 0x000fe200078e0a03 */
[----:B-1----:R-:W-:Y:S01]  /*b730*/  IADD3 R7, R214, 0x1c4, RZ ;  /* 0x000001c4d6077810 */ /* 0x002fe20007ffe0ff */
[C---:B------:R-:W-:Y:S01]  /*b740*/  IMAD R105, R250.reuse, R0, R105 ;  /* 0x00000000fa697224 */ /* 0x040fe200078e0269 */
[----:B------:R1:W-:Y:S01]  /*b750*/  STL [R1+0x1eb4], R10 ;  /* 0x001eb40a01007387 */ /* 0x0003e20000100800 */
[----:B------:R-:W-:Y:S01]  /*b760*/  IMAD R109, R250, R2, R109 ;  /* 0x00000002fa6d7224 */ /* 0x000fe200078e026d */
[----:B------:R-:W-:Y:S01]  /*b770*/  IABS R51, R8 ;  /* 0x0000000800337213 */ /* 0x000fe20000000000 */
[----:B------:R-:W-:Y:S01]  /*b780*/  IMAD.MOV R5, RZ, RZ, -R5 ;  /* 0x000000ffff057224 */ /* 0x000fe200078e0a05 */
[----:B--2---:R-:W-:Y:S01]  /*b790*/  IADD3 R6, R214, 0x1c5, RZ ;  /* 0x000001c5d6067810 */ /* 0x004fe20007ffe0ff */
[----:B------:R-:W-:Y:S01]  /*b7a0*/  IMAD.HI.U32 R0, R251, R100, RZ ;  /* 0x00000064fb007227 */ /* 0x000fe200078e00ff */
[----:B------:R2:W-:Y:S01]  /*b7b0*/  STL [R1+0x1eac], R9 ;  /* 0x001eac0901007387 */ /* 0x0005e20000100800 */
[----:B------:R-:W-:-:S02]  /*b7c0*/  IABS R50, R7 ;  /* 0x0000000700327213 */ /* 0x000fc40000000000 */
[C---:B------:R-:W-:Y:S01]  /*b7d0*/  IMAD.HI.U32 R2, R251.reuse, R104, RZ ;  /* 0x00000068fb027227 */ /* 0x040fe200078e00ff */
[----:B-1----:R-:W-:Y:S01]  /*b7e0*/  IADD3 R10, R214, 0x1c6, RZ ;  /* 0x000001c6d60a7810 */ /* 0x002fe20007ffe0ff */
[----:B------:R1:W-:Y:S01]  /*b7f0*/  STL [R1+0x1ea0], R8 ;  /* 0x001ea00801007387 */ /* 0x0003e20000100800 */
[----:B------:R-:W-:Y:S01]  /*b800*/  IABS R49, R6 ;  /* 0x0000000600317213 */ /* 0x000fe20000000000 */
[----:B------:R-:W-:Y:S01]  /*b810*/  IMAD.MOV R4, RZ, RZ, -R4 ;  /* 0x000000ffff047224 */ /* 0x000fe200078e0a04 */
[----:B------:R-:W-:Y:S01]  /*b820*/  IABS R48, R10 ;  /* 0x0000000a00307213 */ /* 0x000fe20000000000 */
[----:B------:R-:W-:Y:S01]  /*b830*/  IMAD R103, R250, R3, R103 ;  /* 0x00000003fa677224 */ /* 0x000fe200078e0267 */
[----:B--2---:R-:W-:Y:S01]  /*b840*/  IADD3 R9, R214, 0x1c7, RZ ;  /* 0x000001c7d6097810 */ /* 0x004fe20007ffe0ff */
[----:B------:R-:W-:Y:S01]  /*b850*/  IMAD R101, R250, R5, R101 ;  /* 0x00000005fa657224 */ /* 0x000fe200078e0265 */
[----:B------:R2:W-:Y:S01]  /*b860*/  STL [R1+0x1e94], R7 ;  /* 0x001e940701007387 */ /* 0x0005e20000100800 */
[----:B------:R-:W-:Y:S01]  /*b870*/  IMAD.HI.U32 R3, R251, R98, RZ ;  /* 0x00000062fb037227 */ /* 0x000fe200078e00ff */
[----:B------:R-:W-:-:S02]  /*b880*/  IABS R47, R9 ;  /* 0x00000009002f7213 */ /* 0x000fc40000000000 */
[C---:B-1----:R-:W-:Y:S01]  /*b890*/  IADD3 R8, R214.reuse, 0x1c8, RZ ;  /* 0x000001c8d6087810 */ /* 0x042fe20007ffe0ff */
[----:B------:R-:W-:Y:S01]  /*b8a0*/  IMAD.MOV R0, RZ, RZ, -R0 ;  /* 0x000000ffff007224 */ /* 0x000fe200078e0a00 */
[----:B------:R1:W-:Y:S01]  /*b8b0*/  STL [R1+0x1e90], R6 ;  /* 0x001e900601007387 */ /* 0x0003e20000100800 */
[----:B------:R-:W-:Y:S01]  /*b8c0*/  IMAD.MOV R2, RZ, RZ, -R2 ;  /* 0x000000ffff027224 */ /* 0x000fe200078e0a02 */
[----:B------:R-:W-:Y:S01]  /*b8d0*/  IABS R46, R8 ;  /* 0x00000008002e7213 */ /* 0x000fe20000000000 */
[C---:B------:R-:W-:Y:S01]  /*b8e0*/  IMAD.HI.U32 R5, R251.reuse, R96, RZ ;  /* 0x00000060fb057227 */ /* 0x040fe200078e00ff */
[----:B--2---:R-:W-:Y:S01]  /*b8f0*/  IADD3 R7, R214, 0x1c9, RZ ;  /* 0x000001c9d6077810 */ /* 0x004fe20007ffe0ff */
[----:B------:R2:W-:Y:S02]  /*b900*/  STL [R1+0x1e80], R10 ;  /* 0x001e800a01007387 */ /* 0x0005e40000100800 */
[----:B------:R-:W-:Y:S01]  /*b910*/  IMAD R107, R250, R4, R107 ;  /* 0x00000004fa6b7224 */ /* 0x000fe200078e026b */
[----:B------:R-:W-:Y:S01]  /*b920*/  IABS R45, R7 ;  /* 0x00000007002d7213 */ /* 0x000fe20000000000 */
[C---:B------:R-:W-:Y:S01]  /*b930*/  IMAD.HI.U32 R4, R251.reuse, R102, RZ ;  /* 0x00000066fb047227 */ /* 0x040fe200078e00ff */
[----:B-1----:R-:W-:Y:S01]  /*b940*/  IADD3 R6, R214, 0x1ca, RZ ;  /* 0x000001cad6067810 */ /* 0x002fe20007ffe0ff */
[----:B------:R1:W-:Y:S02]  /*b950*/  STL [R1+0x1e74], R9 ;  /* 0x001e740901007387 */ /* 0x0003e40000100800 */
[----:B------:R-:W-:Y:S01]  /*b960*/  IMAD.MOV R3, RZ, RZ, -R3 ;  /* 0x000000ffff037224 */ /* 0x000fe200078e0a03 */
[----:B------:R-:W-:Y:S01]  /*b970*/  IABS R44, R6 ;  /* 0x00000006002c7213 */ /* 0x000fe20000000000 */
[----:B------:R-:W-:Y:S01]  /*b980*/  IMAD R100, R250, R0, R100 ;  /* 0x00000000fa647224 */ /* 0x000fe200078e0264 */
[----:B--2---:R-:W-:Y:S01]  /*b990*/  IADD3 R10, R214, 0x1cb, RZ ;  /* 0x000001cbd60a7810 */ /* 0x004fe20007ffe0ff */
[----:B------:R-:W-:Y:S01]  /*b9a0*/  IMAD R104, R250, R2, R104 ;  /* 0x00000002fa687224 */ /* 0x000fe200078e0268 */
[----:B------:R2:W-:Y:S01]  /*b9b0*/  STL [R1+0x1e70], R8 ;  /* 0x001e700801007387 */ /* 0x0005e20000100800 */
[----:B------:R-:W-:Y:S01]  /*b9c0*/  IMAD.MOV R5, RZ, RZ, -R5 ;  /* 0x000000ffff057224 */ /* 0x000fe200078e0a05 */
[----:B------:R-:W-:Y:S01]  /*b9d0*/  IABS R43, R10 ;  /* 0x0000000a002b7213 */ /* 0x000fe20000000000 */
[C---:B------:R-:W-:Y:S01]  /*b9e0*/  IMAD.HI.U32 R0, R251.reuse, R95, RZ ;  /* 0x0000005ffb007227 */ /* 0x040fe200078e00ff */
[C---:B-1----:R-:W-:Y:S01]  /*b9f0*/  IADD3 R9, R214.reuse, 0x1cc, RZ ;  /* 0x000001ccd6097810 */ /* 0x042fe20007ffe0ff */
[----:B------:R1:W-:Y:S02]  /*ba00*/  STL [R1+0x1e6c], R7 ;  /* 0x001e6c0701007387 */ /* 0x0003e40000100800 */
[----:B------:R-:W-:Y:S01]  /*ba10*/  IMAD.HI.U32 R2, R251, R99, RZ ;  /* 0x00000063fb027227 */ /* 0x000fe200078e00ff */
[----:B------:R-:W-:Y:S01]  /*ba20*/  IABS R42, R9 ;  /* 0x00000009002a7213 */ /* 0x000fe20000000000 */
[----:B------:R3:W-:Y:S01]  /*ba30*/  STL [R1+0x1e68], R6 ;  /* 0x001e680601007387 */ /* 0x0007e20000100800 */
[----:B--2---:R-:W-:Y:S01]  /*ba40*/  IADD3 R8, R214, 0x1cd, RZ ;  /* 0x000001cdd6087810 */ /* 0x004fe20007ffe0ff */
[----:B------:R-:W-:-:S02]  /*ba50*/  IMAD.MOV R4, RZ, RZ, -R4 ;  /* 0x000000ffff047224 */ /* 0x000fc400078e0a04 */
[C---:B------:R-:W-:Y:S01]  /*ba60*/  IMAD R98, R250.reuse, R3, R98 ;  /* 0x00000003fa627224 */ /* 0x040fe200078e0262 */
[----:B------:R-:W-:Y:S01]  /*ba70*/  STL [R1+0x1e50], R10 ;  /* 0x001e500a01007387 */ /* 0x000fe20000100800 */
[----:B------:R-:W-:Y:S01]  /*ba80*/  IMAD R96, R250, R5, R96 ;  /* 0x00000005fa607224 */ /* 0x000fe200078e0260 */
[C---:B-1----:R-:W-:Y:S01]  /*ba90*/  IADD3 R7, R214.reuse, 0x1ce, RZ ;  /* 0x000001ced6077810 */ /* 0x042fe20007ffe0ff */
[C---:B------:R-:W-:Y:S01]  /*baa0*/  IMAD.HI.U32 R3, R251.reuse, R92, RZ ;  /* 0x0000005cfb037227 */ /* 0x040fe200078e00ff */
[----:B------:R-:W-:Y:S01]  /*bab0*/  STL [R1+0x1e4c], R9 ;  /* 0x001e4c0901007387 */ /* 0x000fe20000100800 */
[----:B---3--:R-:W-:Y:S02]  /*bac0*/  IADD3 R6, R214, 0x1cf, RZ ;  /* 0x000001cfd6067810 */ /* 0x008fe40007ffe0ff */
[----:B------:R-:W-:Y:S01]  /*bad0*/  IMAD.MOV R0, RZ, RZ, -R0 ;  /* 0x000000ffff007224 */ /* 0x000fe200078e0a00 */
[----:B------:R1:W-:Y:S01]  /*bae0*/  STL [R1+0x1e48], R8 ;  /* 0x001e480801007387 */ /* 0x0003e20000100800 */
[----:B------:R-:W-:Y:S01]  /*baf0*/  IMAD.MOV R2, RZ, RZ, -R2 ;  /* 0x000000ffff027224 */ /* 0x000fe200078e0a02 */
[----:B------:R-:W-:Y:S01]  /*bb00*/  IABS R39, R6 ;  /* 0x0000000600277213 */ /* 0x000fe20000000000 */
[----:B------:R-:W-:Y:S01]  /*bb10*/  IMAD.HI.U32 R5, R251, R90, RZ ;  /* 0x0000005afb057227 */ /* 0x000fe200078e00ff */
[----:B------:R2:W-:Y:S01]  /*bb20*/  STL [R1+0x1e44], R7 ;  /* 0x001e440701007387 */ /* 0x0005e20000100800 */
[----:B------:R-:W-:-:S02]  /*bb30*/  IABS R41, R8 ;  /* 0x0000000800297213 */ /* 0x000fc40000000000 */
[----:B------:R-:W-:Y:S01]  /*bb40*/  IMAD R102, R250, R4, R102 ;  /* 0x00000004fa667224 */ /* 0x000fe200078e0266 */
[----:B------:R3:W-:Y:S01]  /*bb50*/  STL [R1+0x1e3c], R6 ;  /* 0x001e3c0601007387 */ /* 0x0007e20000100800 */
[----:B------:R-:W-:Y:S01]  /*bb60*/  IMAD.HI.U32 R4, R251, R97, RZ ;  /* 0x00000061fb047227 */ /* 0x000fe200078e00ff */
[----:B------:R-:W-:Y:S02]  /*bb70*/  IABS R40, R7 ;  /* 0x0000000700287213 */ /* 0x000fe40000000000 */
[C---:B-1----:R-:W-:Y:S01]  /*bb80*/  IADD3 R8, R214.reuse, 0x1d3, RZ ;  /* 0x000001d3d6087810 */ /* 0x042fe20007ffe0ff */
[----:B------:R-:W-:Y:S01]  /*bb90*/  IMAD.MOV R3, RZ, RZ, -R3 ;  /* 0x000000ffff037224 */ /* 0x000fe200078e0a03 */
[----:B--2---:R-:W-:Y:S01]  /*bba0*/  IADD3 R7, R214, 0x1d4, RZ ;  /* 0x000001d4d6077810 */ /* 0x004fe20007ffe0ff */
[C---:B------:R-:W-:Y:S01]  /*bbb0*/  IMAD R95, R250.reuse, R0, R95 ;  /* 0x00000000fa5f7224 */ /* 0x040fe200078e025f */
[----:B------:R-:W1:Y:S01]  /*bbc0*/  S2R R203, SR_TID.X ;  /* 0x0000000000cb7919 */ /* 0x000e620000002100 */
[----:B------:R-:W-:-:S02]  /*bbd0*/  IMAD R99, R250, R2, R99 ;  /* 0x00000002fa637224 */ /* 0x000fc400078e0263 */
[----:B------:R-:W-:Y:S02]  /*bbe0*/  IMAD.MOV R5, RZ, RZ, -R5 ;  /* 0x000000ffff057224 */ /* 0x000fe400078e0a05 */
[----:B------:R-:W-:-:S04]  /*bbf0*/  IMAD.HI.U32 R0, R251, R89, RZ ;  /* 0x00000059fb007227 */ /* 0x000fc800078e00ff */
[----:B------:R-:W-:-:S04]  /*bc00*/  IMAD.HI.U32 R2, R251, R93, RZ ;  /* 0x0000005dfb027227 */ /* 0x000fc800078e00ff */
[----:B------:R-:W-:Y:S02]  /*bc10*/  IMAD.MOV R4, RZ, RZ, -R4 ;  /* 0x000000ffff047224 */ /* 0x000fe400078e0a04 */
[C---:B------:R-:W-:Y:S02]  /*bc20*/  IMAD R92, R250.reuse, R3, R92 ;  /* 0x00000003fa5c7224 */ /* 0x040fe400078e025c */
[----:B------:R-:W-:Y:S02]  /*bc30*/  IMAD R90, R250, R5, R90 ;  /* 0x00000005fa5a7224 */ /* 0x000fe400078e025a */
[----:B------:R-:W-:-:S04]  /*bc40*/  IMAD.HI.U32 R3, R251, R87, RZ ;  /* 0x00000057fb037227 */ /* 0x000fc800078e00ff */
[----:B------:R-:W-:Y:S01]  /*bc50*/  IMAD.MOV R0, RZ, RZ, -R0 ;  /* 0x000000ffff007224 */ /* 0x000fe200078e0a00 */
[----:B-1----:R-:W-:Y:S01]  /*bc60*/  LOP3.LUT R203, R203, 0x3f, RZ, 0xc0, !PT ;  /* 0x0000003fcbcb7812 */ /* 0x002fe200078ec0ff */
[----:B------:R-:W-:Y:S02]  /*bc70*/  IMAD.MOV R2, RZ, RZ, -R2 ;  /* 0x000000ffff027224 */ /* 0x000fe400078e0a02 */
[----:B------:R-:W-:-:S04]  /*bc80*/  IMAD.HI.U32 R5, R251, R85, RZ ;  /* 0x00000055fb057227 */ /* 0x000fc800078e00ff */
[----:B------:R-:W-:Y:S02]  /*bc90*/  IMAD R97, R250, R4, R97 ;  /* 0x00000004fa617224 */ /* 0x000fe400078e0261 */
[----:B------:R-:W-:-:S04]  /*bca0*/  IMAD.HI.U32 R4, R251, R91, RZ ;  /* 0x0000005bfb047227 */ /* 0x000fc800078e00ff */
[----:B------:R-:W-:Y:S02]  /*bcb0*/  IMAD.MOV R3, RZ, RZ, -R3 ;  /* 0x000000ffff037224 */ /* 0x000fe400078e0a03 */
[C---:B------:R-:W-:Y:S02]  /*bcc0*/  IMAD R89, R250.reuse, R0, R89 ;  /* 0x00000000fa597224 */ /* 0x040fe400078e0259 */
[----:B------:R-:W-:Y:S02]  /*bcd0*/  IMAD R93, R250, R2, R93 ;  /* 0x00000002fa5d7224 */ /* 0x000fe400078e025d */
[----:B------:R-:W-:Y:S02]  /*bce0*/  IMAD.MOV R5, RZ, RZ, -R5 ;  /* 0x000000ffff057224 */ /* 0x000fe400078e0a05 */
[----:B------:R-:W-:-:S04]  /*bcf0*/  IMAD.HI.U32 R0, R251, R84, RZ ;  /* 0x00000054fb007227 */ /* 0x000fc800078e00ff */
[----:B------:R-:W-:-:S04]  /*bd00*/  IMAD.HI.U32 R2, R251, R88, RZ ;  /* 0x00000058fb027227 */ /* 0x000fc800078e00ff */
[----:B------:R-:W-:Y:S02]  /*bd10*/  IMAD.MOV R4, RZ, RZ, -R4 ;  /* 0x000000ffff047224 */ /* 0x000fe400078e0a04 */
[C---:B------:R-:W-:Y:S02]  /*bd20*/  IMAD R87, R250.reuse, R3, R87 ;  /* 0x00000003fa577224 */ /* 0x040fe400078e0257 */
[----:B------:R-:W-:Y:S02]  /*bd30*/  IMAD R85, R250, R5, R85 ;  /* 0x00000005fa557224 */ /* 0x000fe400078e0255 */
[----:B------:R-:W-:-:S04]  /*bd40*/  IMAD.HI.U32 R3, R251, R82, RZ ;  /* 0x00000052fb037227 */ /* 0x000fc800078e00ff */
[----:B------:R-:W-:Y:S02]  /*bd50*/  IMAD.MOV R0, RZ, RZ, -R0 ;  /* 0x000000ffff007224 */ /* 0x000fe400078e0a00 */
        /* <DEDUP_REMOVED lines=105> */
[----:B---3--:R-:W-:Y:S01]  /*c3f0*/  IMAD.MOV.U32 R6, RZ, RZ, R36 ;  /* 0x000000ffff067224 */ /* 0x008fe200078e0024 */
[C---:B------:R-:W-:Y:S01]  /*c400*/  IADD3 R36, R214.reuse, 0x1d0, RZ ;  /* 0x000001d0d6247810 */ /* 0x040fe20007ffe0ff */
[----:B------:R-:W-:Y:S02]  /*c410*/  IMAD.MOV R2, RZ, RZ, -R2 ;  /* 0x000000ffff027224 */ /* 0x000fe400078e0a02 */
[----:B------:R-:W-:Y:S02]  /*c420*/  IMAD.HI.U32 R5, R251, R44, RZ ;  /* 0x0000002cfb057227 */ /* 0x000fe400078e00ff */
[----:B------:R-:W-:Y:S02]  /*c430*/  STL [R1+0x1e28], R36 ;  /* 0x001e282401007387 */ /* 0x000fe40000100800 */
[----:B------:R-:W-:Y:S01]  /*c440*/  IMAD.MOV.U32 R10, RZ, RZ, R35 ;  /* 0x000000ffff0a7224 */ /* 0x000fe200078e0023 */
[----:B------:R-:W-:Y:S01]  /*c450*/  IADD3 R35, R214, 0x1d1, RZ ;  /* 0x000001d1d6237810 */ /* 0x000fe20007ffe0ff */
[----:B------:R-:W-:-:S02]  /*c460*/  IMAD R56, R250, R4, R56 ;  /* 0x00000004fa387224 */ /* 0x000fc400078e0238 */
[C---:B------:R-:W-:Y:S01]  /*c470*/  IMAD.HI.U32 R4, R251.reuse, R50, RZ ;  /* 0x00000032fb047227 */ /* 0x040fe200078e00ff */
[----:B------:R-:W-:Y:S01]  /*c480*/  IABS R37, R35 ;  /* 0x0000002300257213 */ /* 0x000fe20000000000 */
[----:B------:R1:W-:Y:S02]  /*c490*/  STL [R1+0x1e24], R35 ;  /* 0x001e242301007387 */ /* 0x0003e40000100800 */
[----:B------:R-:W-:Y:S02]  /*c4a0*/  IMAD.MOV R3, RZ, RZ, -R3 ;  /* 0x000000ffff037224 */ /* 0x000fe400078e0a03 */
[C---:B------:R-:W-:Y:S01]  /*c4b0*/  IMAD R48, R250.reuse, R0, R48 ;  /* 0x00000000fa307224 */ /* 0x040fe200078e0230 */
[----:B------:R2:W-:Y:S01]  /*c4c0*/  STL [R1+0x1e1c], R34 ;  /* 0x001e1c2201007387 */ /* 0x0005e20000100800 */
[----:B------:R-:W-:Y:S02]  /*c4d0*/  IMAD R52, R250, R2, R52 ;  /* 0x00000002fa347224 */ /* 0x000fe400078e0234 */
[----:B------:R-:W-:Y:S01]  /*c4e0*/  IMAD.MOV R5, RZ, RZ, -R5 ;  /* 0x000000ffff057224 */ /* 0x000fe200078e0a05 */
[----:B------:R-:W-:Y:S01]  /*c4f0*/  STL [R1+0x1e10], R8 ;  /* 0x001e100801007387 */ /* 0x000fe20000100800 */
[----:B------:R-:W-:Y:S01]  /*c500*/  IMAD.HI.U32 R0, R251, R43, RZ ;  /* 0x0000002bfb007227 */ /* 0x000fe200078e00ff */
[----:B-1----:R-:W-:-:S02]  /*c510*/  IABS R35, R8 ;  /* 0x0000000800237213 */ /* 0x002fc40000000000 */
[----:B------:R1:W-:Y:S01]  /*c520*/  STL [R1+0x1e04], R7 ;  /* 0x001e040701007387 */ /* 0x0003e20000100800 */
[----:B------:R-:W-:-:S04]  /*c530*/  IMAD.HI.U32 R2, R251, R47, RZ ;  /* 0x0000002ffb027227 */ /* 0x000fc800078e00ff */
[----:B------:R-:W-:Y:S01]  /*c540*/  IMAD.MOV.U32 R9, RZ, RZ, R38 ;  /* 0x000000ffff097224 */ /* 0x000fe200078e0026 */
[----:B------:R-:W-:Y:S01]  /*c550*/  IABS R38, R36 ;  /* 0x0000002400267213 */ /* 0x000fe20000000000 */
[----:B------:R-:W-:Y:S01]  /*c560*/  IMAD.MOV R4, RZ, RZ, -R4 ;  /* 0x000000ffff047224 */ /* 0x000fe200078e0a04 */
[----:B------:R-:W-:Y:S01]  /*c570*/  IABS R36, R34 ;  /* 0x0000002200247213 */ /* 0x000fe20000000000 */
[C---:B------:R-:W-:Y:S01]  /*c580*/  IMAD R46, R250.reuse, R3, R46 ;  /* 0x00000003fa2e7224 */ /* 0x040fe200078e022e */
[----:B--2---:R-:W-:Y:S01]  /*c590*/  IABS R34, R7 ;  /* 0x0000000700227213 */ /* 0x004fe20000000000 */
[----:B------:R-:W-:Y:S02]  /*c5a0*/  IMAD R44, R250, R5, R44 ;  /* 0x00000005fa2c7224 */ /* 0x000fe400078e022c */
[----:B------:R-:W-:-:S04]  /*c5b0*/  IMAD.HI.U32 R3, R251, R41, RZ ;  /* 0x00000029fb037227 */ /* 0x000fc800078e00ff */
[----:B------:R-:W-:Y:S02]  /*c5c0*/  IMAD.MOV R0, RZ, RZ, -R0 ;  /* 0x000000ffff007224 */ /* 0x000fe400078e0a00 */
[----:B------:R-:W-:Y:S02]  /*c5d0*/  IMAD.MOV R2, RZ, RZ, -R2 ;  /* 0x000000ffff027224 */ /* 0x000fe400078e0a02 */
[----:B------:R-:W-:-:S04]  /*c5e0*/  IMAD.HI.U32 R5, R251, R39, RZ ;  /* 0x00000027fb057227 */ /* 0x000fc800078e00ff */
[----:B-1----:R-:W-:Y:S01]  /*c5f0*/  IMAD.MOV.U32 R7, RZ, RZ, R33 ;  /* 0x000000ffff077224 */ /* 0x002fe200078e0021 */
[----:B------:R-:W-:Y:S01]  /*c600*/  IADD3 R33, R214, 0x1d5, RZ ;  /* 0x000001d5d6217810 */ /* 0x000fe20007ffe0ff */
[----:B------:R-:W-:Y:S02]  /*c610*/  IMAD R50, R250, R4, R50 ;  /* 0x00000004fa327224 */ /* 0x000fe400078e0232 */
[----:B------:R-:W-:Y:S02]  /*c620*/  IMAD.MOV.U32 R174, RZ, RZ, R6 ;  /* 0x000000ffffae7224 */ /* 0x000fe400078e0006 */
[----:B------:R-:W-:Y:S01]  /*c630*/  IMAD.HI.U32 R4, R251, R45, RZ ;  /* 0x0000002dfb047227 */ /* 0x000fe200078e00ff */
[----:B------:R1:W-:Y:S03]  /*c640*/  STL [R1+0x1df8], R33 ;  /* 0x001df82101007387 */ /* 0x0003e60000100800 */
[----:B------:R-:W-:-:S02]  /*c650*/  IMAD.MOV R3, RZ, RZ, -R3 ;  /* 0x000000ffff037224 */ /* 0x000fc400078e0a03 */
[----:B------:R-:W-:Y:S02]  /*c660*/  IMAD R43, R250, R0, R43 ;  /* 0x00000000fa2b7224 */ /* 0x000fe400078e022b */
[----:B------:R-:W-:Y:S01]  /*c670*/  IMAD.MOV.U32 R6, RZ, RZ, R32 ;  /* 0x000000ffff067224 */ /* 0x000fe200078e0020 */
[----:B------:R-:W-:Y:S01]  /*c680*/  IADD3 R32, R214, 0x1d6, RZ ;  /* 0x000001d6d6207810 */ /* 0x000fe20007ffe0ff */
[----:B------:R-:W-:Y:S01]  /*c690*/  IMAD R47, R250, R2, R47 ;  /* 0x00000002fa2f7224 */ /* 0x000fe200078e022f */
[----:B-1----:R-:W-:Y:S01]  /*c6a0*/  IABS R33, R33 ;  /* 0x0000002100217213 */ /* 0x002fe20000000000 */
[----:B------:R-:W-:Y:S02]  /*c6b0*/  IMAD.MOV R5, RZ, RZ, -R5 ;  /* 0x000000ffff057224 */ /* 0x000fe400078e0a05 */
[----:B------:R-:W-:Y:S01]  /*c6c0*/  IMAD.MOV.U32 R8, RZ, RZ, R9 ;  /* 0x000000ffff087224 */ /* 0x000fe200078e0009 */
[----:B------:R1:W-:Y:S01]  /*c6d0*/  STL [R1+0x1dec], R32 ;  /* 0x001dec2001007387 */ /* 0x0003e20000100800 */
[----:B------:R-:W-:-:S03]  /*c6e0*/  IMAD.HI.U32 R0, R251, R38, RZ ;  /* 0x00000026fb007227 */ /* 0x000fc600078e00ff */
[----:B------:R2:W-:Y:S01]  /*c6f0*/  STL [R1+0x1de8], R31 ;  /* 0x001de81f01007387 */ /* 0x0005e20000100800 */
[----:B------:R-:W-:-:S04]  /*c700*/  IMAD.HI.U32 R2, R251, R42, RZ ;  /* 0x0000002afb027227 */ /* 0x000fc800078e00ff */
[----:B------:R-:W-:Y:S01]  /*c710*/  IMAD.MOV.U32 R9, RZ, RZ, R30 ;  /* 0x000000ffff097224 */ /* 0x000fe200078e001e */
[----:B------:R-:W-:Y:S01]  /*c720*/  IADD3 R30, R214, 0x1d8, RZ ;  /* 0x000001d8d61e7810 */ /* 0x000fe20007ffe0ff */
[----:B------:R-:W-:Y:S01]  /*c730*/  IMAD.MOV R4, RZ, RZ, -R4 ;  /* 0x000000ffff047224 */ /* 0x000fe200078e0a04 */
[----:B-1----:R-:W-:Y:S01]  /*c740*/  IABS R32, R32 ;  /* 0x0000002000207213 */ /* 0x002fe20000000000 */
[C---:B------:R-:W-:Y:S01]  /*c750*/  IMAD R41, R250.reuse, R3, R41 ;  /* 0x00000003fa297224 */ /* 0x040fe200078e0229 */
[----:B--2---:R-:W-:Y:S01]  /*c760*/  IABS R31, R31 ;  /* 0x0000001f001f7213 */ /* 0x004fe20000000000 */
[----:B------:R-:W-:Y:S01]  /*c770*/  IMAD R39, R250, R5, R39 ;  /* 0x00000005fa277224 */ /* 0x000fe200078e0227 */
[----:B------:R1:W-:Y:S01]  /*c780*/  STL [R1+0x1de4], R30 ;  /* 0x001de41e01007387 */ /* 0x0003e20000100800 */
[----:B------:R-:W-:-:S03]  /*c790*/  IMAD.HI.U32 R3, R251, R36, RZ ;  /* 0x00000024fb037227 */ /* 0x000fc600078e00ff */
[----:B------:R2:W-:Y:S01]  /*c7a0*/  STL [R1+0x1de0], R29 ;  /* 0x001de01d01007387 */ /* 0x0005e20000100800 */
[----:B------:R-:W-:Y:S02]  /*c7b0*/  IMAD.MOV R0, RZ, RZ, -R0 ;  /* 0x000000ffff007224 */ /* 0x000fe400078e0a00 */
[----:B------:R-:W-:Y:S02]  /*c7c0*/  IMAD.MOV R2, RZ, RZ, -R2 ;  /* 0x000000ffff027224 */ /* 0x000fe400078e0a02 */
[----:B------:R-:W-:Y:S01]  /*c7d0*/  IMAD.HI.U32 R5, R251, R34, RZ ;  /* 0x00000022fb057227 */ /* 0x000fe200078e00ff */
[----:B-1----:R-:W-:-:S03]  /*c7e0*/  IABS R30, R30 ;  /* 0x0000001e001e7213 */ /* 0x002fc60000000000 */
[----:B------:R-:W-:Y:S01]  /*c7f0*/  IMAD.MOV.U32 R240, RZ, RZ, R8 ;  /* 0x000000fffff07224 */ /* 0x000fe200078e0008 */
[----:B--2---:R-:W-:Y:S01]  /*c800*/  IABS R29, R29 ;  /* 0x0000001d001d7213 */ /* 0x004fe20000000000 */
[----:B------:R-:W-:Y:S01]  /*c810*/  IMAD.MOV.U32 R8, RZ, RZ, R28 ;  /* 0x000000ffff087224 */ /* 0x000fe200078e001c */
[----:B------:R-:W-:Y:S01]  /*c820*/  IADD3 R28, R214, 0x1da, RZ ;  /* 0x000001dad61c7810 */ /* 0x000fe20007ffe0ff */
[----:B------:R-:W-:Y:S02]  /*c830*/  IMAD R45, R250, R4, R45 ;  /* 0x00000004fa2d7224 */ /* 0x000fe400078e022d */
[----:B------:R-:W-:Y:S02]  /*c840*/  IMAD.MOV.U32 R239, RZ, RZ, R252 ;  /* 0x000000ffffef7224 */ /* 0x000fe400078e00fc */
[----:B------:R-:W-:Y:S01]  /*c850*/  IMAD.HI.U32 R4, R251, R40, RZ ;  /* 0x00000028fb047227 */ /* 0x000fe200078e00ff */
[----:B------:R1:W-:Y:S03]  /*c860*/  STL [R1+0x1ddc], R28 ;  /* 0x001ddc1c01007387 */ /* 0x0003e60000100800 */
[----:B------:R-:W-:-:S02]  /*c870*/  IMAD.MOV R3, RZ, RZ, -R3 ;  /* 0x000000ffff037224 */ /* 0x000fc400078e0a03 */
[----:B------:R-:W-:Y:S02]  /*c880*/  IMAD R38, R250, R0, R38 ;  /* 0x00000000fa267224 */ /* 0x000fe400078e0226 */
[----:B------:R-:W-:Y:S02]  /*c890*/  IMAD.MOV.U32 R242, RZ, RZ, R174 ;  /* 0x000000fffff27224 */ /* 0x000fe400078e00ae */
[----:B------:R-:W-:Y:S01]  /*c8a0*/  IMAD.MOV.U32 R252, RZ, RZ, R27 ;  /* 0x000000fffffc7224 */ /* 0x000fe200078e001b */
[----:B------:R-:W-:Y:S01]  /*c8b0*/  IADD3 R27, R214, 0x1db, RZ ;  /* 0x000001dbd61b7810 */ /* 0x000fe20007ffe0ff */
[----:B------:R-:W-:Y:S01]  /*c8c0*/  IMAD R42, R250, R2, R42 ;  /* 0x00000002fa2a7224 */ /* 0x000fe200078e022a */
[----:B-1----:R-:W-:Y:S01]  /*c8d0*/  IABS R28, R28 ;  /* 0x0000001c001c7213 */ /* 0x002fe20000000000 */
[----:B------:R-:W-:Y:S02]  /*c8e0*/  IMAD.MOV R5, RZ, RZ, -R5 ;  /* 0x000000ffff057224 */ /* 0x000fe400078e0a05 */
[----:B------:R-:W-:Y:S01]  /*c8f0*/  IMAD.MOV.U32 R243, RZ, RZ, R244 ;  /* 0x000000fffff37224 */ /* 0x000fe200078e00f4 */
[----:B------:R1:W-:Y:S01]  /*c900*/  STL [R1+0x1dd8], R27 ;  /* 0x001dd81b01007387 */ /* 0x0003e20000100800 */
[----:B------:R-:W-:-:S02]  /*c910*/  IMAD.MOV.U32 R241, RZ, RZ, R10 ;  /* 0x000000fffff17224 */ /* 0x000fc400078e000a */
[----:B------:R-:W-:Y:S01]  /*c920*/  IMAD.MOV.U32 R174, RZ, RZ, R26 ;  /* 0x000000ffffae7224 */ /* 0x000fe200078e001a */
[----:B------:R-:W-:Y:S01]  /*c930*/  IADD3 R26, R214, 0x1dc, RZ ;  /* 0x000001dcd61a7810 */ /* 0x000fe20007ffe0ff */
[----:B------:R-:W-:-:S04]  /*c940*/  IMAD.HI.U32 R0, R251, R33, RZ ;  /* 0x00000021fb007227 */ /* 0x000fc800078e00ff */
[----:B------:R-:W-:Y:S01]  /*c950*/  IMAD.HI.U32 R2, R251, R37, RZ ;  /* 0x00000025fb027227 */ /* 0x000fe200078e00ff */
[----:B------:R2:W-:Y:S01]  /*c960*/  STL [R1+0x1dd4], R26 ;  /* 0x001dd41a01007387 */ /* 0x0005e20000100800 */
[----:B-1----:R-:W-:Y:S02]  /*c970*/  IABS R27, R27 ;  /* 0x0000001b001b7213 */ /* 0x002fe40000000000 */
[----:B------:R-:W-:Y:S02]  /*c980*/  IMAD.MOV.U32 R244, RZ, RZ, R247 ;  /* 0x000000fffff47224 */ /* 0x000fe400078e00f7 */
[----:B------:R-:W-:Y:S01]  /*c990*/  IMAD.MOV.U32 R10, RZ, RZ, R25 ;  /* 0x000000ffff0a7224 */ /* 0x000fe200078e0019 */
[C---:B------:R-:W-:Y:S01]  /*c9a0*/  IADD3 R25, R214.reuse, 0x1dd, RZ ;  /* 0x000001ddd6197810 */ /* 0x040fe20007ffe0ff */
[----:B------:R-:W-:Y:S01]  /*c9b0*/  IMAD.MOV.U32 R247, RZ, RZ, R24 ;  /* 0x000000fffff77224 */ /* 0x000fe200078e0018 */
[----:B------:R-:W-:Y:S01]  /*c9c0*/  IADD3 R24, R214, 0x1de, RZ ;  /* 0x000001ded6187810 */ /* 0x000fe20007ffe0ff */
[----:B------:R-:W-:Y:S01]  /*c9d0*/  IMAD.MOV R4, RZ, RZ, -R4 ;  /* 0x000000ffff047224 */ /* 0x000fe200078e0a04 */
[----:B--2---:R-:W-:Y:S01]  /*c9e0*/  IABS R26, R26 ;  /* 0x0000001a001a7213 */ /* 0x004fe20000000000 */
[C---:B------:R-:W-:Y:S01]  /*c9f0*/  IMAD R36, R250.reuse, R3, R36 ;  /* 0x00000003fa247224 */ /* 0x040fe200078e0224 */
[----:B------:R1:W-:Y:S01]  /*ca00*/  STL [R1+0x1dd0], R25 ;  /* 0x001dd01901007387 */ /* 0x0003e20000100800 */
[----:B------:R-:W-:-:S02]  /*ca10*/  IMAD R34, R250, R5, R34 ;  /* 0x00000005fa227224 */ /* 0x000fc400078e0222 */
[C---:B------:R-:W-:Y:S01]  /*ca20*/  IMAD.HI.U32 R3, R251.reuse, R31, RZ ;  /* 0x0000001ffb037227 */ /* 0x040fe200078e00ff */
[----:B------:R2:W-:Y:S03]  /*ca30*/  STL [R1+0x1dcc], R24 ;  /* 0x001dcc1801007387 */ /* 0x0005e60000100800 */
[----:B------:R-:W-:Y:S02]  /*ca40*/  IMAD.MOV R0, RZ, RZ, -R0 ;  /* 0x000000ffff007224 */ /* 0x000fe400078e0a00 */
[----:B------:R-:W-:Y:S01]  /*ca50*/  IMAD.MOV R2, RZ, RZ, -R2 ;  /* 0x000000ffff027224 */ /* 0x000fe200078e0a02 */
[----:B-1----:R-:W-:Y:S01]  /*ca60*/  IABS R25, R25 ;  /* 0x0000001900197213 */ /* 0x002fe20000000000 */
[----:B------:R-:W-:Y:S01]  /*ca70*/  IMAD.HI.U32 R5, R251, R29, RZ ;  /* 0x0000001dfb057227 */ /* 0x000fe200078e00ff */
[----:B--2---:R-:W-:-:S03]  /*ca80*/  IABS R24, R24 ;  /* 0x0000001800187213 */ /* 0x004fc60000000000 */
[----:B------:R-:W-:Y:S02]  /*ca90*/  IMAD.MOV.U32 R238, RZ, RZ, R239 ;  /* 0x000000ffffee7224 */ /* 0x000fe400078e00ef */
        /* <DEDUP_REMOVED lines=40> */
[----:B------:R-:W-:Y:S02]  /*cd20*/  IMAD.MOV.U32 R229, RZ, RZ, R244 ;  /* 0x000000ffffe57224 */ /* 0x000fe400078e00f4 */
[----:B------:R-:W-:Y:S01]  /*cd30*/  IMAD.MOV.U32 R8, RZ, RZ, R18 ;  /* 0x000000ffff087224 */ /* 0x000fe200078e0012 */
[----:B------:R-:W-:Y:S01]  /*cd40*/  IADD3 R18, R214, 0x1e4, RZ ;  /* 0x000001e4d6127810 */ /* 0x000fe20007ffe0ff */
[----:B------:R-:W-:Y:S02]  /*cd50*/  IMAD R35, R250, R4, R35 ;  /* 0x00000004fa237224 */ /* 0x000fe400078e0223 */
[----:B------:R-:W-:Y:S02]  /*cd60*/  IMAD.MOV.U32 R232, RZ, RZ, R238 ;  /* 0x000000ffffe87224 */ /* 0x000fe400078e00ee */
[----:B------:R-:W-:Y:S01]  /*cd70*/  IMAD.MOV.U32 R244, RZ, RZ, R247 ;  /* 0x000000fffff47224 */ /* 0x000fe200078e00f7 */
[----:B------:R1:W-:Y:S01]  /*cd80*/  STL [R1+0x1db4], R18 ;  /* 0x001db41201007387 */ /* 0x0003e20000100800 */
[----:B------:R-:W-:-:S04]  /*cd90*/  IMAD.HI.U32 R4, R251, R30, RZ ;  /* 0x0000001efb047227 */ /* 0x000fc800078e00ff */
[----:B------:R-:W-:Y:S02]  /*cda0*/  IMAD.MOV R3, RZ, RZ, -R3 ;  /* 0x000000ffff037224 */ /* 0x000fe400078e0a03 */
[----:B------:R-:W-:Y:S02]  /*cdb0*/  IMAD R28, R250, R0, R28 ;  /* 0x00000000fa1c7224 */ /* 0x000fe400078e021c */
[----:B------:R-:W-:Y:S01]  /*cdc0*/  IMAD.MOV.U32 R230, RZ, RZ, R241 ;  /* 0x000000ffffe67224 */ /* 0x000fe200078e00f1 */
[----:B-1----:R-:W-:Y:S01]  /*cdd0*/  IABS R18, R18 ;  /* 0x0000001200127213 */ /* 0x002fe20000000000 */
[----:B------:R-:W-:Y:S02]  /*cde0*/  IMAD.MOV.U32 R238, RZ, RZ, R252 ;  /* 0x000000ffffee7224 */ /* 0x000fe400078e00fc */
[----:B------:R-:W-:Y:S01]  /*cdf0*/  IMAD.MOV.U32 R247, RZ, RZ, R17 ;  /* 0x000000fffff77224 */ /* 0x000fe200078e0011 */
[----:B------:R-:W-:Y:S01]  /*ce00*/  IADD3 R17, R214, 0x1e5, RZ ;  /* 0x000001e5d6117810 */ /* 0x000fe20007ffe0ff */
[----:B------:R-:W-:-:S02]  /*ce10*/  IMAD R32, R250, R2, R32 ;  /* 0x00000002fa207224 */ /* 0x000fc400078e0220 */
[----:B------:R-:W-:Y:S02]  /*ce20*/  IMAD.MOV R5, RZ, RZ, -R5 ;  /* 0x000000ffff057224 */ /* 0x000fe400078e0a05 */
[----:B------:R-:W-:Y:S01]  /*ce30*/  IMAD.MOV.U32 R231, RZ, RZ, R242 ;  /* 0x000000ffffe77224 */ /* 0x000fe200078e00f2 */
[----:B------:R1:W-:Y:S01]  /*ce40*/  STL [R1+0x1db0], R17 ;  /* 0x001db01101007387 */ /* 0x0003e20000100800 */
[----:B------:R-:W-:Y:S02]  /*ce50*/  IMAD.MOV.U32 R241, RZ, RZ, R10 ;  /* 0x000000fffff17224 */ /* 0x000fe400078e000a */
        /* <DEDUP_REMOVED lines=33> */
[----:B------:R-:W-:Y:S02]  /*d070*/  IMAD.MOV.U32 R228, RZ, RZ, R230 ;  /* 0x000000ffffe47224 */ /* 0x000fe400078e00e6 */
[----:B------:R-:W-:Y:S02]  /*d080*/  IMAD R19, R250, R5, R19 ;  /* 0x00000005fa137224 */ /* 0x000fe400078e0213 */
[----:B------:R-:W-:Y:S02]  /*d090*/  IMAD.MOV.U32 R230, RZ, RZ, R231 ;  /* 0x000000ffffe67224 */ /* 0x000fe400078e00e7 */
[----:B------:R-:W-:-:S04]  /*d0a0*/  IMAD.HI.U32 R3, R251, R16, RZ ;  /* 0x00000010fb037227 */ /* 0x000fc800078e00ff */
[----:B------:R-:W-:Y:S02]  /*d0b0*/  IMAD.MOV R0, RZ, RZ, -R0 ;  /* 0x000000ffff007224 */ /* 0x000fe400078e0a00 */
[----:B------:R-:W-:Y:S02]  /*d0c0*/  IMAD.MOV R2, RZ, RZ, -R2 ;  /* 0x000000ffff027224 */ /* 0x000fe400078e0a02 */
[----:B------:R-:W-:Y:S02]  /*d0d0*/  IMAD.MOV.U32 R231, RZ, RZ, R232 ;  /* 0x000000ffffe77224 */ /* 0x000fe400078e00e8 */
[----:B------:R-:W-:-:S04]  /*d0e0*/  IMAD.HI.U32 R5, R251, R14, RZ ;  /* 0x0000000efb057227 */ /* 0x000fc800078e00ff */
[----:B------:R-:W-:Y:S02]  /*d0f0*/  IMAD.MOV.U32 R227, RZ, RZ, R233 ;  /* 0x000000ffffe37224 */ /* 0x000fe400078e00e9 */
[----:B------:R-:W-:Y:S02]  /*d100*/  IMAD.MOV.U32 R232, RZ, RZ, R234 ;  /* 0x000000ffffe87224 */ /* 0x000fe400078e00ea */
[----:B------:R-:W-:Y:S02]  /*d110*/  IMAD.MOV.U32 R233, RZ, RZ, R238 ;  /* 0x000000ffffe97224 */ /* 0x000fe400078e00ee */
[----:B------:R-:W-:Y:S02]  /*d120*/  IMAD R25, R250, R4, R25 ;  /* 0x00000004fa197224 */ /* 0x000fe400078e0219 */
[----:B------:R-:W-:Y:S02]  /*d130*/  IMAD.MOV.U32 R234, RZ, RZ, R235 ;  /* 0x000000ffffea7224 */ /* 0x000fe400078e00eb */
[----:B------:R-:W-:-:S02]  /*d140*/  IMAD.MOV.U32 R238, RZ, RZ, R242 ;  /* 0x000000ffffee7224 */ /* 0x000fc400078e00f2 */
[----:B------:R-:W-:-:S04]  /*d150*/  IMAD.HI.U32 R4, R251, R20, RZ ;  /* 0x00000014fb047227 */ /* 0x000fc800078e00ff */
[----:B------:R-:W-:Y:S02]  /*d160*/  IMAD.MOV.U32 R235, RZ, RZ, R236 ;  /* 0x000000ffffeb7224 */ /* 0x000fe400078e00ec */
[----:B------:R-:W-:Y:S02]  /*d170*/  IMAD.MOV R3, RZ, RZ, -R3 ;  /* 0x000000ffff037224 */ /* 0x000fe400078e0a03 */
[C---:B------:R-:W-:Y:S02]  /*d180*/  IMAD R18, R250.reuse, R0, R18 ;  /* 0x00000000fa127224 */ /* 0x040fe400078e0212 */
[----:B------:R-:W-:Y:S02]  /*d190*/  IMAD.MOV.U32 R242, RZ, RZ, R241 ;  /* 0x000000fffff27224 */ /* 0x000fe400078e00f1 */
[----:B------:R-:W-:Y:S02]  /*d1a0*/  IMAD R22, R250, R2, R22 ;  /* 0x00000002fa167224 */ /* 0x000fe400078e0216 */
[----:B------:R-:W-:-:S02]  /*d1b0*/  IMAD.MOV.U32 R236, RZ, RZ, R237 ;  /* 0x000000ffffec7224 */ /* 0x000fc400078e00ed */
[----:B------:R-:W-:Y:S02]  /*d1c0*/  IMAD.MOV R0, RZ, RZ, -R5 ;  /* 0x000000ffff007224 */ /* 0x000fe400078e0a05 */
[----:B------:R-:W-:Y:S02]  /*d1d0*/  IMAD.MOV.U32 R241, RZ, RZ, R8 ;  /* 0x000000fffff17224 */ /* 0x000fe400078e0008 */
[----:B------:R-:W-:Y:S02]  /*d1e0*/  IMAD.MOV.U32 R237, RZ, RZ, R239 ;  /* 0x000000ffffed7224 */ /* 0x000fe400078e00ef */
[----:B------:R-:W-:-:S04]  /*d1f0*/  IMAD.HI.U32 R2, R251, R15, RZ ;  /* 0x0000000ffb027227 */ /* 0x000fc800078e00ff */
[----:B------:R-:W-:Y:S02]  /*d200*/  IMAD.MOV.U32 R8, RZ, RZ, R174 ;  /* 0x000000ffff087224 */ /* 0x000fe400078e00ae */
[----:B------:R-:W-:Y:S01]  /*d210*/  IMAD.MOV.U32 R239, RZ, RZ, R13 ;  /* 0x000000ffffef7224 */ /* 0x000fe200078e000d */
[----:B------:R-:W-:Y:S01]  /*d220*/  IADD3 R13, R214, 0x1e9, RZ ;  /* 0x000001e9d60d7810 */ /* 0x000fe20007ffe0ff */
[----:B------:R-:W-:Y:S02]  /*d230*/  IMAD.MOV.U32 R174, RZ, RZ, R10 ;  /* 0x000000ffffae7224 */ /* 0x000fe400078e000a */
[----:B------:R-:W-:Y:S02]  /*d240*/  IMAD.MOV.U32 R226, RZ, RZ, R238 ;  /* 0x000000ffffe27224 */ /* 0x000fe400078e00ee */
[----:B------:R-:W-:Y:S01]  /*d250*/  IMAD.MOV R4, RZ, RZ, -R4 ;  /* 0x000000ffff047224 */ /* 0x000fe200078e0a04 */
[----:B------:R1:W-:Y:S01]  /*d260*/  STL [R1+0x1da0], R13 ;  /* 0x001da00d01007387 */ /* 0x0003e20000100800 */
[----:B------:R-:W-:Y:S01]  /*d270*/  IMAD R16, R250, R3, R16 ;  /* 0x00000003fa107224 */ /* 0x000fe200078e0210 */
[----:B------:R-:W-:Y:S01]  /*d280*/  IADD3 R3, R214, 0x1ea, RZ ;  /* 0x000001ead6037810 */ /* 0x000fe20007ffe0ff */
[----:B------:R-:W-:-:S02]  /*d290*/  IMAD.MOV.U32 R10, RZ, RZ, R12 ;  /* 0x000000ffff0a7224 */ /* 0x000fc400078e000c */
[----:B------:R-:W-:Y:S01]  /*d2a0*/  IMAD.MOV.U32 R238, RZ, RZ, R242 ;  /* 0x000000ffffee7224 */ /* 0x000fe200078e00f2 */
[----:B------:R-:W-:Y:S01]  /*d2b0*/  IABS R12, R3 ;  /* 0x00000003000c7213 */ /* 0x000fe20000000000 */
[----:B------:R-:W-:Y:S01]  /*d2c0*/  IMAD R14, R250, R0, R14 ;  /* 0x00000000fa0e7224 */ /* 0x000fe200078e020e */
[----:B------:R-:W-:Y:S01]  /*d2d0*/  IADD3 R0, R214, 0x1eb, RZ ;  /* 0x000001ebd6007810 */ /* 0x000fe20007ffe0ff */
[----:B------:R-:W-:Y:S01]  /*d2e0*/  IMAD.MOV.U32 R242, RZ, RZ, R241 ;  /* 0x000000fffff27224 */ /* 0x000fe200078e00f1 */
[----:B------:R-:W-:Y:S01]  /*d2f0*/  STL [R1+0x1d9c], R3 ;  /* 0x001d9c0301007387 */ /* 0x000fe20000100800 */
[----:B------:R-:W-:Y:S01]  /*d300*/  IMAD.MOV R2, RZ, RZ, -R2 ;  /* 0x000000ffff027224 */ /* 0x000fe200078e0a02 */
[----:B-1----:R-:W-:Y:S01]  /*d310*/  IABS R13, R13 ;  /* 0x0000000d000d7213 */ /* 0x002fe20000000000 */
[----:B------:R-:W-:Y:S01]  /*d320*/  IMAD.MOV.U32 R241, RZ, RZ, R8 ;  /* 0x000000fffff17224 */ /* 0x000fe200078e0008 */
[----:B------:R1:W-:Y:S01]  /*d330*/  STL [R1+0x1d98], R0 ;  /* 0x001d980001007387 */ /* 0x0003e20000100800 */
[----:B------:R-:W-:-:S02]  /*d340*/  IMAD.MOV.U32 R8, RZ, RZ, R174 ;  /* 0x000000ffff087224 */ /* 0x000fc400078e00ae */
[----:B------:R-:W-:Y:S02]  /*d350*/  IMAD R20, R250, R4, R20 ;  /* 0x00000004fa147224 */ /* 0x000fe400078e0214 */
[----:B------:R-:W-:Y:S02]  /*d360*/  IMAD.MOV.U32 R174, RZ, RZ, R10 ;  /* 0x000000ffffae7224 */ /* 0x000fe400078e000a */
[----:B------:R-:W-:-:S04]  /*d370*/  IMAD.HI.U32 R4, R251, R17, RZ ;  /* 0x00000011fb047227 */ /* 0x000fc800078e00ff */
[----:B------:R-:W-:Y:S02]  /*d380*/  IMAD.MOV.U32 R10, RZ, RZ, R245 ;  /* 0x000000ffff0a7224 */ /* 0x000fe400078e00f5 */
[----:B------:R-:W-:Y:S01]  /*d390*/  IMAD R15, R250, R2, R15 ;  /* 0x00000002fa0f7224 */ /* 0x000fe200078e020f */
[----:B------:R-:W-:Y:S01]  /*d3a0*/  IADD3 R2, R214, 0x1ec, RZ ;  /* 0x000001ecd6027810 */ /* 0x000fe20007ffe0ff */
[----:B------:R-:W-:Y:S01]  /*d3b0*/  IMAD.MOV.U32 R245, RZ, RZ, R11 ;  /* 0x000000fffff57224 */ /* 0x000fe200078e000b */
[----:B------:R-:W-:Y:S01]  /*d3c0*/  IABS R11, R0 ;  /* 0x00000000000b7213 */ /* 0x000fe20000000000 */
[----:B------:R-:W-:Y:S02]  /*d3d0*/  IMAD.MOV.U32 R225, RZ, RZ, R238 ;  /* 0x000000ffffe17224 */ /* 0x000fe400078e00ee */
[----:B-1----:R-:W-:Y:S01]  /*d3e0*/  IMAD R0, R54, 0x40, R203 ;  /* 0x0000004036007824 */ /* 0x002fe200078e02cb */
[----:B------:R-:W-:Y:S01]  /*d3f0*/  STL [R1+0x1d94], R2 ;  /* 0x001d940201007387 */ /* 0x000fe20000100800 */
[----:B------:R-:W-:-:S02]  /*d400*/  IMAD.MOV.U32 R238, RZ, RZ, R242 ;  /* 0x000000ffffee7224 */ /* 0x000fc400078e00f2 */
[----:B------:R-:W-:Y:S01]  /*d410*/  IMAD.MOV R4, RZ, RZ, -R4 ;  /* 0x000000ffff047224 */ /* 0x000fe200078e0a04 */
[----:B------:R1:W-:Y:S01]  /*d420*/  STL [R1+0x1d3c], R0 ;  /* 0x001d3c0001007387 */ /* 0x0003e20000100800 */
[----:B------:R-:W-:Y:S02]  /*d430*/  IMAD.MOV.U32 R222, RZ, RZ, R6 ;  /* 0x000000ffffde7224 */ /* 0x000fe400078e0006 */
[----:B------:R-:W-:Y:S01]  /*d440*/  IMAD.MOV.U32 R223, RZ, RZ, R9 ;  /* 0x000000ffffdf7224 */ /* 0x000fe200078e0009 */
[----:B------:R-:W2:Y:S01]  /*d450*/  LDL.LU R206, [R1+0x418] ;  /* 0x0004180001ce7983 */ /* 0x000ea20000300800 */
[----:B------:R-:W-:Y:S02]  /*d460*/  IMAD.MOV.U32 R242, RZ, RZ, R8 ;  /* 0x000000fffff27224 */ /* 0x000fe400078e0008 */
[----:B------:R-:W-:Y:S02]  /*d470*/  IMAD.MOV.U32 R224, RZ, RZ, R238 ;  /* 0x000000ffffe07224 */ /* 0x000fe400078e00ee */
[----:B------:R-:W-:Y:S01]  /*d480*/  IMAD R17, R250, R4, R17 ;  /* 0x00000004fa117224 */ /* 0x000fe200078e0211 */
[----:B-1----:R-:W-:Y:S01]  /*d490*/  IABS R0, R0 ;  /* 0x0000000000007213 */ /* 0x002fe20000000000 */
[----:B------:R-:W-:Y:S01]  /*d4a0*/  IMAD.MOV.U32 R8, RZ, RZ, R10 ;  /* 0x000000ffff087224 */ /* 0x000fe200078e000a */
[----:B------:R-:W-:Y:S01]  /*d4b0*/  IABS R10, R2 ;  /* 0x00000002000a7213 */ /* 0x000fe20000000000 */
[----:B------:R-:W-:-:S04]  /*d4c0*/  IMAD.HI.U32 R4, R251, R12, RZ ;  /* 0x0000000cfb047227 */ /* 0x000fc800078e00ff */
[----:B------:R-:W-:Y:S02]  /*d4d0*/  IMAD.MOV.U32 R221, RZ, RZ, R222 ;  /* 0x000000ffffdd7224 */ /* 0x000fe400078e00de */
[C---:B------:R-:W-:Y:S01]  /*d4e0*/  IMAD.HI.U32 R3, R251.reuse, R11, RZ ;  /* 0x0000000bfb037227 */ /* 0x040fe200078e00ff */
[----:B------:R-:W-:Y:S01]  /*d4f0*/  IADD3 R9, R214, 0x1ed, RZ ;  /* 0x000001edd6097810 */ /* 0x000fe20007ffe0ff */
[----:B------:R-:W2:Y:S02]  /*d500*/  LDL.LU R218, [R1+0x414] ;  /* 0x0004140001da7983 */ /* 0x000ea40000300800 */
[----:B------:R-:W-:-:S04]  /*d510*/  IMAD.HI.U32 R2, R251, R13, RZ ;  /* 0x0000000dfb027227 */ /* 0x000fc800078e00ff */
[----:B------:R-:W-:Y:S02]  /*d520*/  IMAD.MOV.U32 R222, RZ, RZ, R223 ;  /* 0x000000ffffde7224 */ /* 0x000fe400078e00df */
[----:B------:R-:W-:Y:S02]  /*d530*/  IMAD.MOV.U32 R223, RZ, RZ, R224 ;  /* 0x000000ffffdf7224 */ /* 0x000fe400078e00e0 */
[----:B------:R-:W-:Y:S02]  /*d540*/  IMAD.MOV.U32 R224, RZ, RZ, R225 ;  /* 0x000000ffffe07224 */ /* 0x000fe400078e00e1 */
[----:B------:R-:W-:Y:S02]  /*d550*/  IMAD.MOV R4, RZ, RZ, -R4 ;  /* 0x000000ffff047224 */ /* 0x000fe400078e0a04 */
[----:B------:R-:W-:Y:S02]  /*d560*/  IMAD.MOV.U32 R225, RZ, RZ, R226 ;  /* 0x000000ffffe17224 */ /* 0x000fe400078e00e2 */
[----:B------:R-:W-:-:S02]  /*d570*/  IMAD.MOV.U32 R220, RZ, RZ, R221 ;  /* 0x000000ffffdc7224 */ /* 0x000fc400078e00dd */
[----:B------:R-:W-:Y:S02]  /*d580*/  IMAD.MOV R2, RZ, RZ, -R2 ;  /* 0x000000ffff027224 */ /* 0x000fe400078e0a02 */
[----:B------:R-:W-:-:S04]  /*d590*/  IMAD.HI.U32 R5, R94, R0, RZ ;  /* 0x000000005e057227 */ /* 0x000fc800078e00ff */
[----:B------:R-:W-:Y:S02]  /*d5a0*/  IMAD.MOV.U32 R226, RZ, RZ, R227 ;  /* 0x000000ffffe27224 */ /* 0x000fe400078e00e3 */
[----:B------:R-:W-:Y:S02]  /*d5b0*/  IMAD.MOV.U32 R221, RZ, RZ, R222 ;  /* 0x000000ffffdd7224 */ /* 0x000fe400078e00de */
[----:B------:R-:W-:-:S04]  /*d5c0*/  IMAD.HI.U32 R6, R251, R10, RZ ;  /* 0x0000000afb067227 */ /* 0x000fc800078e00ff */
[----:B------:R-:W-:Y:S02]  /*d5d0*/  IMAD.MOV.U32 R227, RZ, RZ, R228 ;  /* 0x000000ffffe37224 */ /* 0x000fe400078e00e4 */
[----:B------:R-:W-:Y:S02]  /*d5e0*/  IMAD.MOV.U32 R222, RZ, RZ, R223 ;  /* 0x000000ffffde7224 */ /* 0x000fe400078e00df */
[----:B------:R-:W-:Y:S02]  /*d5f0*/  IMAD.MOV.U32 R228, RZ, RZ, R230 ;  /* 0x000000ffffe47224 */ /* 0x000fe400078e00e6 */
[----:B------:R-:W-:Y:S02]  /*d600*/  IMAD.MOV.U32 R223, RZ, RZ, R224 ;  /* 0x000000ffffdf7224 */ /* 0x000fe400078e00e0 */
[----:B------:R-:W-:Y:S02]  /*d610*/  IMAD R12, R250, R4, R12 ;  /* 0x00000004fa0c7224 */ /* 0x000fe400078e020c */
[----:B------:R-:W-:-:S02]  /*d620*/  IMAD.MOV.U32 R230, RZ, RZ, R231 ;  /* 0x000000ffffe67224 */ /* 0x000fc400078e00e7 */
[----:B------:R-:W-:Y:S02]  /*d630*/  IMAD.MOV.U32 R224, RZ, RZ, R225 ;  /* 0x000000ffffe07224 */ /* 0x000fe400078e00e1 */
[----:B------:R-:W-:Y:S02]  /*d640*/  IMAD R13, R250, R2, R13 ;  /* 0x00000002fa0d7224 */ /* 0x000fe400078e020d */
[----:B------:R-:W-:Y:S02]  /*d650*/  IMAD.MOV R4, RZ, RZ, -R5 ;  /* 0x000000ffff047224 */ /* 0x000fe400078e0a05 */
[----:B------:R-:W-:Y:S02]  /*d660*/  IMAD.MOV.U32 R231, RZ, RZ, R232 ;  /* 0x000000ffffe77224 */ /* 0x000fe400078e00e8 */
[----:B------:R-:W-:Y:S02]  /*d670*/  IMAD.MOV.U32 R225, RZ, RZ, R226 ;  /* 0x000000ffffe17224 */ /* 0x000fe400078e00e2 */
[----:B------:R-:W-:-:S02]  /*d680*/  IMAD.MOV R2, RZ, RZ, -R6 ;  /* 0x000000ffff027224 */ /* 0x000fc400078e0a06 */
[----:B------:R-:W-:Y:S02]  /*d690*/  IMAD.MOV.U32 R232, RZ, RZ, R234 ;  /* 0x000000ffffe87224 */ /* 0x000fe400078e00ea */
[----:B------:R-:W-:Y:S02]  /*d6a0*/  IMAD.MOV.U32 R226, RZ, RZ, R227 ;  /* 0x000000ffffe27224 */ /* 0x000fe400078e00e3 */
[----:B------:R-:W-:Y:S02]  /*d6b0*/  IMAD.MOV R3, RZ, RZ, -R3 ;  /* 0x000000ffff037224 */ /* 0x000fe400078e0a03 */
[----:B------:R-:W-:Y:S02]  /*d6c0*/  IMAD.MOV.U32 R234, RZ, RZ, R235 ;  /* 0x000000ffffea7224 */ /* 0x000fe400078e00eb */
[----:B------:R-:W-:Y:S02]  /*d6d0*/  IMAD.MOV.U32 R227, RZ, RZ, R228 ;  /* 0x000000ffffe37224 */ /* 0x000fe400078e00e4 */
[----:B------:R-:W-:Y:S01]  /*d6e0*/  IMAD.MOV.U32 R238, RZ, RZ, R8 ;  /* 0x000000ffffee7224 */ /* 0x000fe200078e0008 */
[----:B------:R-:W-:Y:S01]  /*d6f0*/  IADD3 R8, R214, 0x1ee, RZ ;  /* 0x000001eed6087810 */ /* 0x000fe20007ffe0ff */
[----:B------:R-:W-:-:S02]  /*d700*/  IMAD.MOV.U32 R235, RZ, RZ, R236 ;  /* 0x000000ffffeb7224 */ /* 0x000fc400078e00ec */
[----:B------:R-:W-:Y:S02]  /*d710*/  IMAD.MOV.U32 R228, RZ, RZ, R230 ;  /* 0x000000ffffe47224 */ /* 0x000fe400078e00e6 */
[----:B------:R-:W-:Y:S01]  /*d720*/  IMAD R6, R134, R4, R0 ;  /* 0x0000000486067224 */ /* 0x000fe200078e0200 */
[----:B------:R-:W-:Y:S01]  /*d730*/  IADD3 R0, R214, 0x1ef, RZ ;  /* 0x000001efd6007810 */ /* 0x000fe20007ffe0ff */
[----:B------:R-:W-:Y:S02]  /*d740*/  IMAD.MOV.U32 R236, RZ, RZ, R237 ;  /* 0x000000ffffec7224 */ /* 0x000fe400078e00ed */
[----:B------:R-:W-:Y:S02]  /*d750*/  IMAD.MOV.U32 R230, RZ, RZ, R231 ;  /* 0x000000ffffe67224 */ /* 0x000fe400078e00e7 */
[----:B------:R-:W-:Y:S01]  /*d760*/  IMAD R10, R250, R2, R10 ;  /* 0x00000002fa0a7224 */ /* 0x000fe200078e020a */
[----:B------:R-:W-:Y:S01]  /*d770*/  IADD3 R2, R214, 0x1f0, RZ ;  /* 0x000001f0d6027810 */ /* 0x000fe20007ffe0ff */
[----:B------:R-:W-:-:S02]  /*d780*/  IMAD.MOV.U32 R237, RZ, RZ, R239 ;  /* 0x000000ffffed7224 */ /* 0x000fc400078e00ef */
[----:B------:R-:W-:Y:S02]  /*d790*/  IMAD.MOV.U32 R231, RZ, RZ, R232 ;  /* 0x000000ffffe77224 */ /* 0x000fe400078e00e8 */
[----:B------:R-:W-:Y:S01]  /*d7a0*/  IMAD R11, R250, R3, R11 ;  /* 0x00000003fa0b7224 */ /* 0x000fe200078e020b */
[----:B------:R-:W-:Y:S01]  /*d7b0*/  IADD3 R3, R214, 0x1f1, RZ ;  /* 0x000001f1d6037810 */ /* 0x000fe20007ffe0ff */
[----:B------:R-:W-:Y:S02]  /*d7c0*/  IMAD.MOV.U32 R239, RZ, RZ, R240 ;  /* 0x000000ffffef7224 */ /* 0x000fe400078e00f0 */
[----:B------:R-:W-:Y:S01]  /*d7d0*/  IMAD.MOV.U32 R232, RZ, RZ, R234 ;  /* 0x000000ffffe87224 */ /* 0x000fe200078e00ea */
[----:B------:R-:W-:Y:S01]  /*d7e0*/  STL [R1+0x1d90], R9 ;  /* 0x001d900901007387 */ /* 0x000fe20000100800 */
[----:B------:R-:W-:Y:S02]  /*d7f0*/  IMAD.MOV.U32 R240, RZ, RZ, R7 ;  /* 0x000000fffff07224 */ /* 0x000fe400078e0007 */
[----:B------:R-:W-:Y:S01]  /*d800*/  IMAD.MOV.U32 R234, RZ, RZ, R235 ;  /* 0x000000ffffea7224 */ /* 0x000fe200078e00eb */
[----:B------:R1:W-:Y:S01]  /*d810*/  STL [R1+0x1d8c], R8 ;  /* 0x001d8c0801007387 */ /* 0x0003e20000100800 */
[----:B------:R-:W-:-:S02]  /*d820*/  IMAD.MOV.U32 R235, RZ, RZ, R236 ;  /* 0x000000ffffeb7224 */ /* 0x000fc400078e00ec */
[----:B------:R-:W-:Y:S01]  /*d830*/  IMAD.MOV.U32 R236, RZ, RZ, R237 ;  /* 0x000000ffffec7224 */ /* 0x000fe200078e00ed */
[----:B------:R-:W-:Y:S01]  /*d840*/  STL [R1+0x1d88], R0 ;  /* 0x001d880001007387 */ /* 0x000fe20000100800 */
[----:B------:R-:W-:Y:S02]  /*d850*/  IMAD.MOV.U32 R237, RZ, RZ, R239 ;  /* 0x000000ffffed7224 */ /* 0x000fe400078e00ef */
[----:B------:R-:W-:Y:S01]  /*d860*/  IMAD.MOV.U32 R239, RZ, RZ, R240 ;  /* 0x000000ffffef7224 */ /* 0x000fe200078e00f0 */
[----:B------:R4:W-:Y:S01]  /*d870*/  STL [R1+0x1d84], R2 ;  /* 0x001d840201007387 */ /* 0x0009e20000100800 */
[----:B------:R-:W-:Y:S02]  /*d880*/  IMAD.MOV.U32 R240, RZ, RZ, R241 ;  /* 0x000000fffff07224 */ /* 0x000fe400078e00f1 */
[----:B------:R-:W-:Y:S01]  /*d890*/  IMAD.MOV.U32 R216, RZ, RZ, R222 ;  /* 0x000000ffffd87224 */ /* 0x000fe200078e00de */
[----:B------:R1:W-:Y:S01]  /*d8a0*/  STL [R1+0x1d80], R3 ;  /* 0x001d800301007387 */ /* 0x0003e20000100800 */
[----:B------:R-:W-:-:S02]  /*d8b0*/  IMAD.MOV.U32 R215, RZ, RZ, R223 ;  /* 0x000000ffffd77224 */ /* 0x000fc400078e00df */
[----:B------:R-:W-:Y:S01]  /*d8c0*/  IMAD.MOV.U32 R213, RZ, RZ, R224 ;  /* 0x000000ffffd57224 */ /* 0x000fe200078e00e0 */
[----:B------:R-:W3:Y:S01]  /*d8d0*/  LDL.LU R241, [R1+0x25c] ;  /* 0x00025c0001f17983 */ /* 0x000ee20000300800 */
[----:B------:R-:W-:Y:S02]  /*d8e0*/  IMAD.MOV.U32 R211, RZ, RZ, R225 ;  /* 0x000000ffffd37224 */ /* 0x000fe400078e00e1 */
[----:B------:R-:W-:Y:S02]  /*d8f0*/  IMAD.MOV.U32 R222, RZ, RZ, R234 ;  /* 0x000000ffffde7224 */ /* 0x000fe400078e00ea */
[----:B------:R-:W-:Y:S01]  /*d900*/  IMAD.MOV.U32 R225, RZ, RZ, R227 ;  /* 0x000000ffffe17224 */ /* 0x000fe200078e00e3 */
[----:B------:R-:W3:Y:S01]  /*d910*/  LDL.LU R234, [R1+0x368] ;  /* 0x0003680001ea7983 */ /* 0x000ee20000300800 */
[----:B------:R-:W-:Y:S02]  /*d920*/  IMAD.MOV.U32 R224, RZ, RZ, R232 ;  /* 0x000000ffffe07224 */ /* 0x000fe400078e00e8 */
[----:B------:R-:W-:Y:S01]  /*d930*/  IMAD.MOV.U32 R223, RZ, RZ, R235 ;  /* 0x000000ffffdf7224 */ /* 0x000fe200078e00eb */
[----:B------:R-:W3:Y:S01]  /*d940*/  LDL.LU R227, [R1+0x3d0] ;  /* 0x0003d00001e37983 */ /* 0x000ee20000300800 */
[----:B------:R-:W-:-:S02]  /*d950*/  IMAD.MOV.U32 R232, RZ, RZ, R236 ;  /* 0x000000ffffe87224 */ /* 0x000fc400078e00ec */
[----:B------:R-:W-:Y:S02]  /*d960*/  IMAD.MOV.U32 R235, RZ, RZ, R237 ;  /* 0x000000ffffeb7224 */ /* 0x000fe400078e00ed */
[----:B------:R-:W-:Y:S01]  /*d970*/  IMAD.MOV.U32 R217, RZ, RZ, R221 ;  /* 0x000000ffffd97224 */ /* 0x000fe200078e00dd */
[----:B------:R-:W3:Y:S01]  /*d980*/  LDL.LU R237, [R1+0x124] ;  /* 0x0001240001ed7983 */ /* 0x000ee20000300800 */
[----:B------:R-:W-:Y:S02]  /*d990*/  IMAD.MOV.U32 R236, RZ, RZ, R238 ;  /* 0x000000ffffec7224 */ /* 0x000fe400078e00ee */
[----:B------:R-:W-:Y:S01]  /*d9a0*/  IMAD.MOV.U32 R221, RZ, RZ, R228 ;  /* 0x000000ffffdd7224 */ /* 0x000fe200078e00e4 */
[----:B------:R-:W3:Y:S01]  /*d9b0*/  LDL.LU R238, [R1+0xf4] ;  /* 0x0000f40001ee7983 */ /* 0x000ee20000300800 */
[----:B------:R-:W-:Y:S02]  /*d9c0*/  IMAD.MOV.U32 R219, RZ, RZ, R220 ;  /* 0x000000ffffdb7224 */ /* 0x000fe400078e00dc */
[----:B------:R-:W-:Y:S01]  /*d9d0*/  IMAD.MOV.U32 R220, RZ, RZ, R226 ;  /* 0x000000ffffdc7224 */ /* 0x000fe200078e00e2 */
[----:B------:R-:W3:Y:S01]  /*d9e0*/  LDL.LU R228, [R1+0x3f8] ;  /* 0x0003f80001e47983 */ /* 0x000ee20000300800 */
[----:B------:R-:W-:-:S03]  /*d9f0*/  IMAD.MOV.U32 R226, RZ, RZ, R230 ;  /* 0x000000ffffe27224 */ /* 0x000fc600078e00e6 */
[----:B------:R-:W3:Y:S01]  /*da00*/  LDL.LU R230, [R1+0x2f0] ;  /* 0x0002f00001e67983 */ /* 0x000ee20000300800 */
[----:B------:R-:W-:Y:S02]  /*da10*/  IMAD.MOV.U32 R54, RZ, RZ, R211 ;  /* 0x000000ffff367224 */ /* 0x000fe400078e00d3 */
[----:B------:R-:W-:Y:S01]  /*da20*/  IMAD.MOV.U32 R211, RZ, RZ, R220 ;  /* 0x000000ffffd37224 */ /* 0x000fe200078e00dc */
[----:B------:R-:W3:Y:S01]  /*da30*/  LDL.LU R212, [R1+0x410] ;  /* 0x0004100001d47983 */ /* 0x000ee20000300800 */
[----:B------:R-:W-:Y:S01]  /*da40*/  IMAD.MOV.U32 R220, RZ, RZ, R221 ;  /* 0x000000ffffdc7224 */ /* 0x000fe200078e00dd */
[----:B------:R-:W-:-:S03]  /*da50*/  ISETP.GT.U32.AND P0, PT, R134, R6, PT ;  /* 0x000000068600720c */ /* 0x000fc60003f04070 */
[----:B------:R-:W-:Y:S01]  /*da60*/  IMAD.MOV.U32 R210, RZ, RZ, R220 ;  /* 0x000000ffffd27224 */ /* 0x000fe200078e00dc */
[----:B-1----:R-:W-:Y:S02]  /*da70*/  IABS R8, R8 ;  /* 0x0000000800087213 */ /* 0x002fe40000000000 */
[----:B------:R-:W-:-:S03]  /*da80*/  IABS R5, R2 ;  /* 0x0000000200057213 */ /* 0x000fc60000000000 */
[----:B----4-:R-:W-:Y:S01]  /*da90*/  IMAD.HI.U32 R2, R251, R8, RZ ;  /* 0x00000008fb027227 */ /* 0x010fe200078e00ff */
[----:B------:R-:W-:-:S03]  /*daa0*/  IABS R7, R0 ;  /* 0x0000000000077213 */ /* 0x000fc60000000000 */
[----:B------:R-:W-:Y:S02]  /*dab0*/  @!P0 IMAD.IADD R6, R6, 0x1, -R134 ;  /* 0x0000000106068824 */ /* 0x000fe400078e0a86 */
[----:B------:R-:W-:Y:S01]  /*dac0*/  IMAD.MOV R2, RZ, RZ, -R2 ;  /* 0x000000ffff027224 */ /* 0x000fe200078e0a02 */
[----:B------:R-:W-:Y:S02]  /*dad0*/  IABS R4, R3 ;  /* 0x0000000300047213 */ /* 0x000fe40000000000 */
[----:B------:R-:W-:Y:S01]  /*dae0*/  ISETP.GT.U32.AND P0, PT, R134, R6, PT ;  /* 0x000000068600720c */ /* 0x000fe20003f04070 */
[----:B------:R-:W-:-:S04]  /*daf0*/  IMAD.HI.U32 R3, R251, R7, RZ ;  /* 0x00000007fb037227 */ /* 0x000fc800078e00ff */
[----:B------:R-:W-:Y:S02]  /*db00*/  IMAD R8, R250, R2, R8 ;  /* 0x00000002fa087224 */ /* 0x000fe400078e0208 */
[----:B------:R-:W-:-:S04]  /*db10*/  IMAD.HI.U32 R2, R251, R5, RZ ;  /* 0x00000005fb027227 */ /* 0x000fc800078e00ff */
[----:B------:R-:W-:Y:S02]  /*db20*/  IMAD.MOV R3, RZ, RZ, -R3 ;  /* 0x000000ffff037224 */ /* 0x000fe400078e0a03 */
[----:B------:R-:W-:Y:S02]  /*db30*/  IMAD.MOV R2, RZ, RZ, -R2 ;  /* 0x000000ffff027224 */ /* 0x000fe400078e0a02 */
[----:B------:R-:W-:Y:S01]  /*db40*/  IMAD R7, R250, R3, R7 ;  /* 0x00000003fa077224 */ /* 0x000fe200078e0207 */
[----:B------:R-:W-:Y:S01]  /*db50*/  IADD3 R3, R214, 0x1f2, RZ ;  /* 0x000001f2d6037810 */ /* 0x000fe20007ffe0ff */
[----:B------:R-:W-:Y:S02]  /*db60*/  IMAD R5, R250, R2, R5 ;  /* 0x00000002fa057224 */ /* 0x000fe400078e0205 */
[----:B------:R-:W-:Y:S01]  /*db70*/  @!P0 IMAD.IADD R6, R6, 0x1, -R134 ;  /* 0x0000000106068824 */ /* 0x000fe200078e0a86 */
[C---:B--2---:R-:W-:Y:S02]  /*db80*/  ISETP.GT.U32.AND P1, PT, R250.reuse, R206, PT ;  /* 0x000000cefa00720c */ /* 0x044fe40003f24070 */
[----:B------:R-:W-:-:S11]  /*db90*/  ISETP.GT.U32.AND P2, PT, R250, R218, PT ;  /* 0x000000dafa00720c */ /* 0x000fd60003f44070 */
[--C-:B------:R-:W-:Y:S02]  /*dba0*/  @!P1 IMAD.IADD R206, R206, 0x1, -R250.reuse ;  /* 0x00000001cece9824 */ /* 0x100fe400078e0afa */
[----:B------:R-:W-:-:S03]  /*dbb0*/  @!P2 IMAD.IADD R218, R218, 0x1, -R250 ;  /* 0x00000001dadaa824 */ /* 0x000fc600078e0afa */
[C---:B------:R-:W-:Y:S02]  /*dbc0*/  ISETP.GT.U32.AND P2, PT, R250.reuse, R206, PT ;  /* 0x000000cefa00720c */ /* 0x040fe40003f44070 */
[----:B------:R-:W-:-:S11]  /*dbd0*/  ISETP.GT.U32.AND P6, PT, R250, R218, PT ;  /* 0x000000dafa00720c */ /* 0x000fd60003fc4070 */
[--C-:B------:R-:W-:Y:S02]  /*dbe0*/  @!P2 IMAD.IADD R206, R206, 0x1, -R250.reuse ;  /* 0x00000001cecea824 */ /* 0x100fe400078e0afa */
[----:B------:R-:W-:Y:S02]  /*dbf0*/  @!P6 IMAD.IADD R218, R218, 0x1, -R250 ;  /* 0x00000001dadae824 */ /* 0x000fe400078e0afa */
[----:B---3--:R-:W-:Y:S02]  /*dc00*/  IMAD.MOV.U32 R221, RZ, RZ, R227 ;  /* 0x000000ffffdd7224 */ /* 0x008fe400078e00e3 */
[----:B------:R-:W-:Y:S02]  /*dc10*/  IMAD.MOV.U32 R227, RZ, RZ, R228 ;  /* 0x000000ffffe37224 */ /* 0x000fe400078e00e4 */
[----:B------:R-:W-:Y:S02]  /*dc20*/  IMAD.MOV.U32 R228, RZ, RZ, R230 ;  /* 0x000000ffffe47224 */ /* 0x000fe400078e00e6 */
[----:B------:R-:W2:Y:S01]  /*dc30*/  LDL.LU R230, [R1+0x120] ;  /* 0x0001200001e67983 */ /* 0x000ea20000300800 */
[----:B------:R-:W-:-:S02]  /*dc40*/  IMAD.MOV.U32 R220, RZ, RZ, R227 ;  /* 0x000000ffffdc7224 */ /* 0x000fc400078e00e3 */
[----:B------:R-:W-:Y:S01]  /*dc50*/  IMAD.MOV.U32 R227, RZ, RZ, R229 ;  /* 0x000000ffffe37224 */ /* 0x000fe200078e00e5 */
[----:B------:R-:W3:Y:S04]  /*dc60*/  LDL.LU R207, [R1+0x40c] ;  /* 0x00040c0001cf7983 */ /* 0x000ee80000300800 */
[----:B------:R-:W4:Y:S04]  /*dc70*/  LDL.LU R229, [R1+0x2f4] ;  /* 0x0002f40001e57983 */ /* 0x000f280000300800 */
[----:B------:R-:W2:Y:S04]  /*dc80*/  LDL.LU R208, [R1+0x408] ;  /* 0x0004080001d07983 */ /* 0x000ea80000300800 */
[----:B------:R-:W4:Y:S01]  /*dc90*/  LDL.LU R209, [R1+0x404] ;  /* 0x0004040001d17983 */ /* 0x000f220000300800 */
[----:B------:R-:W-:-:S02]  /*dca0*/  IMAD.MOV.U32 R2, RZ, RZ, R220 ;  /* 0x000000ffff027224 */ /* 0x000fc400078e00dc */
[----:B------:R-:W-:Y:S01]  /*dcb0*/  IMAD.MOV.U32 R220, RZ, RZ, R221 ;  /* 0x000000ffffdc7224 */ /* 0x000fe200078e00dd */
[----:B------:R-:W-:Y:S01]  /*dcc0*/  STL [R1+0x1d7c], R3 ;  /* 0x001d7c0301007387 */ /* 0x000fe20000100800 */
[----:B------:R-:W-:Y:S02]  /*dcd0*/  IMAD.MOV.U32 R221, RZ, RZ, R224 ;  /* 0x000000ffffdd7224 */ /* 0x000fe400078e00e0 */
[----:B------:R-:W-:Y:S01]  /*dce0*/  IMAD.MOV.U32 R224, RZ, RZ, R227 ;  /* 0x000000ffffe07224 */ /* 0x000fe200078e00e3 */
[----:B------:R-:W-:Y:S01]  /*dcf0*/  STL [R1+0x41c], R6 ;  /* 0x00041c0601007387 */ /* 0x000fe20000100800 */
[----:B------:R-:W-:-:S03]  /*dd00*/  IMAD.MOV.U32 R227, RZ, RZ, R228 ;  /* 0x000000ffffe37224 */ /* 0x000fc600078e00e4 */
[----:B------:R-:W4:Y:S01]  /*dd10*/  LDL.LU R228, [R1+0x2e8] ;  /* 0x0002e80001e47983 */ /* 0x000f220000300800 */
[----:B------:R-:W-:-:S03]  /*dd20*/  IMAD.MOV.U32 R205, RZ, RZ, R220 ;  /* 0x000000ffffcd7224 */ /* 0x000fc600078e00dc */
[----:B------:R-:W-:Y:S04]  /*dd30*/  STL [R1+0x418], R206 ;  /* 0x000418ce01007387 */ /* 0x000fe80000100800 */
[----:B------:R1:W-:Y:S04]  /*dd40*/  STL [R1+0x414], R218 ;  /* 0x000414da01007387 */ /* 0x0003e80000100800 */
[----:B------:R-:W4:Y:S01]  /*dd50*/  LDL.LU R220, [R1+0x3cc] ;  /* 0x0003cc0001dc7983 */ /* 0x000f220000300800 */
[C---:B------:R-:W-:Y:S02]  /*dd60*/  ISETP.GT.U32.AND P5, PT, R250.reuse, R212, PT ;  /* 0x000000d4fa00720c */ /* 0x040fe40003fa4070 */
[----:B------:R-:W-:-:S02]  /*dd70*/  ISETP.GT.U32.AND P6, PT, R250, R2, PT ;  /* 0x00000002fa00720c */ /* 0x000fc40003fc4070 */
[----:B------:R-:W-:Y:S01]  /*dd80*/  ISETP.GT.U32.AND P0, PT, R250, R210, PT ;  /* 0x000000d2fa00720c */ /* 0x000fe20003f04070 */
[----:B-1----:R-:W4:Y:S04]  /*dd90*/  LDL.LU R218, [R1+0x3dc] ;  /* 0x0003dc0001da7983 */ /* 0x002f280000300800 */
[----:B------:R-:W4:Y:S04]  /*dda0*/  LDL.LU R203, [R1+0x3d8] ;  /* 0x0003d80001cb7983 */ /* 0x000f280000300800 */
[--C-:B------:R-:W-:Y:S01]  /*ddb0*/  @!P5 IMAD.IADD R212, R212, 0x1, -R250.reuse ;  /* 0x00000001d4d4d824 */ /* 0x100fe200078e0afa */
[----:B------:R-:W-:Y:S01]  /*ddc0*/  ISETP.GT.U32.AND P5, PT, R250, R54, PT ;  /* 0x00000036fa00720c */ /* 0x000fe20003fa4070 */
[--C-:B------:R-:W-:Y:S01]  /*ddd0*/  @!P6 IMAD.IADD R2, R2, 0x1, -R250.reuse ;  /* 0x000000010202e824 */ /* 0x100fe200078e0afa */
[----:B------:R-:W4:Y:S02]  /*dde0*/  LDL.LU R204, [R1+0x3d4] ;  /* 0x0003d40001cc7983 */ /* 0x000f240000300800 */
[----:B------:R-:W-:Y:S01]  /*ddf0*/  ISETP.GT.U32.AND P6, PT, R250, R212, PT ;  /* 0x000000d4fa00720c */ /* 0x000fe20003fc4070 */
[----:B------:R-:W-:-:S08]  /*de00*/  @!P0 IMAD.IADD R210, R210, 0x1, -R250 ;  /* 0x00000001d2d28824 */ /* 0x000fd000078e0afa */
[----:B------:R-:W-:-:S04]  /*de10*/  @!P5 IMAD.IADD R54, R54, 0x1, -R250 ;  /* 0x000000013636d824 */ /* 0x000fc800078e0afa */
[----:B------:R-:W-:-:S05]  /*de20*/  @!P6 IMAD.IADD R212, R212, 0x1, -R250 ;  /* 0x00000001d4d4e824 */ /* 0x000fca00078e0afa */
[----:B------:R1:W-:Y:S01]  /*de30*/  STL [R1+0x410], R212 ;  /* 0x000410d401007387 */ /* 0x0003e20000100800 */
[C---:B------:R-:W-:Y:S02]  /*de40*/  ISETP.GT.U32.AND P2, PT, R250.reuse, R211, PT ;  /* 0x000000d3fa00720c */ /* 0x040fe40003f44070 */
[----:B------:R-:W-:-:S11]  /*de50*/  ISETP.GT.U32.AND P0, PT, R250, R217, PT ;  /* 0x000000d9fa00720c */ /* 0x000fd60003f04070 */
[--C-:B------:R-:W-:Y:S02]  /*de60*/  @!P2 IMAD.IADD R211, R211, 0x1, -R250.reuse ;  /* 0x00000001d3d3a824 */ /* 0x100fe400078e0afa */
[----:B------:R-:W-:-:S03]  /*de70*/  @!P0 IMAD.IADD R217, R217, 0x1, -R250 ;  /* 0x00000001d9d98824 */ /* 0x000fc600078e0afa */
[----:B------:R-:W-:-:S13]  /*de80*/  ISETP.GT.U32.AND P0, PT, R250, R211, PT ;  /* 0x000000d3fa00720c */ /* 0x000fda0003f04070 */
[----:B------:R-:W-:Y:S01]  /*de90*/  @!P0 IMAD.IADD R211, R211, 0x1, -R250 ;  /* 0x00000001d3d38824 */ /* 0x000fe200078e0afa */
[C---:B---3--:R-:W-:Y:S02]  /*dea0*/  ISETP.GT.U32.AND P4, PT, R250.reuse, R207, PT ;  /* 0x000000cffa00720c */ /* 0x048fe40003f84070 */
[C---:B--2---:R-:W-:Y:S02]  /*deb0*/  ISETP.GT.U32.AND P3, PT, R250.reuse, R208, PT ;  /* 0x000000d0fa00720c */ /* 0x044fe40003f64070 */
[----:B----4-:R-:W-:-:S09]  /*dec0*/  ISETP.GT.U32.AND P1, PT, R250, R209, PT ;  /* 0x000000d1fa00720c */ /* 0x010fd20003f24070 */
[--C-:B------:R-:W-:Y:S01]  /*ded0*/  @!P4 IMAD.IADD R207, R207, 0x1, -R250.reuse ;  /* 0x00000001cfcfc824 */ /* 0x100fe200078e0afa */
[----:B------:R-:W-:Y:S01]  /*dee0*/  ISETP.GT.U32.AND P4, PT, R250, R213, PT ;  /* 0x000000d5fa00720c */ /* 0x000fe20003f84070 */
[--C-:B------:R-:W-:Y:S01]  /*def0*/  @!P3 IMAD.IADD R208, R208, 0x1, -R250.reuse ;  /* 0x00000001d0d0b824 */ /* 0x100fe200078e0afa */
[C---:B------:R-:W-:Y:S01]  /*df00*/  ISETP.GT.U32.AND P3, PT, R250.reuse, R215, PT ;  /* 0x000000d7fa00720c */ /* 0x040fe20003f64070 */
[----:B------:R-:W-:Y:S01]  /*df10*/  @!P1 IMAD.IADD R209, R209, 0x1, -R250 ;  /* 0x00000001d1d19824 */ /* 0x000fe200078e0afa */
[----:B------:R-:W-:-:S09]  /*df20*/  ISETP.GT.U32.AND P1, PT, R250, R216, PT ;  /* 0x000000d8fa00720c */ /* 0x000fd20003f24070 */
[--C-:B------:R-:W-:Y:S01]  /*df30*/  @!P4 IMAD.IADD R213, R213, 0x1, -R250.reuse ;  /* 0x00000001d5d5c824 */ /* 0x100fe200078e0afa */
[C---:B------:R-:W-:Y:S02]  /*df40*/  ISETP.GT.U32.AND P5, PT, R250.reuse, R207, PT ;  /* 0x000000cffa00720c */ /* 0x040fe40003fa4070 */
[C---:B------:R-:W-:Y:S01]  /*df50*/  ISETP.GT.U32.AND P4, PT, R250.reuse, R208, PT ;  /* 0x000000d0fa00720c */ /* 0x040fe20003f84070 */
[--C-:B------:R-:W-:Y:S01]  /*df60*/  @!P3 IMAD.IADD R215, R215, 0x1, -R250.reuse ;  /* 0x00000001d7d7b824 */ /* 0x100fe200078e0afa */
[----:B------:R-:W-:Y:S01]  /*df70*/  ISETP.GT.U32.AND P3, PT, R250, R209, PT ;  /* 0x000000d1fa00720c */ /* 0x000fe20003f64070 */
[----:B------:R-:W-:Y:S01]  /*df80*/  @!P1 IMAD.IADD R216, R216, 0x1, -R250 ;  /* 0x00000001d8d89824 */ /* 0x000fe200078e0afa */
[----:B------:R-:W-:Y:S01]  /*df90*/  ISETP.GT.U32.AND P1, PT, R250, R210, PT ;  /* 0x000000d2fa00720c */ /* 0x000fe20003f24070 */
[----:B------:R-:W-:Y:S02]  /*dfa0*/  IMAD.MOV.U32 R206, RZ, RZ, R220 ;  /* 0x000000ffffce7224 */ /* 0x000fe400078e00dc */
[----:B------:R-:W-:-:S02]  /*dfb0*/  IMAD.MOV.U32 R220, RZ, RZ, R221 ;  /* 0x000000ffffdc7224 */ /* 0x000fc400078e00dd */
[----:B------:R-:W-:Y:S02]  /*dfc0*/  IMAD.MOV.U32 R221, RZ, RZ, R222 ;  /* 0x000000ffffdd7224 */ /* 0x000fe400078e00de */
[--C-:B------:R-:W-:Y:S02]  /*dfd0*/  @!P5 IMAD.IADD R207, R207, 0x1, -R250.reuse ;  /* 0x00000001cfcfd824 */ /* 0x100fe400078e0afa */
[----:B------:R-:W-:Y:S02]  /*dfe0*/  IMAD.MOV.U32 R222, RZ, RZ, R223 ;  /* 0x000000ffffde7224 */ /* 0x000fe400078e00df */
[----:B------:R-:W-:Y:S02]  /*dff0*/  @!P4 IMAD.IADD R208, R208, 0x1, -R250 ;  /* 0x00000001d0d0c824 */ /* 0x000fe400078e0afa */
[----:B------:R-:W-:Y:S02]  /*e000*/  IMAD.MOV.U32 R223, RZ, RZ, R232 ;  /* 0x000000ffffdf7224 */ /* 0x000fe400078e00e8 */
[--C-:B------:R-:W-:Y:S01]  /*e010*/  @!P3 IMAD.IADD R209, R209, 0x1, -R250.reuse ;  /* 0x00000001d1d1b824 */ /* 0x100fe200078e0afa */
[----:B------:R-:W2:Y:S01]  /*e020*/  LDL.LU R232, [R1+0x360] ;  /* 0x0003600001e87983 */ /* 0x000ea20000300800 */
[----:B------:R-:W-:-:S03]  /*e030*/  @!P1 IMAD.IADD R210, R210, 0x1, -R250 ;  /* 0x00000001d2d29824 */ /* 0x000fc600078e0afa */
[----:B-1----:R-:W3:Y:S04]  /*e040*/  LDL.LU R212, [R1+0x3c8] ;  /* 0x0003c80001d47983 */ /* 0x002ee80000300800 */
[----:B------:R1:W-:Y:S04]  /*e050*/  STL [R1+0x40c], R207 ;  /* 0x00040ccf01007387 */ /* 0x0003e80000100800 */
[----:B------:R4:W-:Y:S04]  /*e060*/  STL [R1+0x408], R208 ;  /* 0x000408d001007387 */ /* 0x0009e80000100800 */
[----:B------:R-:W-:Y:S04]  /*e070*/  STL [R1+0x404], R209 ;  /* 0x000404d101007387 */ /* 0x000fe80000100800 */
[----:B------:R-:W2:Y:S04]  /*e080*/  LDL.LU R6, [R1+0x3c4] ;  /* 0x0003c40001067983 */ /* 0x000ea80000300800 */
[----:B------:R-:W3:Y:S04]  /*e090*/  LDL.LU R94, [R1+0x3c0] ;  /* 0x0003c000015e7983 */ /* 0x000ee80000300800 */
[----:B------:R-:W-:Y:S04]  /*e0a0*/  STL [R1+0x400], R210 ;  /* 0x000400d201007387 */ /* 0x000fe80000100800 */
[----:B-1----:R-:W3:Y:S04]  /*e0b0*/  LDL.LU R207, [R1+0x3bc] ;  /* 0x0003bc0001cf7983 */ /* 0x002ee80000300800 */
[----:B----4-:R-:W4:Y:S04]  /*e0c0*/  LDL.LU R208, [R1+0x3b8] ;  /* 0x0003b80001d07983 */ /* 0x010f280000300800 */
[----:B------:R1:W-:Y:S02]  /*e0d0*/  STL [R1+0x3fc], R211 ;  /* 0x0003fcd301007387 */ /* 0x0003e40000100800 */
[----:B-1----:R-:W-:-:S02]  /*e0e0*/  IMAD.MOV.U32 R211, RZ, RZ, R220 ;  /* 0x000000ffffd37224 */ /* 0x002fc400078e00dc */
[----:B------:R-:W-:Y:S02]  /*e0f0*/  IMAD.MOV.U32 R220, RZ, RZ, R221 ;  /* 0x000000ffffdc7224 */ /* 0x000fe400078e00dd */
[----:B------:R-:W-:Y:S02]  /*e100*/  IMAD.MOV.U32 R221, RZ, RZ, R222 ;  /* 0x000000ffffdd7224 */ /* 0x000fe400078e00de */
[----:B------:R-:W-:Y:S02]  /*e110*/  IMAD.MOV.U32 R222, RZ, RZ, R223 ;  /* 0x000000ffffde7224 */ /* 0x000fe400078e00df */
[----:B------:R-:W4:Y:S01]  /*e120*/  LDL.LU R223, [R1+0x380] ;  /* 0x0003800001df7983 */ /* 0x000f220000300800 */
[C---:B------:R-:W-:Y:S02]  /*e130*/  ISETP.GT.U32.AND P2, PT, R250.reuse, R219, PT ;  /* 0x000000dbfa00720c */ /* 0x040fe40003f44070 */
[C---:B------:R-:W-:Y:S01]  /*e140*/  ISETP.GT.U32.AND P5, PT, R250.reuse, R54, PT ;  /* 0x00000036fa00720c */ /* 0x040fe20003fa4070 */
[----:B------:R-:W4:Y:S01]  /*e150*/  LDL.LU R209, [R1+0x3b4] ;  /* 0x0003b40001d17983 */ /* 0x000f220000300800 */
[----:B------:R-:W-:-:S02]  /*e160*/  ISETP.GT.U32.AND P4, PT, R250, R213, PT ;  /* 0x000000d5fa00720c */ /* 0x000fc40003f84070 */
[C---:B------:R-:W-:Y:S01]  /*e170*/  ISETP.GT.U32.AND P3, PT, R250.reuse, R215, PT ;  /* 0x000000d7fa00720c */ /* 0x040fe20003f64070 */
[----:B------:R-:W4:Y:S06]  /*e180*/  LDL.LU R210, [R1+0x3b0] ;  /* 0x0003b00001d27983 */ /* 0x000f2c0000300800 */
[--C-:B------:R-:W-:Y:S01]  /*e190*/  @!P2 IMAD.IADD R219, R219, 0x1, -R250.reuse ;  /* 0x00000001dbdba824 */ /* 0x100fe200078e0afa */
[----:B------:R-:W-:Y:S01]  /*e1a0*/  ISETP.GT.U32.AND P2, PT, R250, R2, PT ;  /* 0x00000002fa00720c */ /* 0x000fe20003f44070 */
[----:B------:R-:W-:-:S03]  /*e1b0*/  @!P5 IMAD.IADD R54, R54, 0x1, -R250 ;  /* 0x000000013636d824 */ /* 0x000fc600078e0afa */
[C---:B------:R-:W-:Y:S01]  /*e1c0*/  ISETP.GT.U32.AND P6, PT, R250.reuse, R219, PT ;  /* 0x000000dbfa00720c */ /* 0x040fe20003fc4070 */
[----:B------:R-:W-:Y:S01]  /*e1d0*/  @!P4 IMAD.IADD R213, R213, 0x1, -R250 ;  /* 0x00000001d5d5c824 */ /* 0x000fe200078e0afa */
[C---:B------:R-:W-:Y:S02]  /*e1e0*/  ISETP.GT.U32.AND P5, PT, R250.reuse, R203, PT ;  /* 0x000000cbfa00720c */ /* 0x040fe40003fa4070 */
[----:B------:R-:W-:-:S05]  /*e1f0*/  ISETP.GT.U32.AND P4, PT, R250, R204, PT ;  /* 0x000000ccfa00720c */ /* 0x000fca0003f84070 */
[--C-:B------:R-:W-:Y:S01]  /*e200*/  @!P2 IMAD.IADD R2, R2, 0x1, -R250.reuse ;  /* 0x000000010202a824 */ /* 0x100fe200078e0afa */
[C---:B------:R-:W-:Y:S01]  /*e210*/  ISETP.GT.U32.AND P2, PT, R250.reuse, R218, PT ;  /* 0x000000dafa00720c */ /* 0x040fe20003f44070 */
[--C-:B------:R-:W-:Y:S02]  /*e220*/  @!P3 IMAD.IADD R215, R215, 0x1, -R250.reuse ;  /* 0x00000001d7d7b824 */ /* 0x100fe400078e0afa */
[--C-:B------:R-:W-:Y:S01]  /*e230*/  @!P6 IMAD.IADD R219, R219, 0x1, -R250.reuse ;  /* 0x00000001dbdbe824 */ /* 0x100fe200078e0afa */
[----:B------:R-:W-:Y:S01]  /*e240*/  ISETP.GT.U32.AND P3, PT, R250, R205, PT ;  /* 0x000000cdfa00720c */ /* 0x000fe20003f64070 */
[--C-:B------:R-:W-:Y:S02]  /*e250*/  @!P5 IMAD.IADD R203, R203, 0x1, -R250.reuse ;  /* 0x00000001cbcbd824 */ /* 0x100fe400078e0afa */
[----:B------:R-:W-:Y:S01]  /*e260*/  @!P4 IMAD.IADD R204, R204, 0x1, -R250 ;  /* 0x00000001ccccc824 */ /* 0x000fe200078e0afa */
[----:B------:R-:W-:-:S05]  /*e270*/  ISETP.GT.U32.AND P1, PT, R250, R216, PT ;  /* 0x000000d8fa00720c */ /* 0x000fca0003f24070 */
[----:B------:R-:W-:Y:S01]  /*e280*/  @!P2 IMAD.IADD R218, R218, 0x1, -R250 ;  /* 0x00000001dadaa824 */ /* 0x000fe200078e0afa */
[----:B------:R-:W-:-:S03]  /*e290*/  ISETP.GT.U32.AND P0, PT, R250, R217, PT ;  /* 0x000000d9fa00720c */ /* 0x000fc60003f04070 */
[--C-:B------:R-:W-:Y:S01]  /*e2a0*/  @!P3 IMAD.IADD R205, R205, 0x1, -R250.reuse ;  /* 0x00000001cdcdb824 */ /* 0x100fe200078e0afa */
[----:B------:R-:W-:Y:S03]  /*e2b0*/  STL [R1+0x3f8], R2 ;  /* 0x0003f80201007387 */ /* 0x000fe60000100800 */
[--C-:B------:R-:W-:Y:S01]  /*e2c0*/  @!P1 IMAD.IADD R216, R216, 0x1, -R250.reuse ;  /* 0x00000001d8d89824 */ /* 0x100fe200078e0afa */
[----:B------:R-:W-:Y:S05]  /*e2d0*/  STL [R1+0x3f4], R54 ;  /* 0x0003f43601007387 */ /* 0x000fea0000100800 */
[----:B------:R-:W-:Y:S01]  /*e2e0*/  @!P0 IMAD.IADD R217, R217, 0x1, -R250 ;  /* 0x00000001d9d98824 */ /* 0x000fe200078e0afa */
[----:B------:R-:W-:Y:S04]  /*e2f0*/  STL [R1+0x3f0], R213 ;  /* 0x0003f0d501007387 */ /* 0x000fe80000100800 */
[----:B------:R-:W-:Y:S04]  /*e300*/  STL [R1+0x3ec], R215 ;  /* 0x0003ecd701007387 */ /* 0x000fe80000100800 */
[----:B------:R-:W-:Y:S04]  /*e310*/  STL [R1+0x3e8], R216 ;  /* 0x0003e8d801007387 */ /* 0x000fe80000100800 */
[----:B------:R-:W-:Y:S04]  /*e320*/  STL [R1+0x3e4], R217 ;  /* 0x0003e4d901007387 */ /* 0x000fe80000100800 */
[----:B------:R1:W-:Y:S02]  /*e330*/  STL [R1+0x3e0], R219 ;  /* 0x0003e0db01007387 */ /* 0x0003e40000100800 */
[----:B-1----:R-:W-:-:S02]  /*e340*/  IMAD.MOV.U32 R219, RZ, RZ, R220 ;  /* 0x000000ffffdb7224 */ /* 0x002fc400078e00dc */
[----:B------:R-:W4:Y:S04]  /*e350*/  LDL.LU R220, [R1+0x3a8] ;  /* 0x0003a80001dc7983 */ /* 0x000f280000300800 */
[----:B------:R-:W4:Y:S04]  /*e360*/  LDL.LU R213, [R1+0x3a4] ;  /* 0x0003a40001d57983 */ /* 0x000f280000300800 */
[----:B------:R-:W4:Y:S04]  /*e370*/  LDL.LU R215, [R1+0x3a0] ;  /* 0x0003a00001d77983 */ /* 0x000f280000300800 */
[----:B------:R-:W4:Y:S01]  /*e380*/  LDL.LU R216, [R1+0x39c] ;  /* 0x00039c0001d87983 */ /* 0x000f220000300800 */
[----:B--2---:R-:W-:-:S02]  /*e390*/  ISETP.GT.U32.AND P6, PT, R250, R6, PT ;  /* 0x00000006fa00720c */ /* 0x004fc40003fc4070 */
[C---:B---3--:R-:W-:Y:S02]  /*e3a0*/  ISETP.GT.U32.AND P2, PT, R250.reuse, R94, PT ;  /* 0x0000005efa00720c */ /* 0x048fe40003f44070 */
[C---:B------:R-:W-:Y:S02]  /*e3b0*/  ISETP.GT.U32.AND P5, PT, R250.reuse, R207, PT ;  /* 0x000000cffa00720c */ /* 0x040fe40003fa4070 */
[----:B----4-:R-:W-:-:S07]  /*e3c0*/  ISETP.GT.U32.AND P4, PT, R250, R208, PT ;  /* 0x000000d0fa00720c */ /* 0x010fce0003f84070 */
[--C-:B------:R-:W-:Y:S01]  /*e3d0*/  @!P6 IMAD.IADD R6, R6, 0x1, -R250.reuse ;  /* 0x000000010606e824 */ /* 0x100fe200078e0afa */
[----:B------:R-:W-:Y:S01]  /*e3e0*/  ISETP.GT.U32.AND P6, PT, R250, R218, PT ;  /* 0x000000dafa00720c */ /* 0x000fe20003fc4070 */
[--C-:B------:R-:W-:Y:S01]  /*e3f0*/  @!P2 IMAD.IADD R94, R94, 0x1, -R250.reuse ;  /* 0x000000015e5ea824 */ /* 0x100fe200078e0afa */
[C---:B------:R-:W-:Y:S01]  /*e400*/  ISETP.GT.U32.AND P2, PT, R250.reuse, R203, PT ;  /* 0x000000cbfa00720c */ /* 0x040fe20003f44070 */
[--C-:B------:R-:W-:Y:S01]  /*e410*/  @!P5 IMAD.IADD R207, R207, 0x1, -R250.reuse ;  /* 0x00000001cfcfd824 */ /* 0x100fe200078e0afa */
[----:B------:R-:W-:Y:S01]  /*e420*/  ISETP.GT.U32.AND P5, PT, R250, R204, PT ;  /* 0x000000ccfa00720c */ /* 0x000fe20003fa4070 */
[----:B------:R-:W-:Y:S01]  /*e430*/  @!P4 IMAD.IADD R208, R208, 0x1, -R250 ;  /* 0x00000001d0d0c824 */ /* 0x000fe200078e0afa */
[----:B------:R-:W-:-:S07]  /*e440*/  ISETP.GT.U32.AND P4, PT, R250, R205, PT ;  /* 0x000000cdfa00720c */ /* 0x000fce0003f84070 */
[--C-:B------:R-:W-:Y:S02]  /*e450*/  @!P6 IMAD.IADD R218, R218, 0x1, -R250.reuse ;  /* 0x00000001dadae824 */ /* 0x100fe400078e0afa */
[----:B------:R-:W-:-:S03]  /*e460*/  @!P2 IMAD.IADD R203, R203, 0x1, -R250 ;  /* 0x00000001cbcba824 */ /* 0x000fc600078e0afa */
[----:B------:R1:W-:Y:S01]  /*e470*/  STL [R1+0x3dc], R218 ;  /* 0x0003dcda01007387 */ /* 0x0003e20000100800 */
[----:B------:R-:W-:-:S03]  /*e480*/  @!P5 IMAD.IADD R204, R204, 0x1, -R250 ;  /* 0x00000001ccccd824 */ /* 0x000fc600078e0afa */
[----:B------:R-:W2:Y:S01]  /*e490*/  LDL.LU R217, [R1+0x398] ;  /* 0x0003980001d97983 */ /* 0x000ea20000300800 */
[----:B------:R-:W-:Y:S02]  /*e4a0*/  @!P4 IMAD.IADD R205, R205, 0x1, -R250 ;  /* 0x00000001cdcdc824 */ /* 0x000fe400078e0afa */
[----:B-1----:R-:W-:Y:S02]  /*e4b0*/  IMAD.MOV.U32 R218, RZ, RZ, R219 ;  /* 0x000000ffffda7224 */ /* 0x002fe400078e00db */
[----:B------:R-:W3:Y:S04]  /*e4c0*/  LDL.LU R219, [R1+0x394] ;  /* 0x0003940001db7983 */ /* 0x000ee80000300800 */
[----:B------:R-:W-:Y:S04]  /*e4d0*/  STL [R1+0x3d8], R203 ;  /* 0x0003d8cb01007387 */ /* 0x000fe80000100800 */
[----:B------:R-:W-:Y:S04]  /*e4e0*/  STL [R1+0x3d4], R204 ;  /* 0x0003d4cc01007387 */ /* 0x000fe80000100800 */
[----:B------:R1:W-:Y:S02]  /*e4f0*/  STL [R1+0x3d0], R205 ;  /* 0x0003d0cd01007387 */ /* 0x0003e40000100800 */
[----:B-1----:R-:W-:-:S02]  /*e500*/  IMAD.MOV.U32 R205, RZ, RZ, R218 ;  /* 0x000000ffffcd7224 */ /* 0x002fc400078e00da */
[----:B------:R-:W-:Y:S02]  /*e510*/  IMAD.MOV.U32 R218, RZ, RZ, R221 ;  /* 0x000000ffffda7224 */ /* 0x000fe400078e00dd */
[----:B------:R-:W-:Y:S02]  /*e520*/  IMAD.MOV.U32 R221, RZ, RZ, R222 ;  /* 0x000000ffffdd7224 */ /* 0x000fe400078e00de */
[----:B------:R-:W-:Y:S02]  /*e530*/  IMAD.MOV.U32 R222, RZ, RZ, R223 ;  /* 0x000000ffffde7224 */ /* 0x000fe400078e00df */
[----:B------:R-:W-:Y:S02]  /*e540*/  IMAD.MOV.U32 R223, RZ, RZ, R224 ;  /* 0x000000ffffdf7224 */ /* 0x000fe400078e00e0 */
[----:B------:R-:W-:Y:S02]  /*e550*/  IMAD.MOV.U32 R224, RZ, RZ, R225 ;  /* 0x000000ffffe07224 */ /* 0x000fe400078e00e1 */
[----:B------:R-:W-:-:S02]  /*e560*/  IMAD.MOV.U32 R225, RZ, RZ, R226 ;  /* 0x000000ffffe17224 */ /* 0x000fc400078e00e2 */
        /* <DEDUP_REMOVED lines=8> */
[----:B------:R-:W4:Y:S01]  /*e5f0*/  LDL.LU R249, [R1+0x2908] ;  /* 0x0029080001f97983 */ /* 0x000f220000300800 */
[C---:B------:R-:W-:Y:S02]  /*e600*/  ISETP.GT.U32.AND P1, PT, R250.reuse, R206, PT ;  /* 0x000000cefa00720c */ /* 0x040fe40003f24070 */
[C---:B------:R-:W-:Y:S01]  /*e610*/  ISETP.GT.U32.AND P0, PT, R250.reuse, R212, PT ;  /* 0x000000d4fa00720c */ /* 0x040fe20003f04070 */
[----:B------:R-:W2:Y:S01]  /*e620*/  LDL.LU R134, [R1+0x390] ;  /* 0x0003900001867983 */ /* 0x000ea20000300800 */
[----:B------:R-:W-:-:S09]  /*e630*/  ISETP.GT.U32.AND P3, PT, R250, R209, PT ;  /* 0x000000d1fa00720c */ /* 0x000fd20003f64070 */
[--C-:B------:R-:W-:Y:S01]  /*e640*/  @!P1 IMAD.IADD R206, R206, 0x1, -R250.reuse ;  /* 0x00000001cece9824 */ /* 0x100fe200078e0afa */
[----:B------:R-:W-:Y:S01]  /*e650*/  ISETP.GT.U32.AND P1, PT, R250, R210, PT ;  /* 0x000000d2fa00720c */ /* 0x000fe20003f24070 */
[--C-:B------:R-:W-:Y:S01]  /*e660*/  @!P0 IMAD.IADD R212, R212, 0x1, -R250.reuse ;  /* 0x00000001d4d48824 */ /* 0x100fe200078e0afa */
[C---:B------:R-:W-:Y:S01]  /*e670*/  ISETP.GT.U32.AND P0, PT, R250.reuse, R211, PT ;  /* 0x000000d3fa00720c */ /* 0x040fe20003f04070 */
[----:B------:R-:W-:Y:S01]  /*e680*/  @!P3 IMAD.IADD R209, R209, 0x1, -R250 ;  /* 0x00000001d1d1b824 */ /* 0x000fe200078e0afa */
[----:B------:R-:W-:-:S09]  /*e690*/  ISETP.GT.U32.AND P3, PT, R250, R206, PT ;  /* 0x000000cefa00720c */ /* 0x000fd20003f64070 */
[--C-:B------:R-:W-:Y:S01]  /*e6a0*/  @!P1 IMAD.IADD R210, R210, 0x1, -R250.reuse ;  /* 0x00000001d2d29824 */ /* 0x100fe200078e0afa */
[C---:B------:R-:W-:Y:S01]  /*e6b0*/  ISETP.GT.U32.AND P1, PT, R250.reuse, R212, PT ;  /* 0x000000d4fa00720c */ /* 0x040fe20003f24070 */
[--C-:B------:R-:W-:Y:S01]  /*e6c0*/  @!P0 IMAD.IADD R211, R211, 0x1, -R250.reuse ;  /* 0x00000001d3d38824 */ /* 0x100fe200078e0afa */
[C---:B------:R-:W-:Y:S02]  /*e6d0*/  ISETP.GT.U32.AND P0, PT, R250.reuse, R6, PT ;  /* 0x00000006fa00720c */ /* 0x040fe40003f04070 */
[----:B------:R-:W-:Y:S01]  /*e6e0*/  ISETP.GT.U32.AND P2, PT, R250, R94, PT ;  /* 0x0000005efa00720c */ /* 0x000fe20003f44070 */
[----:B------:R-:W-:Y:S01]  /*e6f0*/  @!P3 IMAD.IADD R206, R206, 0x1, -R250 ;  /* 0x00000001ceceb824 */ /* 0x000fe200078e0afa */
[C---:B------:R-:W-:Y:S01]  /*e700*/  ISETP.GT.U32.AND P5, PT, R250.reuse, R207, PT ;  /* 0x000000cffa00720c */ /* 0x040fe20003fa4070 */
[----:B------:R-:W-:Y:S01]  /*e710*/  IMAD.MOV.U32 R203, RZ, RZ, R218 ;  /* 0x000000ffffcb7224 */ /* 0x000fe200078e00da */
[C---:B------:R-:W-:Y:S01]  /*e720*/  ISETP.GT.U32.AND P4, PT, R250.reuse, R208, PT ;  /* 0x000000d0fa00720c */ /* 0x040fe20003f84070 */
[----:B------:R-:W-:Y:S01]  /*e730*/  IMAD.MOV.U32 R218, RZ, RZ, R222 ;  /* 0x000000ffffda7224 */ /* 0x000fe200078e00de */
[----:B------:R-:W-:Y:S01]  /*e740*/  ISETP.GT.U32.AND P3, PT, R250, R209, PT ;  /* 0x000000d1fa00720c */ /* 0x000fe20003f64070 */
[----:B------:R-:W-:-:S02]  /*e750*/  IMAD.MOV.U32 R222, RZ, RZ, R224 ;  /* 0x000000ffffde7224 */ /* 0x000fc400078e00e0 */
[----:B------:R-:W-:Y:S01]  /*e760*/  @!P1 IMAD.IADD R212, R212, 0x1, -R250 ;  /* 0x00000001d4d49824 */ /* 0x000fe200078e0afa */
[C---:B------:R-:W-:Y:S01]  /*e770*/  ISETP.GT.U32.AND P1, PT, R250.reuse, R210, PT ;  /* 0x000000d2fa00720c */ /* 0x040fe20003f24070 */
[----:B------:R-:W-:Y:S01]  /*e780*/  IMAD.MOV.U32 R204, RZ, RZ, R221 ;  /* 0x000000ffffcc7224 */ /* 0x000fe200078e00dd */
[----:B------:R-:W-:Y:S01]  /*e790*/  ISETP.GT.U32.AND P6, PT, R250, R211, PT ;  /* 0x000000d3fa00720c */ /* 0x000fe20003fc4070 */
[----:B------:R-:W-:Y:S02]  /*e7a0*/  IMAD.MOV.U32 R224, RZ, RZ, R227 ;  /* 0x000000ffffe07224 */ /* 0x000fe400078e00e3 */
[----:B------:R-:W-:Y:S02]  /*e7b0*/  IMAD.MOV.U32 R221, RZ, RZ, R223 ;  /* 0x000000ffffdd7224 */ /* 0x000fe400078e00df */
[----:B------:R-:W-:Y:S02]  /*e7c0*/  IMAD.MOV.U32 R227, RZ, RZ, R229 ;  /* 0x000000ffffe37224 */ /* 0x000fe400078e00e5 */
[----:B------:R-:W-:-:S02]  /*e7d0*/  IMAD.MOV.U32 R223, RZ, RZ, R228 ;  /* 0x000000ffffdf7224 */ /* 0x000fc400078e00e4 */
[----:B------:R-:W-:Y:S01]  /*e7e0*/  IMAD.MOV.U32 R229, RZ, RZ, R234 ;  /* 0x000000ffffe57224 */ /* 0x000fe200078e00ea */
[----:B------:R1:W-:Y:S01]  /*e7f0*/  STL [R1+0x3cc], R206 ;  /* 0x0003ccce01007387 */ /* 0x0003e20000100800 */
[----:B------:R-:W-:Y:S02]  /*e800*/  IMAD.MOV.U32 R228, RZ, RZ, R232 ;  /* 0x000000ffffe47224 */ /* 0x000fe400078e00e8 */
[----:B------:R-:W-:Y:S01]  /*e810*/  IMAD.MOV.U32 R54, RZ, RZ, R205 ;  /* 0x000000ffff367224 */ /* 0x000fe200078e00cd */
[----:B------:R-:W2:Y:S01]  /*e820*/  LDL.LU R232, [R1+0x240] ;  /* 0x0002400001e87983 */ /* 0x000ea20000300800 */
[----:B------:R-:W-:Y:S02]  /*e830*/  IMAD.MOV.U32 R205, RZ, RZ, R218 ;  /* 0x000000ffffcd7224 */ /* 0x000fe400078e00da */
[----:B------:R-:W-:Y:S02]  /*e840*/  IMAD.MOV.U32 R218, RZ, RZ, R221 ;  /* 0x000000ffffda7224 */ /* 0x000fe400078e00dd */
[----:B------:R-:W-:-:S02]  /*e850*/  @!P0 IMAD.IADD R6, R6, 0x1, -R250 ;  /* 0x0000000106068824 */ /* 0x000fc400078e0afa */
[----:B------:R-:W-:Y:S02]  /*e860*/  IMAD.MOV.U32 R221, RZ, RZ, R229 ;  /* 0x000000ffffdd7224 */ /* 0x000fe400078e00e5 */
[----:B------:R-:W-:Y:S02]  /*e870*/  @!P2 IMAD.IADD R94, R94, 0x1, -R250 ;  /* 0x000000015e5ea824 */ /* 0x000fe400078e0afa */
[----:B-1----:R-:W-:Y:S02]  /*e880*/  IMAD.MOV.U32 R206, RZ, RZ, R222 ;  /* 0x000000ffffce7224 */ /* 0x002fe400078e00de */
[--C-:B------:R-:W-:Y:S02]  /*e890*/  @!P5 IMAD.IADD R207, R207, 0x1, -R250.reuse ;  /* 0x00000001cfcfd824 */ /* 0x100fe400078e0afa */
[----:B------:R-:W-:Y:S02]  /*e8a0*/  IMAD.MOV.U32 R222, RZ, RZ, R227 ;  /* 0x000000ffffde7224 */ /* 0x000fe400078e00e3 */
[----:B------:R-:W-:-:S02]  /*e8b0*/  @!P4 IMAD.IADD R208, R208, 0x1, -R250 ;  /* 0x00000001d0d0c824 */ /* 0x000fc400078e0afa */
[--C-:B------:R-:W-:Y:S02]  /*e8c0*/  @!P3 IMAD.IADD R209, R209, 0x1, -R250.reuse ;  /* 0x00000001d1d1b824 */ /* 0x100fe400078e0afa */
[--C-:B------:R-:W-:Y:S02]  /*e8d0*/  @!P1 IMAD.IADD R210, R210, 0x1, -R250.reuse ;  /* 0x00000001d2d29824 */ /* 0x100fe400078e0afa */
[----:B------:R-:W-:Y:S02]  /*e8e0*/  @!P6 IMAD.IADD R211, R211, 0x1, -R250 ;  /* 0x00000001d3d3e824 */ /* 0x000fe400078e0afa */
[----:B----4-:R-:W-:Y:S02]  /*e8f0*/  IMAD.MOV.U32 R234, RZ, RZ, R249 ;  /* 0x000000ffffea7224 */ /* 0x010fe400078e00f9 */
[----:B------:R-:W4:Y:S04]  /*e900*/  LDL.LU R249, [R1+0x2904] ;  /* 0x0029040001f97983 */ /* 0x000f280000300800 */
[----:B------:R1:W-:Y:S04]  /*e910*/  STL [R1+0x3c8], R212 ;  /* 0x0003c8d401007387 */ /* 0x0003e80000100800 */
[----:B------:R-:W4:Y:S01]  /*e920*/  LDL.LU R229, [R1+0x2e0] ;  /* 0x0002e00001e57983 */ /* 0x000f220000300800 */
[----:B-1----:R-:W-:-:S03]  /*e930*/  IMAD.MOV.U32 R212, RZ, RZ, R228 ;  /* 0x000000ffffd47224 */ /* 0x002fc600078e00e4 */
[----:B------:R-:W4:Y:S04]  /*e940*/  LDL.LU R228, [R1+0x2dc] ;  /* 0x0002dc0001e47983 */ /* 0x000f280000300800 */
[----:B------:R-:W4:Y:S04]  /*e950*/  LDL.LU R227, [R1+0x2ec] ;  /* 0x0002ec0001e37983 */ /* 0x000f280000300800 */
[----:B------:R-:W-:Y:S04]  /*e960*/  STL [R1+0x3c4], R6 ;  /* 0x0003c40601007387 */ /* 0x000fe80000100800 */
[----:B------:R-:W-:Y:S04]  /*e970*/  STL [R1+0x3c0], R94 ;  /* 0x0003c05e01007387 */ /* 0x000fe80000100800 */
[----:B------:R-:W-:Y:S04]  /*e980*/  STL [R1+0x3bc], R207 ;  /* 0x0003bccf01007387 */ /* 0x000fe80000100800 */
[----:B------:R1:W-:Y:S04]  /*e990*/  STL [R1+0x3b8], R208 ;  /* 0x0003b8d001007387 */ /* 0x0003e80000100800 */
[----:B------:R2:W-:Y:S04]  /*e9a0*/  STL [R1+0x3b4], R209 ;  /* 0x0003b4d101007387 */ /* 0x0005e80000100800 */
[----:B------:R-:W-:Y:S01]  /*e9b0*/  STL [R1+0x3b0], R210 ;  /* 0x0003b0d201007387 */ /* 0x000fe20000100800 */
[----:B-1----:R-:W-:-:S03]  /*e9c0*/  IMAD.MOV.U32 R208, RZ, RZ, R221 ;  /* 0x000000ffffd07224 */ /* 0x002fc600078e00dd */
[----:B------:R1:W-:Y:S04]  /*e9d0*/  STL [R1+0x3ac], R211 ;  /* 0x0003acd301007387 */ /* 0x0003e80000100800 */
[----:B------:R-:W4:Y:S01]  /*e9e0*/  LDL.LU R221, [R1+0x364] ;  /* 0x0003640001dd7983 */ /* 0x000f220000300800 */
[----:B------:R-:W-:Y:S02]  /*e9f0*/  IABS R9, R9 ;  /* 0x0000000900097213 */ /* 0x000fe40000000000 */
[C---:B------:R-:W-:Y:S02]  /*ea00*/  ISETP.GT.U32.AND P0, PT, R250.reuse, R220, PT ;  /* 0x000000dcfa00720c */ /* 0x040fe40003f04070 */
[C---:B------:R-:W-:Y:S01]  /*ea10*/  ISETP.GT.U32.AND P2, PT, R250.reuse, R213, PT ;  /* 0x000000d5fa00720c */ /* 0x040fe20003f44070 */
[----:B------:R-:W-:Y:S01]  /*ea20*/  IMAD.HI.U32 R0, R251, R9, RZ ;  /* 0x00000009fb007227 */ /* 0x000fe200078e00ff */
[----:B------:R-:W-:-:S02]  /*ea30*/  ISETP.GT.U32.AND P5, PT, R250, R215, PT ;  /* 0x000000d7fa00720c */ /* 0x000fc40003fa4070 */
[C---:B--2---:R-:W-:Y:S01]  /*ea40*/  ISETP.GT.U32.AND P6, PT, R250.reuse, R134, PT ;  /* 0x00000086fa00720c */ /* 0x044fe20003fc4070 */
[----:B------:R-:W-:Y:S01]  /*ea50*/  IMAD.MOV R0, RZ, RZ, -R0 ;  /* 0x000000ffff007224 */ /* 0x000fe200078e0a00 */
[----:B------:R-:W-:-:S03]  /*ea60*/  ISETP.GT.U32.AND P4, PT, R250, R216, PT ;  /* 0x000000d8fa00720c */ /* 0x000fc60003f84070 */
[C---:B------:R-:W-:Y:S01]  /*ea70*/  IMAD R9, R250.reuse, R0, R9 ;  /* 0x00000000fa097224 */ /* 0x040fe200078e0209 */
[----:B------:R-:W-:Y:S01]  /*ea80*/  ISETP.GT.U32.AND P3, PT, R250, R217, PT ;  /* 0x000000d9fa00720c */ /* 0x000fe20003f64070 */
[----:B------:R-:W-:Y:S01]  /*ea90*/  IMAD.HI.U32 R0, R251, R4, RZ ;  /* 0x00000004fb007227 */ /* 0x000fe200078e00ff */
[----:B------:R-:W-:-:S03]  /*eaa0*/  IABS R3, R3 ;  /* 0x0000000300037213 */ /* 0x000fc60000000000 */
[--C-:B------:R-:W-:Y:S01]  /*eab0*/  @!P0 IMAD.IADD R220, R220, 0x1, -R250.reuse ;  /* 0x00000001dcdc8824 */ /* 0x100fe200078e0afa */
[C---:B------:R-:W-:Y:S01]  /*eac0*/  ISETP.GT.U32.AND P0, PT, R250.reuse, R54, PT ;  /* 0x00000036fa00720c */ /* 0x040fe20003f04070 */
[----:B------:R-:W-:Y:S01]  /*ead0*/  @!P2 IMAD.IADD R213, R213, 0x1, -R250 ;  /* 0x00000001d5d5a824 */ /* 0x000fe200078e0afa */
[C---:B------:R-:W-:Y:S01]  /*eae0*/  ISETP.GT.U32.AND P2, PT, R250.reuse, R203, PT ;  /* 0x000000cbfa00720c */ /* 0x040fe20003f44070 */
[----:B------:R-:W-:Y:S02]  /*eaf0*/  IMAD.MOV R0, RZ, RZ, -R0 ;  /* 0x000000ffff007224 */ /* 0x000fe400078e0a00 */
[--C-:B------:R-:W-:Y:S01]  /*eb00*/  @!P5 IMAD.IADD R215, R215, 0x1, -R250.reuse ;  /* 0x00000001d7d7d824 */ /* 0x100fe200078e0afa */
[----:B------:R-:W-:Y:S01]  /*eb10*/  ISETP.GT.U32.AND P5, PT, R250, R204, PT ;  /* 0x000000ccfa00720c */ /* 0x000fe20003fa4070 */
[----:B------:R-:W-:Y:S01]  /*eb20*/  @!P6 IMAD.IADD R134, R134, 0x1, -R250 ;  /* 0x000000018686e824 */ /* 0x000fe200078e0afa */
[C---:B------:R-:W-:Y:S01]  /*eb30*/  ISETP.GT.U32.AND P6, PT, R250.reuse, R220, PT ;  /* 0x000000dcfa00720c */ /* 0x040fe20003fc4070 */
[----:B------:R-:W-:-:S02]  /*eb40*/  IMAD R4, R250, R0, R4 ;  /* 0x00000000fa047224 */ /* 0x000fc400078e0204 */
[----:B------:R-:W-:Y:S01]  /*eb50*/  @!P4 IMAD.IADD R216, R216, 0x1, -R250 ;  /* 0x00000001d8d8c824 */ /* 0x000fe200078e0afa */
[C---:B------:R-:W-:Y:S01]  /*eb60*/  ISETP.GT.U32.AND P4, PT, R250.reuse, R205, PT ;  /* 0x000000cdfa00720c */ /* 0x040fe20003f84070 */
[----:B------:R-:W-:Y:S01]  /*eb70*/  IMAD.HI.U32 R0, R251, R3, RZ ;  /* 0x00000003fb007227 */ /* 0x000fe200078e00ff */
[----:B---3--:R-:W-:-:S03]  /*eb80*/  ISETP.GT.U32.AND P1, PT, R250, R219, PT ;  /* 0x000000dbfa00720c */ /* 0x008fc60003f24070 */
[----:B------:R-:W-:Y:S02]  /*eb90*/  IMAD.MOV R0, RZ, RZ, -R0 ;  /* 0x000000ffff007224 */ /* 0x000fe400078e0a00 */
[--C-:B------:R-:W-:Y:S01]  /*eba0*/  @!P3 IMAD.IADD R217, R217, 0x1, -R250.reuse ;  /* 0x00000001d9d9b824 */ /* 0x100fe200078e0afa */
[----:B------:R-:W-:Y:S01]  /*ebb0*/  ISETP.GT.U32.AND P3, PT, R250, R206, PT ;  /* 0x000000cefa00720c */ /* 0x000fe20003f64070 */
[--C-:B------:R-:W-:Y:S01]  /*ebc0*/  @!P0 IMAD.IADD R54, R54, 0x1, -R250.reuse ;  /* 0x0000000136368824 */ /* 0x100fe200078e0afa */
[C---:B------:R-:W-:Y:S01]  /*ebd0*/  ISETP.GT.U32.AND P0, PT, R250.reuse, R213, PT ;  /* 0x000000d5fa00720c */ /* 0x040fe20003f04070 */
[----:B------:R-:W-:Y:S01]  /*ebe0*/  IMAD R3, R250, R0, R3 ;  /* 0x00000000fa037224 */ /* 0x000fe200078e0203 */
[----:B------:R-:W-:Y:S01]  /*ebf0*/  IADD3 R0, R214, 0x1f3, RZ ;  /* 0x000001f3d6007810 */ /* 0x000fe20007ffe0ff */
[--C-:B------:R-:W-:Y:S01]  /*ec00*/  @!P2 IMAD.IADD R203, R203, 0x1, -R250.reuse ;  /* 0x00000001cbcba824 */ /* 0x100fe200078e0afa */
[----:B------:R-:W-:Y:S01]  /*ec10*/  ISETP.GT.U32.AND P2, PT, R250, R215, PT ;  /* 0x000000d7fa00720c */ /* 0x000fe20003f44070 */
[--C-:B------:R-:W-:Y:S01]  /*ec20*/  @!P5 IMAD.IADD R204, R204, 0x1, -R250.reuse ;  /* 0x00000001ccccd824 */ /* 0x100fe200078e0afa */
[----:B------:R-:W-:Y:S01]  /*ec30*/  ISETP.GT.U32.AND P5, PT, R250, R216, PT ;  /* 0x000000d8fa00720c */ /* 0x000fe20003fa4070 */
[----:B------:R-:W-:-:S02]  /*ec40*/  @!P6 IMAD.IADD R220, R220, 0x1, -R250 ;  /* 0x00000001dcdce824 */ /* 0x000fc400078e0afa */
[----:B------:R-:W-:Y:S02]  /*ec50*/  IMAD.MOV.U32 R209, RZ, RZ, R212 ;  /* 0x000000ffffd17224 */ /* 0x000fe400078e00d4 */
[----:B------:R-:W2:Y:S01]  /*ec60*/  LDL.LU R212, [R1+0x374] ;  /* 0x0003740001d47983 */ /* 0x000ea20000300800 */
[--C-:B------:R-:W-:Y:S01]  /*ec70*/  @!P4 IMAD.IADD R205, R205, 0x1, -R250.reuse ;  /* 0x00000001cdcdc824 */ /* 0x100fe200078e0afa */
[----:B------:R-:W-:Y:S02]  /*ec80*/  ISETP.GT.U32.AND P4, PT, R250, R217, PT ;  /* 0x000000d9fa00720c */ /* 0x000fe40003f84070 */
[----:B------:R-:W3:Y:S01]  /*ec90*/  LDL.LU R207, [R1+0x370] ;  /* 0x0003700001cf7983 */ /* 0x000ee20000300800 */
[----:B------:R-:W-:-:S03]  /*eca0*/  @!P1 IMAD.IADD R219, R219, 0x1, -R250 ;  /* 0x00000001dbdb9824 */ /* 0x000fc600078e0afa */
[----:B------:R-:W-:Y:S04]  /*ecb0*/  STL [R1+0x1d78], R0 ;  /* 0x001d780001007387 */ /* 0x000fe80000100800 */
[----:B------:R1:W-:Y:S01]  /*ecc0*/  STL [R1+0x3a8], R220 ;  /* 0x0003a8dc01007387 */ /* 0x0003e20000100800 */
[----:B------:R-:W-:Y:S01]  /*ecd0*/  @!P3 IMAD.IADD R206, R206, 0x1, -R250 ;  /* 0x00000001ceceb824 */ /* 0x000fe200078e0afa */
[----:B------:R-:W-:Y:S01]  /*ece0*/  ISETP.GT.U32.AND P3, PT, R250, R219, PT ;  /* 0x000000dbfa00720c */ /* 0x000fe20003f64070 */
[----:B-1----:R-:W-:Y:S02]  /*ecf0*/  IMAD.MOV.U32 R211, RZ, RZ, R222 ;  /* 0x000000ffffd37224 */ /* 0x002fe400078e00de */
[----:B------:R-:W-:Y:S02]  /*ed00*/  @!P0 IMAD.IADD R213, R213, 0x1, -R250 ;  /* 0x00000001d5d58824 */ /* 0x000fe400078e0afa */
[----:B------:R-:W-:-:S02]  /*ed10*/  IMAD.MOV.U32 R220, RZ, RZ, R223 ;  /* 0x000000ffffdc7224 */ /* 0x000fc400078e00df */
[----:B------:R-:W-:Y:S02]  /*ed20*/  IMAD.MOV.U32 R223, RZ, RZ, R224 ;  /* 0x000000ffffdf7224 */ /* 0x000fe400078e00e0 */
[----:B------:R-:W-:Y:S02]  /*ed30*/  IMAD.MOV.U32 R224, RZ, RZ, R225 ;  /* 0x000000ffffe07224 */ /* 0x000fe400078e00e1 */
[--C-:B------:R-:W-:Y:S02]  /*ed40*/  @!P2 IMAD.IADD R215, R215, 0x1, -R250.reuse ;  /* 0x00000001d7d7a824 */ /* 0x100fe400078e0afa */
[--C-:B------:R-:W-:Y:S02]  /*ed50*/  @!P5 IMAD.IADD R216, R216, 0x1, -R250.reuse ;  /* 0x00000001d8d8d824 */ /* 0x100fe400078e0afa */
[--C-:B------:R-:W-:Y:S02]  /*ed60*/  @!P4 IMAD.IADD R217, R217, 0x1, -R250.reuse ;  /* 0x00000001d9d9c824 */ /* 0x100fe400078e0afa */
[----:B------:R-:W-:-:S02]  /*ed70*/  @!P3 IMAD.IADD R219, R219, 0x1, -R250 ;  /* 0x00000001dbdbb824 */ /* 0x000fc400078e0afa */
[----:B----4-:R-:W-:Y:S02]  /*ed80*/  IMAD.MOV.U32 R225, RZ, RZ, R228 ;  /* 0x000000ffffe17224 */ /* 0x010fe400078e00e4 */
[----:B------:R-:W-:Y:S02]  /*ed90*/  IMAD.MOV.U32 R228, RZ, RZ, R232 ;  /* 0x000000ffffe47224 */ /* 0x000fe400078e00e8 */
[----:B------:R-:W-:Y:S02]  /*eda0*/  IMAD.MOV.U32 R222, RZ, RZ, R227 ;  /* 0x000000ffffde7224 */ /* 0x000fe400078e00e3 */
[----:B------:R-:W-:Y:S02]  /*edb0*/  IMAD.MOV.U32 R227, RZ, RZ, R231 ;  /* 0x000000ffffe37224 */ /* 0x000fe400078e00e7 */
[----:B------:R-:W-:Y:S02]  /*edc0*/  IMAD.MOV.U32 R232, RZ, RZ, R236 ;  /* 0x000000ffffe87224 */ /* 0x000fe400078e00ec */
[----:B------:R-:W-:-:S02]  /*edd0*/  IMAD.MOV.U32 R231, RZ, RZ, R239 ;  /* 0x000000ffffe77224 */ /* 0x000fc400078e00ef */
[----:B------:R-:W-:Y:S01]  /*ede0*/  IMAD.MOV.U32 R236, RZ, RZ, R242 ;  /* 0x000000ffffec7224 */ /* 0x000fe200078e00f2 */
[----:B------:R-:W4:Y:S01]  /*edf0*/  LDL.LU R239, [R1+0x110] ;  /* 0x0001100001ef7983 */ /* 0x000f220000300800 */
[----:B------:R-:W-:Y:S02]  /*ee00*/  IMAD.MOV.U32 R242, RZ, RZ, R245 ;  /* 0x000000fffff27224 */ /* 0x000fe400078e00f5 */
[----:B------:R-:W-:Y:S02]  /*ee10*/  IMAD.MOV.U32 R245, RZ, RZ, R249 ;  /* 0x000000fffff57224 */ /* 0x000fe400078e00f9 */
[----:B------:R-:W-:Y:S02]  /*ee20*/  IMAD.MOV.U32 R210, RZ, RZ, R221 ;  /* 0x000000ffffd27224 */ /* 0x000fe400078e00dd */
[----:B------:R-:W-:Y:S02]  /*ee30*/  IMAD.MOV.U32 R221, RZ, RZ, R226 ;  /* 0x000000ffffdd7224 */ /* 0x000fe400078e00e2 */
[----:B------:R-:W-:-:S02]  /*ee40*/  IMAD.MOV.U32 R226, RZ, RZ, R229 ;  /* 0x000000ffffe27224 */ /* 0x000fc400078e00e5 */
[----:B------:R-:W-:Y:S02]  /*ee50*/  IMAD.MOV.U32 R229, RZ, RZ, R235 ;  /* 0x000000ffffe57224 */ /* 0x000fe400078e00eb */
[----:B------:R-:W-:Y:S02]  /*ee60*/  IMAD.MOV.U32 R235, RZ, RZ, R240 ;  /* 0x000000ffffeb7224 */ /* 0x000fe400078e00f0 */
[----:B------:R-:W4:Y:S04]  /*ee70*/  LDL.LU R240, [R1+0x1c0] ;  /* 0x0001c00001f07983 */ /* 0x000f280000300800 */
[----:B------:R-:W4:Y:S04]  /*ee80*/  LDL.LU R249, [R1+0x2900] ;  /* 0x0029000001f97983 */ /* 0x000f280000300800 */
[----:B------:R1:W-:Y:S04]  /*ee90*/  STL [R1+0x3a4], R213 ;  /* 0x0003a4d501007387 */ /* 0x0003e80000100800 */
[----:B------:R1:W-:Y:S04]  /*eea0*/  STL [R1+0x3a0], R215 ;  /* 0x0003a0d701007387 */ /* 0x0003e80000100800 */
[----:B------:R1:W-:Y:S04]  /*eeb0*/  STL [R1+0x39c], R216 ;  /* 0x00039cd801007387 */ /* 0x0003e80000100800 */
[----:B------:R-:W4:Y:S04]  /*eec0*/  LDL.LU R6, [R1+0x35c] ;  /* 0x00035c0001067983 */ /* 0x000f280000300800 */
[----:B------:R-:W4:Y:S04]  /*eed0*/  LDL.LU R94, [R1+0x358] ;  /* 0x00035800015e7983 */ /* 0x000f280000300800 */
[----:B------:R2:W-:Y:S04]  /*eee0*/  STL [R1+0x398], R217 ;  /* 0x000398d901007387 */ /* 0x0005e80000100800 */
[----:B-1----:R-:W4:Y:S04]  /*eef0*/  LDL.LU R213, [R1+0x354] ;  /* 0x0003540001d57983 */ /* 0x002f280000300800 */
[----:B------:R-:W4:Y:S04]  /*ef00*/  LDL.LU R215, [R1+0x350] ;  /* 0x0003500001d77983 */ /* 0x000f280000300800 */
[----:B------:R1:W-:Y:S04]  /*ef10*/  STL [R1+0x394], R219 ;  /* 0x000394db01007387 */ /* 0x0003e80000100800 */
[----:B------:R-:W4:Y:S04]  /*ef20*/  LDL.LU R216, [R1+0x34c] ;  /* 0x00034c0001d87983 */ /* 0x000f280000300800 */
[----:B--2---:R-:W2:Y:S04]  /*ef30*/  LDL.LU R217, [R1+0x348] ;  /* 0x0003480001d97983 */ /* 0x004ea80000300800 */
[----:B-1----:R-:W2:Y:S01]  /*ef40*/  LDL.LU R219, [R1+0x344] ;  /* 0x0003440001db7983 */ /* 0x002ea20000300800 */
[----:B------:R-:W-:-:S02]  /*ef50*/  ISETP.GT.U32.AND P1, PT, R250, R218, PT ;  /* 0x000000dafa00720c */ /* 0x000fc40003f24070 */
[C---:B------:R-:W-:Y:S02]  /*ef60*/  ISETP.GT.U32.AND P0, PT, R250.reuse, R54, PT ;  /* 0x00000036fa00720c */ /* 0x040fe40003f04070 */
[----:B------:R-:W-:-:S09]  /*ef70*/  ISETP.GT.U32.AND P2, PT, R250, R203, PT ;  /* 0x000000cbfa00720c */ /* 0x000fd20003f44070 */
[--C-:B------:R-:W-:Y:S01]  /*ef80*/  @!P1 IMAD.IADD R218, R218, 0x1, -R250.reuse ;  /* 0x00000001dada9824 */ /* 0x100fe200078e0afa */
[C---:B------:R-:W-:Y:S02]  /*ef90*/  ISETP.GT.U32.AND P1, PT, R250.reuse, R134, PT ;  /* 0x00000086fa00720c */ /* 0x040fe40003f24070 */
[C---:B------:R-:W-:Y:S02]  /*efa0*/  ISETP.GT.U32.AND P5, PT, R250.reuse, R204, PT ;  /* 0x000000ccfa00720c */ /* 0x040fe40003fa4070 */
[C---:B------:R-:W-:Y:S02]  /*efb0*/  ISETP.GT.U32.AND P4, PT, R250.reuse, R205, PT ;  /* 0x000000cdfa00720c */ /* 0x040fe40003f84070 */
[----:B------:R-:W-:Y:S01]  /*efc0*/  ISETP.GT.U32.AND P6, PT, R250, R218, PT ;  /* 0x000000dafa00720c */ /* 0x000fe20003fc4070 */
[--C-:B------:R-:W-:Y:S01]  /*efd0*/  @!P0 IMAD.IADD R54, R54, 0x1, -R250.reuse ;  /* 0x0000000136368824 */ /* 0x100fe200078e0afa */
[C---:B---3--:R-:W-:Y:S01]  /*efe0*/  ISETP.GT.U32.AND P0, PT, R250.reuse, R207, PT ;  /* 0x000000cffa00720c */ /* 0x048fe20003f04070 */
[----:B------:R-:W-:Y:S01]  /*eff0*/  @!P2 IMAD.IADD R203, R203, 0x1, -R250 ;  /* 0x00000001cbcba824 */ /* 0x000fe200078e0afa */
[----:B------:R-:W-:-:S03]  /*f000*/  ISETP.GT.U32.AND P2, PT, R250, R208, PT ;  /* 0x000000d0fa00720c */ /* 0x000fc60003f44070 */
[--C-:B------:R-:W-:Y:S01]  /*f010*/  @!P1 IMAD.IADD R134, R134, 0x1, -R250.reuse ;  /* 0x0000000186869824 */ /* 0x100fe200078e0afa */
[----:B------:R-:W-:Y:S01]  /*f020*/  ISETP.GT.U32.AND P1, PT, R250, R212, PT ;  /* 0x000000d4fa00720c */ /* 0x000fe20003f24070 */
[--C-:B------:R-:W-:Y:S01]  /*f030*/  @!P5 IMAD.IADD R204, R204, 0x1, -R250.reuse ;  /* 0x00000001ccccd824 */ /* 0x100fe200078e0afa */
[C---:B------:R-:W-:Y:S02]  /*f040*/  ISETP.GT.U32.AND P3, PT, R250.reuse, R206, PT ;  /* 0x000000cefa00720c */ /* 0x040fe40003f64070 */
[C---:B------:R-:W-:Y:S01]  /*f050*/  ISETP.GT.U32.AND P5, PT, R250.reuse, R209, PT ;  /* 0x000000d1fa00720c */ /* 0x040fe20003fa4070 */
[--C-:B------:R-:W-:Y:S01]  /*f060*/  @!P4 IMAD.IADD R205, R205, 0x1, -R250.reuse ;  /* 0x00000001cdcdc824 */ /* 0x100fe200078e0afa */
[----:B------:R-:W-:Y:S01]  /*f070*/  ISETP.GT.U32.AND P4, PT, R250, R210, PT ;  /* 0x000000d2fa00720c */ /* 0x000fe20003f84070 */
[--C-:B------:R-:W-:Y:S02]  /*f080*/  @!P6 IMAD.IADD R218, R218, 0x1, -R250.reuse ;  /* 0x00000001dadae824 */ /* 0x100fe400078e0afa */
[----:B------:R-:W-:-:S02]  /*f090*/  @!P0 IMAD.IADD R207, R207, 0x1, -R250 ;  /* 0x00000001cfcf8824 */ /* 0x000fc400078e0afa */
[--C-:B------:R-:W-:Y:S02]  /*f0a0*/  @!P2 IMAD.IADD R208, R208, 0x1, -R250.reuse ;  /* 0x00000001d0d0a824 */ /* 0x100fe400078e0afa */
[--C-:B------:R-:W-:Y:S02]  /*f0b0*/  @!P1 IMAD.IADD R212, R212, 0x1, -R250.reuse ;  /* 0x00000001d4d49824 */ /* 0x100fe400078e0afa */
[--C-:B------:R-:W-:Y:S01]  /*f0c0*/  @!P3 IMAD.IADD R206, R206, 0x1, -R250.reuse ;  /* 0x00000001ceceb824 */ /* 0x100fe200078e0afa */
[----:B------:R-:W-:Y:S01]  /*f0d0*/  ISETP.GT.U32.AND P3, PT, R250, R211, PT ;  /* 0x000000d3fa00720c */ /* 0x000fe20003f64070 */
[--C-:B------:R-:W-:Y:S02]  /*f0e0*/  @!P5 IMAD.IADD R209, R209, 0x1, -R250.reuse ;  /* 0x00000001d1d1d824 */ /* 0x100fe400078e0afa */
[--C-:B------:R-:W-:Y:S01]  /*f0f0*/  @!P4 IMAD.IADD R210, R210, 0x1, -R250.reuse ;  /* 0x00000001d2d2c824 */ /* 0x100fe200078e0afa */
[----:B------:R-:W-:Y:S04]  /*f100*/  STL [R1+0x390], R134 ;  /* 0x0003908601007387 */ /* 0x000fe80000100800 */
[----:B------:R-:W-:Y:S04]  /*f110*/  STL [R1+0x38c], R54 ;  /* 0x00038c3601007387 */ /* 0x000fe80000100800 */
[----:B------:R-:W-:Y:S01]  /*f120*/  STL [R1+0x388], R203 ;  /* 0x000388cb01007387 */ /* 0x000fe20000100800 */
[----:B------:R-:W-:-:S03]  /*f130*/  @!P3 IMAD.IADD R211, R211, 0x1, -R250 ;  /* 0x00000001d3d3b824 */ /* 0x000fc600078e0afa */
[----:B------:R-:W-:Y:S04]  /*f140*/  STL [R1+0x384], R204 ;  /* 0x000384cc01007387 */ /* 0x000fe80000100800 */
[----:B------:R-:W-:Y:S04]  /*f150*/  STL [R1+0x380], R205 ;  /* 0x000380cd01007387 */ /* 0x000fe80000100800 */
[----:B------:R-:W-:Y:S04]  /*f160*/  STL [R1+0x37c], R206 ;  /* 0x00037cce01007387 */ /* 0x000fe80000100800 */
[----:B------:R1:W-:Y:S04]  /*f170*/  STL [R1+0x378], R218 ;  /* 0x000378da01007387 */ /* 0x0003e80000100800 */
[----:B-1----:R-:W3:Y:S04]  /*f180*/  LDL.LU R218, [R1+0x340] ;  /* 0x0003400001da7983 */ /* 0x002ee80000300800 */
[----:B------:R-:W3:Y:S04]  /*f190*/  LDL.LU R54, [R1+0x33c] ;  /* 0x00033c0001367983 */ /* 0x000ee80000300800 */
[----:B------:R-:W3:Y:S04]  /*f1a0*/  LDL.LU R203, [R1+0x338] ;  /* 0x0003380001cb7983 */ /* 0x000ee80000300800 */
[----:B------:R-:W3:Y:S01]  /*f1b0*/  LDL.LU R204, [R1+0x334] ;  /* 0x0003340001cc7983 */ /* 0x000ee20000300800 */
[----:B----4-:R-:W-:-:S02]  /*f1c0*/  ISETP.GT.U32.AND P6, PT, R250, R6, PT ;  /* 0x00000006fa00720c */ /* 0x010fc40003fc4070 */
[C---:B------:R-:W-:Y:S02]  /*f1d0*/  ISETP.GT.U32.AND P1, PT, R250.reuse, R94, PT ;  /* 0x0000005efa00720c */ /* 0x040fe40003f24070 */
[C---:B------:R-:W-:Y:S02]  /*f1e0*/  ISETP.GT.U32.AND P0, PT, R250.reuse, R213, PT ;  /* 0x000000d5fa00720c */ /* 0x040fe40003f04070 */
[----:B------:R-:W-:-:S07]  /*f1f0*/  ISETP.GT.U32.AND P2, PT, R250, R215, PT ;  /* 0x000000d7fa00720c */ /* 0x000fce0003f44070 */
[--C-:B------:R-:W-:Y:S01]  /*f200*/  @!P6 IMAD.IADD R6, R6, 0x1, -R250.reuse ;  /* 0x000000010606e824 */ /* 0x100fe200078e0afa */
[C---:B------:R-:W-:Y:S02]  /*f210*/  ISETP.GT.U32.AND P6, PT, R250.reuse, R212, PT ;  /* 0x000000d4fa00720c */ /* 0x040fe40003fc4070 */
[----:B------:R-:W-:Y:S01]  /*f220*/  ISETP.GT.U32.AND P5, PT, R250, R216, PT ;  /* 0x000000d8fa00720c */ /* 0x000fe20003fa4070 */
[--C-:B------:R-:W-:Y:S01]  /*f230*/  @!P1 IMAD.IADD R94, R94, 0x1, -R250.reuse ;  /* 0x000000015e5e9824 */ /* 0x100fe200078e0afa */
[C---:B--2---:R-:W-:Y:S01]  /*f240*/  ISETP.GT.U32.AND P4, PT, R250.reuse, R217, PT ;  /* 0x000000d9fa00720c */ /* 0x044fe20003f84070 */
[--C-:B------:R-:W-:Y:S01]  /*f250*/  @!P0 IMAD.IADD R213, R213, 0x1, -R250.reuse ;  /* 0x00000001d5d58824 */ /* 0x100fe200078e0afa */
[C---:B------:R-:W-:Y:S01]  /*f260*/  ISETP.GT.U32.AND P1, PT, R250.reuse, R207, PT ;  /* 0x000000cffa00720c */ /* 0x040fe20003f24070 */
[----:B------:R-:W-:Y:S01]  /*f270*/  @!P2 IMAD.IADD R215, R215, 0x1, -R250 ;  /* 0x00000001d7d7a824 */ /* 0x000fe200078e0afa */
[C---:B------:R-:W-:Y:S02]  /*f280*/  ISETP.GT.U32.AND P0, PT, R250.reuse, R208, PT ;  /* 0x000000d0fa00720c */ /* 0x040fe40003f04070 */
[----:B------:R-:W-:-:S05]  /*f290*/  ISETP.GT.U32.AND P2, PT, R250, R209, PT ;  /* 0x000000d1fa00720c */ /* 0x000fca0003f44070 */
[--C-:B------:R-:W-:Y:S01]  /*f2a0*/  @!P5 IMAD.IADD R216, R216, 0x1, -R250.reuse ;  /* 0x00000001d8d8d824 */ /* 0x100fe200078e0afa */
[----:B------:R-:W-:Y:S01]  /*f2b0*/  ISETP.GT.U32.AND P5, PT, R250, R210, PT ;  /* 0x000000d2fa00720c */ /* 0x000fe20003fa4070 */
[--C-:B------:R-:W-:Y:S02]  /*f2c0*/  @!P6 IMAD.IADD R212, R212, 0x1, -R250.reuse ;  /* 0x00000001d4d4e824 */ /* 0x100fe400078e0afa */
[--C-:B------:R-:W-:Y:S01]  /*f2d0*/  @!P4 IMAD.IADD R217, R217, 0x1, -R250.reuse ;  /* 0x00000001d9d9c824 */ /* 0x100fe200078e0afa */
[----:B------:R-:W-:Y:S01]  /*f2e0*/  ISETP.GT.U32.AND P4, PT, R250, R211, PT ;  /* 0x000000d3fa00720c */ /* 0x000fe20003f84070 */
[--C-:B------:R-:W-:Y:S01]  /*f2f0*/  @!P1 IMAD.IADD R207, R207, 0x1, -R250.reuse ;  /* 0x00000001cfcf9824 */ /* 0x100fe200078e0afa */
[----:B------:R1:W-:Y:S01]  /*f300*/  STL [R1+0x374], R212 ;  /* 0x000374d401007387 */ /* 0x0003e20000100800 */
[--C-:B------:R-:W-:Y:S02]  /*f310*/  @!P0 IMAD.IADD R208, R208, 0x1, -R250.reuse ;  /* 0x00000001d0d08824 */ /* 0x100fe400078e0afa */
[----:B------:R-:W-:Y:S01]  /*f320*/  @!P2 IMAD.IADD R209, R209, 0x1, -R250 ;  /* 0x00000001d1d1a824 */ /* 0x000fe200078e0afa */
[----:B------:R-:W2:Y:S01]  /*f330*/  LDL.LU R205, [R1+0x330] ;  /* 0x0003300001cd7983 */ /* 0x000ea20000300800 */
[----:B------:R-:W-:-:S02]  /*f340*/  ISETP.GT.U32.AND P3, PT, R250, R219, PT ;  /* 0x000000dbfa00720c */ /* 0x000fc40003f64070 */
[--C-:B------:R-:W-:Y:S01]  /*f350*/  @!P5 IMAD.IADD R210, R210, 0x1, -R250.reuse ;  /* 0x00000001d2d2d824 */ /* 0x100fe200078e0afa */
[----:B-1----:R-:W4:Y:S04]  /*f360*/  LDL.LU R212, [R1+0x32c] ;  /* 0x00032c0001d47983 */ /* 0x002f280000300800 */
[----:B------:R1:W-:Y:S04]  /*f370*/  STL [R1+0x370], R207 ;  /* 0x000370cf01007387 */ /* 0x0003e80000100800 */
[----:B------:R1:W-:Y:S01]  /*f380*/  STL [R1+0x36c], R208 ;  /* 0x00036cd001007387 */ /* 0x0003e20000100800 */
[----:B------:R-:W-:-:S03]  /*f390*/  @!P4 IMAD.IADD R211, R211, 0x1, -R250 ;  /* 0x00000001d3d3c824 */ /* 0x000fc600078e0afa */
[----:B------:R1:W-:Y:S04]  /*f3a0*/  STL [R1+0x368], R209 ;  /* 0x000368d101007387 */ /* 0x0003e80000100800 */
[----:B------:R-:W2:Y:S04]  /*f3b0*/  LDL.LU R134, [R1+0x328] ;  /* 0x0003280001867983 */ /* 0x000ea80000300800 */
[----:B------:R-:W2:Y:S04]  /*f3c0*/  LDL.LU R206, [R1+0x324] ;  /* 0x0003240001ce7983 */ /* 0x000ea80000300800 */
[----:B------:R1:W-:Y:S04]  /*f3d0*/  STL [R1+0x364], R210 ;  /* 0x000364d201007387 */ /* 0x0003e80000100800 */
[----:B-1----:R-:W2:Y:S04]  /*f3e0*/  LDL.LU R207, [R1+0x320] ;  /* 0x0003200001cf7983 */ /* 0x002ea80000300800 */
[----:B------:R-:W2:Y:S04]  /*f3f0*/  LDL.LU R208, [R1+0x31c] ;  /* 0x00031c0001d07983 */ /* 0x000ea80000300800 */
[----:B------:R1:W-:Y:S04]  /*f400*/  STL [R1+0x360], R211 ;  /* 0x000360d301007387 */ /* 0x0003e80000100800 */
[----:B------:R-:W2:Y:S01]  /*f410*/  LDL.LU R209, [R1+0x318] ;  /* 0x0003180001d17983 */ /* 0x000ea20000300800 */
[----:B------:R-:W-:-:S03]  /*f420*/  @!P3 IMAD.IADD R219, R219, 0x1, -R250 ;  /* 0x00000001dbdbb824 */ /* 0x000fc600078e0afa */
[----:B------:R-:W2:Y:S01]  /*f430*/  LDL.LU R210, [R1+0x314] ;  /* 0x0003140001d27983 */ /* 0x000ea20000300800 */
[----:B------:R-:W-:-:S03]  /*f440*/  ISETP.GT.U32.AND P3, PT, R250, R6, PT ;  /* 0x00000006fa00720c */ /* 0x000fc60003f64070 */
[----:B-1----:R-:W2:Y:S01]  /*f450*/  LDL.LU R211, [R1+0x310] ;  /* 0x0003100001d37983 */ /* 0x002ea20000300800 */
[C---:B------:R-:W-:Y:S02]  /*f460*/  ISETP.GT.U32.AND P1, PT, R250.reuse, R94, PT ;  /* 0x0000005efa00720c */ /* 0x040fe40003f24070 */
[C---:B------:R-:W-:Y:S02]  /*f470*/  ISETP.GT.U32.AND P0, PT, R250.reuse, R213, PT ;  /* 0x000000d5fa00720c */ /* 0x040fe40003f04070 */
[C---:B------:R-:W-:Y:S02]  /*f480*/  ISETP.GT.U32.AND P2, PT, R250.reuse, R215, PT ;  /* 0x000000d7fa00720c */ /* 0x040fe40003f44070 */
[C---:B------:R-:W-:Y:S02]  /*f490*/  ISETP.GT.U32.AND P5, PT, R250.reuse, R216, PT ;  /* 0x000000d8fa00720c */ /* 0x040fe40003fa4070 */
[C---:B------:R-:W-:Y:S02]  /*f4a0*/  ISETP.GT.U32.AND P4, PT, R250.reuse, R217, PT ;  /* 0x000000d9fa00720c */ /* 0x040fe40003f84070 */
[----:B------:R-:W-:Y:S01]  /*f4b0*/  ISETP.GT.U32.AND P6, PT, R250, R219, PT ;  /* 0x000000dbfa00720c */ /* 0x000fe20003fc4070 */
[----:B------:R-:W-:-:S02]  /*f4c0*/  @!P3 IMAD.IADD R6, R6, 0x1, -R250 ;  /* 0x000000010606b824 */ /* 0x000fc400078e0afa */
[--C-:B------:R-:W-:Y:S02]  /*f4d0*/  @!P1 IMAD.IADD R94, R94, 0x1, -R250.reuse ;  /* 0x000000015e5e9824 */ /* 0x100fe400078e0afa */
[--C-:B------:R-:W-:Y:S02]  /*f4e0*/  @!P0 IMAD.IADD R213, R213, 0x1, -R250.reuse ;  /* 0x00000001d5d58824 */ /* 0x100fe400078e0afa */
[--C-:B------:R-:W-:Y:S01]  /*f4f0*/  @!P2 IMAD.IADD R215, R215, 0x1, -R250.reuse ;  /* 0x00000001d7d7a824 */ /* 0x100fe200078e0afa */
[----:B------:R-:W-:Y:S01]  /*f500*/  STL [R1+0x35c], R6 ;  /* 0x00035c0601007387 */ /* 0x000fe20000100800 */
[--C-:B------:R-:W-:Y:S02]  /*f510*/  @!P5 IMAD.IADD R216, R216, 0x1, -R250.reuse ;  /* 0x00000001d8d8d824 */ /* 0x100fe400078e0afa */
[--C-:B------:R-:W-:Y:S01]  /*f520*/  @!P4 IMAD.IADD R217, R217, 0x1, -R250.reuse ;  /* 0x00000001d9d9c824 */ /* 0x100fe200078e0afa */
[----:B------:R-:W-:Y:S01]  /*f530*/  STL [R1+0x358], R94 ;  /* 0x0003585e01007387 */ /* 0x000fe20000100800 */
[----:B------:R-:W-:-:S03]  /*f540*/  @!P6 IMAD.IADD R219, R219, 0x1, -R250 ;  /* 0x00000001dbdbe824 */ /* 0x000fc600078e0afa */
[----:B------:R-:W-:Y:S04]  /*f550*/  STL [R1+0x354], R213 ;  /* 0x000354d501007387 */ /* 0x000fe80000100800 */
[----:B------:R-:W-:Y:S04]  /*f560*/  STL [R1+0x350], R215 ;  /* 0x000350d701007387 */ /* 0x000fe80000100800 */
[----:B------:R-:W-:Y:S04]  /*f570*/  STL [R1+0x34c], R216 ;  /* 0x00034cd801007387 */ /* 0x000fe80000100800 */
[----:B------:R1:W-:Y:S04]  /*f580*/  STL [R1+0x348], R217 ;  /* 0x000348d901007387 */ /* 0x0003e80000100800 */
[----:B------:R3:W-:Y:S04]  /*f590*/  STL [R1+0x344], R219 ;  /* 0x000344db01007387 */ /* 0x0007e80000100800 */
[----:B-1----:R-:W2:Y:S01]  /*f5a0*/  LDL.LU R217, [R1+0x30c] ;  /* 0x00030c0001d97983 */ /* 0x002ea20000300800 */
[----:B---3--:R-:W-:-:S02]  /*f5b0*/  ISETP.GT.U32.AND P3, PT, R250, R218, PT ;  /* 0x000000dafa00720c */ /* 0x008fc40003f64070 */
[C---:B------:R-:W-:Y:S01]  /*f5c0*/  ISETP.GT.U32.AND P1, PT, R250.reuse, R54, PT ;  /* 0x00000036fa00720c */ /* 0x040fe20003f24070 */
[----:B------:R-:W3:Y:S01]  /*f5d0*/  LDL.LU R213, [R1+0x308] ;  /* 0x0003080001d57983 */ /* 0x000ee20000300800 */
[C---:B------:R-:W-:Y:S02]  /*f5e0*/  ISETP.GT.U32.AND P0, PT, R250.reuse, R203, PT ;  /* 0x000000cbfa00720c */ /* 0x040fe40003f04070 */
[----:B------:R-:W-:Y:S01]  /*f5f0*/  ISETP.GT.U32.AND P2, PT, R250, R204, PT ;  /* 0x000000ccfa00720c */ /* 0x000fe20003f44070 */
[----:B------:R-:W-:Y:S01]  /*f600*/  IMAD.MOV.U32 R219, RZ, RZ, R220 ;  /* 0x000000ffffdb7224 */ /* 0x000fe200078e00dc */
[----:B------:R-:W3:Y:S05]  /*f610*/  LDL.LU R215, [R1+0x304] ;  /* 0x0003040001d77983 */ /* 0x000eea0000300800 */
[--C-:B------:R-:W-:Y:S01]  /*f620*/  @!P3 IMAD.IADD R218, R218, 0x1, -R250.reuse ;  /* 0x00000001dadab824 */ /* 0x100fe200078e0afa */
[----:B------:R-:W3:Y:S01]  /*f630*/  LDL.LU R220, [R1+0x300] ;  /* 0x0003000001dc7983 */ /* 0x000ee20000300800 */
[----:B------:R-:W-:-:S02]  /*f640*/  @!P1 IMAD.IADD R54, R54, 0x1, -R250 ;  /* 0x0000000136369824 */ /* 0x000fc400078e0afa */
[--C-:B------:R-:W-:Y:S02]  /*f650*/  @!P0 IMAD.IADD R203, R203, 0x1, -R250.reuse ;  /* 0x00000001cbcb8824 */ /* 0x100fe400078e0afa */
[----:B------:R-:W-:Y:S02]  /*f660*/  @!P2 IMAD.IADD R204, R204, 0x1, -R250 ;  /* 0x00000001cccca824 */ /* 0x000fe400078e0afa */
[----:B------:R-:W-:-:S04]  /*f670*/  IMAD.MOV.U32 R216, RZ, RZ, R219 ;  /* 0x000000ffffd87224 */ /* 0x000fc800078e00db */
        /* <DEDUP_REMOVED lines=13> */
[----:B------:R-:W-:Y:S01]  /*f750*/  IMAD.MOV.U32 R231, RZ, RZ, R235 ;  /* 0x000000ffffe77224 */ /* 0x000fe200078e00eb */
[----:B------:R-:W-:-:S05]  /*f760*/  IABS R2, R0 ;  /* 0x0000000000027213 */ /* 0x000fca0000000000 */
[----:B------:R-:W-:-:S04]  /*f770*/  IMAD.HI.U32 R0, R251, R2, RZ ;  /* 0x00000002fb007227 */ /* 0x000fc800078e00ff */
[----:B------:R-:W-:-:S04]  /*f780*/  IMAD.MOV R0, RZ, RZ, -R0 ;  /* 0x000000ffff007224 */ /* 0x000fc800078e0a00 */
[----:B------:R-:W-:Y:S01]  /*f790*/  IMAD R2, R250, R0, R2 ;  /* 0x00000000fa027224 */ /* 0x000fe200078e0202 */
[----:B------:R-:W-:Y:S02]  /*f7a0*/  IADD3 R0, R214, 0x1f4, RZ ;  /* 0x000001f4d6007810 */ /* 0x000fe40007ffe0ff */
[C---:B----4-:R-:W-:Y:S02]  /*f7b0*/  ISETP.GT.U32.AND P4, PT, R250.reuse, R212, PT ;  /* 0x000000d4fa00720c */ /* 0x050fe40003f84070 */
[C---:B--2---:R-:W-:Y:S02]  /*f7c0*/  ISETP.GT.U32.AND P5, PT, R250.reuse, R205, PT ;  /* 0x000000cdfa00720c */ /* 0x044fe40003fa4070 */
[----:B------:R-:W-:-:S09]  /*f7d0*/  ISETP.GT.U32.AND P6, PT, R250, R134, PT ;  /* 0x00000086fa00720c */ /* 0x000fd20003fc4070 */
[--C-:B------:R-:W-:Y:S01]  /*f7e0*/  @!P4 IMAD.IADD R212, R212, 0x1, -R250.reuse ;  /* 0x00000001d4d4c824 */ /* 0x100fe200078e0afa */
[----:B------:R-:W-:Y:S01]  /*f7f0*/  ISETP.GT.U32.AND P3, PT, R250, R206, PT ;  /* 0x000000cefa00720c */ /* 0x000fe20003f64070 */
[--C-:B------:R-:W-:Y:S02]  /*f800*/  @!P5 IMAD.IADD R205, R205, 0x1, -R250.reuse ;  /* 0x00000001cdcdd824 */ /* 0x100fe400078e0afa */
[----:B------:R-:W-:Y:S01]  /*f810*/  @!P6 IMAD.IADD R134, R134, 0x1, -R250 ;  /* 0x000000018686e824 */ /* 0x000fe200078e0afa */
[C---:B------:R-:W-:Y:S02]  /*f820*/  ISETP.GT.U32.AND P6, PT, R250.reuse, R218, PT ;  /* 0x000000dafa00720c */ /* 0x040fe40003fc4070 */
[C---:B------:R-:W-:Y:S02]  /*f830*/  ISETP.GT.U32.AND P1, PT, R250.reuse, R207, PT ;  /* 0x000000cffa00720c */ /* 0x040fe40003f24070 */
[C---:B------:R-:W-:Y:S02]  /*f840*/  ISETP.GT.U32.AND P0, PT, R250.reuse, R208, PT ;  /* 0x000000d0fa00720c */ /* 0x040fe40003f04070 */
[----:B------:R-:W-:-:S02]  /*f850*/  ISETP.GT.U32.AND P2, PT, R250, R209, PT ;  /* 0x000000d1fa00720c */ /* 0x000fc40003f44070 */
[C---:B------:R-:W-:Y:S02]  /*f860*/  ISETP.GT.U32.AND P4, PT, R250.reuse, R211, PT ;  /* 0x000000d3fa00720c */ /* 0x040fe40003f84070 */
[----:B------:R-:W-:Y:S01]  /*f870*/  ISETP.GT.U32.AND P5, PT, R250, R210, PT ;  /* 0x000000d2fa00720c */ /* 0x000fe20003fa4070 */
[--C-:B------:R-:W-:Y:S01]  /*f880*/  @!P3 IMAD.IADD R206, R206, 0x1, -R250.reuse ;  /* 0x00000001ceceb824 */ /* 0x100fe200078e0afa */
[----:B------:R-:W-:Y:S01]  /*f890*/  ISETP.GT.U32.AND P3, PT, R250, R54, PT ;  /* 0x00000036fa00720c */ /* 0x000fe20003f64070 */
[--C-:B------:R-:W-:Y:S02]  /*f8a0*/  @!P6 IMAD.IADD R218, R218, 0x1, -R250.reuse ;  /* 0x00000001dadae824 */ /* 0x100fe400078e0afa */
[----:B------:R-:W-:-:S06]  /*f8b0*/  @!P1 IMAD.IADD R207, R207, 0x1, -R250 ;  /* 0x00000001cfcf9824 */ /* 0x000fcc00078e0afa */
[--C-:B------:R-:W-:Y:S01]  /*f8c0*/  @!P4 IMAD.IADD R211, R211, 0x1, -R250.reuse ;  /* 0x00000001d3d3c824 */ /* 0x100fe200078e0afa */
[----:B------:R-:W-:Y:S01]  /*f8d0*/  ISETP.GT.U32.AND P4, PT, R250, R134, PT ;  /* 0x00000086fa00720c */ /* 0x000fe20003f84070 */
[--C-:B------:R-:W-:Y:S01]  /*f8e0*/  @!P0 IMAD.IADD R208, R208, 0x1, -R250.reuse ;  /* 0x00000001d0d08824 */ /* 0x100fe200078e0afa */
[C---:B------:R-:W-:Y:S02]  /*f8f0*/  ISETP.GT.U32.AND P1, PT, R250.reuse, R203, PT ;  /* 0x000000cbfa00720c */ /* 0x040fe40003f24070 */
[C---:B------:R-:W-:Y:S01]  /*f900*/  ISETP.GT.U32.AND P6, PT, R250.reuse, R211, PT ;  /* 0x000000d3fa00720c */ /* 0x040fe20003fc4070 */
[--C-:B------:R-:W-:Y:S01]  /*f910*/  @!P2 IMAD.IADD R209, R209, 0x1, -R250.reuse ;  /* 0x00000001d1d1a824 */ /* 0x100fe200078e0afa */
[----:B------:R-:W-:Y:S01]  /*f920*/  ISETP.GT.U32.AND P0, PT, R250, R204, PT ;  /* 0x000000ccfa00720c */ /* 0x000fe20003f04070 */
[----:B------:R-:W-:Y:S01]  /*f930*/  @!P5 IMAD.IADD R210, R210, 0x1, -R250 ;  /* 0x00000001d2d2d824 */ /* 0x000fe200078e0afa */
[C---:B------:R-:W-:Y:S02]  /*f940*/  ISETP.GT.U32.AND P2, PT, R250.reuse, R205, PT ;  /* 0x000000cdfa00720c */ /* 0x040fe40003f44070 */
[----:B------:R-:W-:-:S03]  /*f950*/  ISETP.GT.U32.AND P5, PT, R250, R212, PT ;  /* 0x000000d4fa00720c */ /* 0x000fc60003fa4070 */
[--C-:B------:R-:W-:Y:S02]  /*f960*/  @!P4 IMAD.IADD R134, R134, 0x1, -R250.reuse ;  /* 0x000000018686c824 */ /* 0x100fe400078e0afa */
[--C-:B------:R-:W-:Y:S01]  /*f970*/  @!P3 IMAD.IADD R54, R54, 0x1, -R250.reuse ;  /* 0x000000013636b824 */ /* 0x100fe200078e0afa */
[----:B------:R1:W-:Y:S01]  /*f980*/  STL [R1+0x340], R218 ;  /* 0x000340da01007387 */ /* 0x0003e20000100800 */
[--C-:B------:R-:W-:Y:S01]  /*f990*/  @!P6 IMAD.IADD R211, R211, 0x1, -R250.reuse ;  /* 0x00000001d3d3e824 */ /* 0x100fe200078e0afa */
[C---:B------:R-:W-:Y:S01]  /*f9a0*/  ISETP.GT.U32.AND P6, PT, R250.reuse, R6, PT ;  /* 0x00000006fa00720c */ /* 0x040fe20003fc4070 */
[--C-:B------:R-:W-:Y:S01]  /*f9b0*/  @!P1 IMAD.IADD R203, R203, 0x1, -R250.reuse ;  /* 0x00000001cbcb9824 */ /* 0x100fe200078e0afa */
[----:B------:R-:W-:Y:S01]  /*f9c0*/  ISETP.GT.U32.AND P3, PT, R250, R206, PT ;  /* 0x000000cefa00720c */ /* 0x000fe20003f64070 */
[--C-:B------:R-:W-:Y:S01]  /*f9d0*/  @!P0 IMAD.IADD R204, R204, 0x1, -R250.reuse ;  /* 0x00000001cccc8824 */ /* 0x100fe200078e0afa */
[C---:B------:R-:W-:Y:S01]  /*f9e0*/  ISETP.GT.U32.AND P1, PT, R250.reuse, R207, PT ;  /* 0x000000cffa00720c */ /* 0x040fe20003f24070 */
[--C-:B------:R-:W-:Y:S01]  /*f9f0*/  @!P2 IMAD.IADD R205, R205, 0x1, -R250.reuse ;  /* 0x00000001cdcda824 */ /* 0x100fe200078e0afa */
[C---:B------:R-:W-:Y:S01]  /*fa00*/  ISETP.GT.U32.AND P0, PT, R250.reuse, R208, PT ;  /* 0x000000d0fa00720c */ /* 0x040fe20003f04070 */
[----:B-1----:R-:W2:Y:S01]  /*fa10*/  LDL.LU R218, [R1+0x2fc] ;  /* 0x0002fc0001da7983 */ /* 0x002ea20000300800 */
[----:B------:R-:W-:Y:S01]  /*fa20*/  ISETP.GT.U32.AND P2, PT, R250, R209, PT ;  /* 0x000000d1fa00720c */ /* 0x000fe20003f44070 */
[----:B------:R-:W-:-:S02]  /*fa30*/  @!P5 IMAD.IADD R212, R212, 0x1, -R250 ;  /* 0x00000001d4d4d824 */ /* 0x000fc400078e0afa */
[----:B------:R-:W4:Y:S01]  /*fa40*/  LDL.LU R219, [R1+0x2f8] ;  /* 0x0002f80001db7983 */ /* 0x000f220000300800 */
[----:B------:R-:W-:-:S03]  /*fa50*/  ISETP.GT.U32.AND P4, PT, R250, R217, PT ;  /* 0x000000d9fa00720c */ /* 0x000fc60003f84070 */
[----:B------:R1:W-:Y:S01]  /*fa60*/  STL [R1+0x33c], R54 ;  /* 0x00033c3601007387 */ /* 0x0003e20000100800 */
[----:B------:R-:W-:-:S03]  /*fa70*/  ISETP.GT.U32.AND P5, PT, R250, R210, PT ;  /* 0x000000d2fa00720c */ /* 0x000fc60003fa4070 */
[----:B------:R3:W-:Y:S01]  /*fa80*/  STL [R1+0x338], R203 ;  /* 0x000338cb01007387 */ /* 0x0007e20000100800 */
[----:B-1----:R-:W-:Y:S02]  /*fa90*/  IMAD.MOV.U32 R54, RZ, RZ, R216 ;  /* 0x000000ffff367224 */ /* 0x002fe400078e00d8 */
[----:B------:R-:W-:Y:S02]  /*faa0*/  IMAD.MOV.U32 R216, RZ, RZ, R222 ;  /* 0x000000ffffd87224 */ /* 0x000fe400078e00de */
[----:B------:R-:W-:Y:S01]  /*fab0*/  IMAD.MOV.U32 R222, RZ, RZ, R224 ;  /* 0x000000ffffde7224 */ /* 0x000fe200078e00e0 */
[----:B------:R1:W-:Y:S01]  /*fac0*/  STL [R1+0x334], R204 ;  /* 0x000334cc01007387 */ /* 0x0003e20000100800 */
[----:B---3--:R-:W-:Y:S02]  /*fad0*/  IMAD.MOV.U32 R203, RZ, RZ, R221 ;  /* 0x000000ffffcb7224 */ /* 0x008fe400078e00dd */
[----:B------:R-:W-:Y:S01]  /*fae0*/  IMAD.MOV.U32 R224, RZ, RZ, R227 ;  /* 0x000000ffffe07224 */ /* 0x000fe200078e00e3 */
[----:B------:R-:W3:Y:S01]  /*faf0*/  LDL.LU R236, [R1+0x234] ;  /* 0x0002340001ec7983 */ /* 0x000ee20000300800 */
[----:B------:R-:W-:-:S02]  /*fb00*/  IMAD.MOV.U32 R221, RZ, RZ, R223 ;  /* 0x000000ffffdd7224 */ /* 0x000fc400078e00df */
[----:B------:R-:W-:Y:S01]  /*fb10*/  IMAD.MOV.U32 R227, RZ, RZ, R229 ;  /* 0x000000ffffe37224 */ /* 0x000fe200078e00e5 */
[----:B------:R-:W3:Y:S01]  /*fb20*/  LDL.LU R235, [R1+0x230] ;  /* 0x0002300001eb7983 */ /* 0x000ee20000300800 */
[----:B------:R-:W-:Y:S02]  /*fb30*/  IMAD.MOV.U32 R223, RZ, RZ, R228 ;  /* 0x000000ffffdf7224 */ /* 0x000fe400078e00e4 */
[----:B------:R-:W-:Y:S02]  /*fb40*/  IMAD.MOV.U32 R229, RZ, RZ, R232 ;  /* 0x000000ffffe57224 */ /* 0x000fe400078e00e8 */
[----:B------:R-:W-:Y:S01]  /*fb50*/  @!P4 IMAD.IADD R217, R217, 0x1, -R250 ;  /* 0x00000001d9d9c824 */ /* 0x000fe200078e0afa */
[----:B------:R1:W-:Y:S01]  /*fb60*/  STL [R1+0x330], R205 ;  /* 0x000330cd01007387 */ /* 0x0003e20000100800 */
[----:B------:R-:W-:Y:S02]  /*fb70*/  IMAD.MOV.U32 R228, RZ, RZ, R231 ;  /* 0x000000ffffe47224 */ /* 0x000fe400078e00e7 */
[----:B------:R-:W-:Y:S01]  /*fb80*/  IMAD.MOV.U32 R231, RZ, RZ, R233 ;  /* 0x000000ffffe77224 */ /* 0x000fe200078e00e9 */
[----:B------:R-:W3:Y:S01]  /*fb90*/  LDL.LU R232, [R1+0x1b0] ;  /* 0x0001b00001e87983 */ /* 0x000ee20000300800 */
[----:B-1----:R-:W-:-:S02]  /*fba0*/  IMAD.MOV.U32 R204, RZ, RZ, R216 ;  /* 0x000000ffffcc7224 */ /* 0x002fc400078e00d8 */
[----:B------:R-:W-:Y:S01]  /*fbb0*/  IMAD.MOV.U32 R216, RZ, RZ, R221 ;  /* 0x000000ffffd87224 */ /* 0x000fe200078e00dd */
[----:B------:R-:W3:Y:S01]  /*fbc0*/  LDL.LU R233, [R1+0x228] ;  /* 0x0002280001e97983 */ /* 0x000ee20000300800 */
[----:B------:R-:W-:Y:S01]  /*fbd0*/  @!P6 IMAD.IADD R6, R6, 0x1, -R250 ;  /* 0x000000010606e824 */ /* 0x000fe200078e0afa */
[----:B------:R-:W-:Y:S01]  /*fbe0*/  ISETP.GT.U32.AND P6, PT, R250, R217, PT ;  /* 0x000000d9fa00720c */ /* 0x000fe20003fc4070 */
[----:B------:R-:W-:Y:S01]  /*fbf0*/  IMAD.MOV.U32 R205, RZ, RZ, R222 ;  /* 0x000000ffffcd7224 */ /* 0x000fe200078e00de */
[----:B------:R1:W-:Y:S01]  /*fc00*/  STL [R1+0x32c], R212 ;  /* 0x00032cd401007387 */ /* 0x0003e20000100800 */
[----:B------:R-:W-:Y:S02]  /*fc10*/  IMAD.MOV.U32 R221, RZ, RZ, R229 ;  /* 0x000000ffffdd7224 */ /* 0x000fe400078e00e5 */
[----:B------:R-:W-:Y:S01]  /*fc20*/  @!P3 IMAD.IADD R206, R206, 0x1, -R250 ;  /* 0x00000001ceceb824 */ /* 0x000fe200078e0afa */
[----:B------:R-:W3:Y:S01]  /*fc30*/  LDL.LU R229, [R1+0x1b4] ;  /* 0x0001b40001e57983 */ /* 0x000ee20000300800 */
[----:B------:R-:W-:-:S02]  /*fc40*/  IMAD.MOV.U32 R222, RZ, RZ, R227 ;  /* 0x000000ffffde7224 */ /* 0x000fc400078e00e3 */
[----:B------:R-:W-:Y:S02]  /*fc50*/  @!P1 IMAD.IADD R207, R207, 0x1, -R250 ;  /* 0x00000001cfcf9824 */ /* 0x000fe400078e0afa */
[----:B------:R-:W-:Y:S02]  /*fc60*/  IMAD.MOV.U32 R227, RZ, RZ, R249 ;  /* 0x000000ffffe37224 */ /* 0x000fe400078e00f9 */
[----:B-1----:R-:W-:Y:S02]  /*fc70*/  IMAD.MOV.U32 R212, RZ, RZ, R228 ;  /* 0x000000ffffd47224 */ /* 0x002fe400078e00e4 */
[----:B------:R-:W3:Y:S01]  /*fc80*/  LDL.LU R228, [R1+0x194] ;  /* 0x0001940001e47983 */ /* 0x000ee20000300800 */
[--C-:B------:R-:W-:Y:S02]  /*fc90*/  @!P0 IMAD.IADD R208, R208, 0x1, -R250.reuse ;  /* 0x00000001d0d08824 */ /* 0x100fe400078e0afa */
[--C-:B------:R-:W-:Y:S01]  /*fca0*/  @!P2 IMAD.IADD R209, R209, 0x1, -R250.reuse ;  /* 0x00000001d1d1a824 */ /* 0x100fe200078e0afa */
[----:B------:R-:W3:Y:S01]  /*fcb0*/  LDL.LU R249, [R1+0x28fc] ;  /* 0x0028fc0001f97983 */ /* 0x000ee20000300800 */
[----:B------:R-:W-:-:S03]  /*fcc0*/  @!P5 IMAD.IADD R210, R210, 0x1, -R250 ;  /* 0x00000001d2d2d824 */ /* 0x000fc600078e0afa */
[----:B------:R-:W-:Y:S04]  /*fcd0*/  STL [R1+0x328], R134 ;  /* 0x0003288601007387 */ /* 0x000fe80000100800 */
[----:B------:R-:W-:Y:S04]  /*fce0*/  STL [R1+0x324], R206 ;  /* 0x000324ce01007387 */ /* 0x000fe80000100800 */
[----:B------:R-:W-:Y:S04]  /*fcf0*/  STL [R1+0x320], R207 ;  /* 0x000320cf01007387 */ /* 0x000fe80000100800 */
[----:B------:R1:W-:Y:S04]  /*fd00*/  STL [R1+0x31c], R208 ;  /* 0x00031cd001007387 */ /* 0x0003e80000100800 */
[----:B------:R-:W-:Y:S04]  /*fd10*/  STL [R1+0x318], R209 ;  /* 0x000318d101007387 */ /* 0x000fe80000100800 */
[----:B------:R-:W-:Y:S01]  /*fd20*/  STL [R1+0x314], R210 ;  /* 0x000314d201007387 */ /* 0x000fe20000100800 */
[----:B-1----:R-:W-:-:S03]  /*fd30*/  IMAD.MOV.U32 R208, RZ, RZ, R221 ;  /* 0x000000ffffd07224 */ /* 0x002fc600078e00dd */
[----:B------:R-:W-:Y:S01]  /*fd40*/  STL [R1+0x310], R211 ;  /* 0x000310d301007387 */ /* 0x000fe20000100800 */
[----:B------:R-:W-:-:S03]  /*fd50*/  @!P6 IMAD.IADD R217, R217, 0x1, -R250 ;  /* 0x00000001d9d9e824 */ /* 0x000fc600078e0afa */
[----:B------:R-:W3:Y:S04]  /*fd60*/  LDL.LU R221, [R1+0x2c8] ;  /* 0x0002c80001dd7983 */ /* 0x000ee80000300800 */
[----:B------:R-:W3:Y:S04]  /*fd70*/  LDL.LU R206, [R1+0x2d8] ;  /* 0x0002d80001ce7983 */ /* 0x000ee80000300800 */
[----:B------:R-:W3:Y:S04]  /*fd80*/  LDL.LU R207, [R1+0x2d4] ;  /* 0x0002d40001cf7983 */ /* 0x000ee80000300800 */
[----:B------:R-:W-:Y:S04]  /*fd90*/  STL [R1+0x1d74], R0 ;  /* 0x001d740001007387 */ /* 0x000fe80000100800 */
[----:B------:R1:W-:Y:S02]  /*fda0*/  STL [R1+0x30c], R217 ;  /* 0x00030cd901007387 */ /* 0x0003e40000100800 */
[----:B-1----:R-:W-:-:S02]  /*fdb0*/  IMAD.MOV.U32 R217, RZ, RZ, R222 ;  /* 0x000000ffffd97224 */ /* 0x002fc400078e00de */
[----:B------:R-:W-:Y:S02]  /*fdc0*/  IMAD.MOV.U32 R222, RZ, RZ, R224 ;  /* 0x000000ffffde7224 */ /* 0x000fe400078e00e0 */
[----:B------:R-:W3:Y:S01]  /*fdd0*/  LDL.LU R224, [R1+0x258] ;  /* 0x0002580001e07983 */ /* 0x000ee20000300800 */
[C---:B------:R-:W-:Y:S02]  /*fde0*/  ISETP.GT.U32.AND P3, PT, R250.reuse, R213, PT ;  /* 0x000000d5fa00720c */ /* 0x040fe40003f64070 */
[C---:B------:R-:W-:Y:S02]  /*fdf0*/  ISETP.GT.U32.AND P1, PT, R250.reuse, R215, PT ;  /* 0x000000d7fa00720c */ /* 0x040fe40003f24070 */
[C---:B------:R-:W-:Y:S02]  /*fe00*/  ISETP.GT.U32.AND P0, PT, R250.reuse, R220, PT ;  /* 0x000000dcfa00720c */ /* 0x040fe40003f04070 */
[----:B------:R-:W-:-:S07]  /*fe10*/  ISETP.GT.U32.AND P4, PT, R250, R94, PT ;  /* 0x0000005efa00720c */ /* 0x000fce0003f84070 */
[--C-:B------:R-:W-:Y:S01]  /*fe20*/  @!P3 IMAD.IADD R213, R213, 0x1, -R250.reuse ;  /* 0x00000001d5d5b824 */ /* 0x100fe200078e0afa */
[C---:B------:R-:W-:Y:S01]  /*fe30*/  ISETP.GT.U32.AND P3, PT, R250.reuse, R54, PT ;  /* 0x00000036fa00720c */ /* 0x040fe20003f64070 */
[--C-:B------:R-:W-:Y:S01]  /*fe40*/  @!P1 IMAD.IADD R215, R215, 0x1, -R250.reuse ;  /* 0x00000001d7d79824 */ /* 0x100fe200078e0afa */
[----:B------:R-:W-:Y:S01]  /*fe50*/  ISETP.GT.U32.AND P1, PT, R250, R203, PT ;  /* 0x000000cbfa00720c */ /* 0x000fe20003f24070 */
[--C-:B------:R-:W-:Y:S01]  /*fe60*/  @!P0 IMAD.IADD R220, R220, 0x1, -R250.reuse ;  /* 0x00000001dcdc8824 */ /* 0x100fe200078e0afa */
[----:B------:R-:W-:Y:S01]  /*fe70*/  ISETP.GT.U32.AND P0, PT, R250, R204, PT ;  /* 0x000000ccfa00720c */ /* 0x000fe20003f04070 */
[----:B------:R-:W-:Y:S01]  /*fe80*/  @!P4 IMAD.IADD R94, R94, 0x1, -R250 ;  /* 0x000000015e5ec824 */ /* 0x000fe200078e0afa */
[----:B------:R-:W-:-:S07]  /*fe90*/  ISETP.GT.U32.AND P4, PT, R250, R213, PT ;  /* 0x000000d5fa00720c */ /* 0x000fce0003f84070 */
[--C-:B------:R-:W-:Y:S01]  /*fea0*/  @!P3 IMAD.IADD R54, R54, 0x1, -R250.reuse ;  /* 0x000000013636b824 */ /* 0x100fe200078e0afa */
[C---:B------:R-:W-:Y:S01]  /*feb0*/  ISETP.GT.U32.AND P3, PT, R250.reuse, R215, PT ;  /* 0x000000d7fa00720c */ /* 0x040fe20003f64070 */
[--C-:B------:R-:W-:Y:S01]  /*fec0*/  @!P1 IMAD.IADD R203, R203, 0x1, -R250.reuse ;  /* 0x00000001cbcb9824 */ /* 0x100fe200078e0afa */
[----:B------:R-:W-:Y:S01]  /*fed0*/  ISETP.GT.U32.AND P1, PT, R250, R220, PT ;  /* 0x000000dcfa00720c */ /* 0x000fe20003f24070 */
[----:B------:R-:W-:Y:S02]  /*fee0*/  @!P0 IMAD.IADD R204, R204, 0x1, -R250 ;  /* 0x00000001cccc8824 */ /* 0x000fe400078e0afa */
[----:B------:R-:W-:Y:S02]  /*fef0*/  IMAD.MOV.U32 R209, RZ, RZ, R212 ;  /* 0x000000ffffd17224 */ /* 0x000fe400078e00d4 */
[----:B------:R-:W-:-:S06]  /*ff00*/  @!P4 IMAD.IADD R213, R213, 0x1, -R250 ;  /* 0x00000001d5d5c824 */ /* 0x000fcc00078e0afa */
[--C-:B------:R-:W-:Y:S02]  /*ff10*/  @!P3 IMAD.IADD R215, R215, 0x1, -R250.reuse ;  /* 0x00000001d7d7b824 */ /* 0x100fe400078e0afa */
[----:B------:R-:W-:Y:S01]  /*ff20*/  @!P1 IMAD.IADD R220, R220, 0x1, -R250 ;  /* 0x00000001dcdc9824 */ /* 0x000fe200078e0afa */
[C---:B--2---:R-:W-:Y:S02]  /*ff30*/  ISETP.GT.U32.AND P2, PT, R250.reuse, R218, PT ;  /* 0x000000dafa00720c */ /* 0x044fe40003f44070 */
[----:B----4-:R-:W-:-:S11]  /*ff40*/  ISETP.GT.U32.AND P5, PT, R250, R219, PT ;  /* 0x000000dbfa00720c */ /* 0x010fd60003fa4070 */
[----:B------:R-:W-:Y:S01]  /*ff50*/  @!P2 IMAD.IADD R218, R218, 0x1, -R250 ;  /* 0x00000001dadaa824 */ /* 0x000fe200078e0afa */
[----:B------:R-:W-:-:S04]  /*ff60*/  ISETP.GT.U32.AND P2, PT, R250, R205, PT ;  /* 0x000000cdfa00720c */ /* 0x000fc80003f44070 */
[----:B------:R-:W-:Y:S01]  /*ff70*/  ISETP.GT.U32.AND P0, PT, R250, R218, PT ;  /* 0x000000dafa00720c */ /* 0x000fe20003f04070 */
[----:B------:R-:W-:-:S08]  /*ff80*/  @!P5 IMAD.IADD R219, R219, 0x1, -R250 ;  /* 0x00000001dbdbd824 */ /* 0x000fd000078e0afa */
[----:B------:R-:W-:Y:S01]  /*ff90*/  @!P2 IMAD.IADD R205, R205, 0x1, -R250 ;  /* 0x00000001cdcda824 */ /* 0x000fe200078e0afa */
[----:B------:R-:W-:-:S03]  /*ffa0*/  ISETP.GT.U32.AND P2, PT, R250, R219, PT ;  /* 0x000000dbfa00720c */ /* 0x000fc60003f44070 */
[----:B------:R-:W-:-:S10]  /*ffb0*/  @!P0 IMAD.IADD R218, R218, 0x1, -R250 ;  /* 0x00000001dada8824 */ /* 0x000fd400078e0afa */
[----:B------:R-:W-:Y:S02]  /*ffc0*/  @!P2 IMAD.IADD R219, R219, 0x1, -R250 ;  /* 0x00000001dbdba824 */ /* 0x000fe400078e0afa */
[----:B---3--:R-:W-:Y:S02]  /*ffd0*/  IMAD.MOV.U32 R212, RZ, RZ, R221 ;  /* 0x000000ffffd47224 */ /* 0x008fe400078e00dd */
[----:B------:R-:W-:Y:S02]  /*ffe0*/  IMAD.MOV.U32 R221, RZ, RZ, R241 ;  /* 0x000000ffffdd7224 */ /* 0x000fe400078e00f1 */
[----:B------:R-:W-:Y:S02]  /*fff0*/  IMAD.MOV.U32 R241, RZ, RZ, R244 ;  /* 0x000000fffff17224 */ /* 0x000fe400078e00f4 */
[----:B------:R-:W-:Y:S02]  /*10000*/  IMAD.MOV.U32 R244, RZ, RZ, R247 ;  /* 0x000000fffff47224 */ /* 0x000fe400078e00f7 */
[----:B------:R-:W-:-:S02]  /*10010*/  IMAD.MOV.U32 R247, RZ, RZ, R249 ;  /* 0x000000fffff77224 */ /* 0x000fc400078e00f9 */
[----:B------:R-:W2:Y:S04]  /*10020*/  LDL.LU R249, [R1+0x28f8] ;  /* 0x0028f80001f97983 */ /* 0x000ea80000300800 */
[----:B------:R-:W-:Y:S04]  /*10030*/  STL [R1+0x308], R213 ;  /* 0x000308d501007387 */ /* 0x000fe80000100800 */
[----:B------:R-:W-:Y:S04]  /*10040*/  STL [R1+0x304], R215 ;  /* 0x000304d701007387 */ /* 0x000fe80000100800 */
[----:B------:R1:W-:Y:S02]  /*10050*/  STL [R1+0x300], R220 ;  /* 0x000300dc01007387 */ /* 0x0003e40000100800 */
[----:B-1----:R-:W-:-:S02]  /*10060*/  IMAD.MOV.U32 R220, RZ, RZ, R221 ;  /* 0x000000ffffdc7224 */ /* 0x002fc400078e00dd */
[----:B------:R-:W-:Y:S02]  /*10070*/  IMAD.MOV.U32 R221, RZ, RZ, R224 ;  /* 0x000000ffffdd7224 */ /* 0x000fe400078e00e0 */
[----:B------:R-:W-:Y:S02]  /*10080*/  IMAD.MOV.U32 R224, RZ, RZ, R247 ;  /* 0x000000ffffe07224 */ /* 0x000fe400078e00f7 */
[----:B------:R-:W3:Y:S04]  /*10090*/  LDL.LU R247, [R1+0x2c0] ;  /* 0x0002c00001f77983 */ /* 0x000ee80000300800 */
[----:B------:R-:W4:Y:S04]  /*100a0*/  LDL.LU R134, [R1+0x2bc] ;  /* 0x0002bc0001867983 */ /* 0x000f280000300800 */
[----:B------:R1:W-:Y:S04]  /*100b0*/  STL [R1+0x2fc], R218 ;  /* 0x0002fcda01007387 */ /* 0x0003e80000100800 */
[----:B------:R-:W2:Y:S04]  /*100c0*/  LDL.LU R210, [R1+0x2b8] ;  /* 0x0002b80001d27983 */ /* 0x000ea80000300800 */
[----:B------:R-:W2:Y:S04]  /*100d0*/  LDL.LU R211, [R1+0x2b4] ;  /* 0x0002b40001d37983 */ /* 0x000ea80000300800 */
[----:B------:R-:W-:Y:S04]  /*100e0*/  STL [R1+0x2f8], R219 ;  /* 0x0002f8db01007387 */ /* 0x000fe80000100800 */
[----:B------:R-:W2:Y:S04]  /*100f0*/  LDL.LU R213, [R1+0x2b0] ;  /* 0x0002b00001d57983 */ /* 0x000ea80000300800 */
[----:B------:R-:W2:Y:S01]  /*10100*/  LDL.LU R215, [R1+0x2ac] ;  /* 0x0002ac0001d77983 */ /* 0x000ea20000300800 */
[----:B------:R-:W-:-:S02]  /*10110*/  ISETP.GT.U32.AND P5, PT, R250, R216, PT ;  /* 0x000000d8fa00720c */ /* 0x000fc40003fa4070 */
[C---:B------:R-:W-:Y:S01]  /*10120*/  ISETP.GT.U32.AND P4, PT, R250.reuse, R94, PT ;  /* 0x0000005efa00720c */ /* 0x040fe20003f84070 */
[----:B-1----:R-:W2:Y:S01]  /*10130*/  LDL.LU R218, [R1+0x2a8] ;  /* 0x0002a80001da7983 */ /* 0x002ea20000300800 */
[----:B------:R-:W-:-:S09]  /*10140*/  ISETP.GT.U32.AND P3, PT, R250, R54, PT ;  /* 0x00000036fa00720c */ /* 0x000fd20003f64070 */
[--C-:B------:R-:W-:Y:S01]  /*10150*/  @!P5 IMAD.IADD R216, R216, 0x1, -R250.reuse ;  /* 0x00000001d8d8d824 */ /* 0x100fe200078e0afa */
[C---:B------:R-:W-:Y:S02]  /*10160*/  ISETP.GT.U32.AND P5, PT, R250.reuse, R6, PT ;  /* 0x00000006fa00720c */ /* 0x040fe40003fa4070 */
[C---:B------:R-:W-:Y:S02]  /*10170*/  ISETP.GT.U32.AND P1, PT, R250.reuse, R203, PT ;  /* 0x000000cbfa00720c */ /* 0x040fe40003f24070 */
[----:B------:R-:W-:Y:S01]  /*10180*/  ISETP.GT.U32.AND P6, PT, R250, R216, PT ;  /* 0x000000d8fa00720c */ /* 0x000fe20003fc4070 */
[--C-:B------:R-:W-:Y:S01]  /*10190*/  @!P4 IMAD.IADD R94, R94, 0x1, -R250.reuse ;  /* 0x000000015e5ec824 */ /* 0x100fe200078e0afa */
[----:B------:R-:W-:Y:S01]  /*101a0*/  ISETP.GT.U32.AND P4, PT, R250, R207, PT ;  /* 0x000000cffa00720c */ /* 0x000fe20003f84070 */
[----:B------:R-:W-:Y:S01]  /*101b0*/  @!P3 IMAD.IADD R54, R54, 0x1, -R250 ;  /* 0x000000013636b824 */ /* 0x000fe200078e0afa */
[----:B------:R-:W-:-:S05]  /*101c0*/  ISETP.GT.U32.AND P3, PT, R250, R208, PT ;  /* 0x000000d0fa00720c */ /* 0x000fca0003f64070 */
[--C-:B------:R-:W-:Y:S01]  /*101d0*/  @!P5 IMAD.IADD R6, R6, 0x1, -R250.reuse ;  /* 0x000000010606d824 */ /* 0x100fe200078e0afa */
[C---:B------:R-:W-:Y:S02]  /*101e0*/  ISETP.GT.U32.AND P5, PT, R250.reuse, R206, PT ;  /* 0x000000cefa00720c */ /* 0x040fe40003fa4070 */
[----:B------:R-:W-:Y:S01]  /*101f0*/  ISETP.GT.U32.AND P0, PT, R250, R204, PT ;  /* 0x000000ccfa00720c */ /* 0x000fe20003f04070 */
[--C-:B------:R-:W-:Y:S02]  /*10200*/  @!P6 IMAD.IADD R216, R216, 0x1, -R250.reuse ;  /* 0x00000001d8d8e824 */ /* 0x100fe400078e0afa */
[--C-:B------:R-:W-:Y:S01]  /*10210*/  @!P1 IMAD.IADD R203, R203, 0x1, -R250.reuse ;  /* 0x00000001cbcb9824 */ /* 0x100fe200078e0afa */
[C---:B------:R-:W-:Y:S01]  /*10220*/  ISETP.GT.U32.AND P1, PT, R250.reuse, R209, PT ;  /* 0x000000d1fa00720c */ /* 0x040fe20003f24070 */
[--C-:B------:R-:W-:Y:S01]  /*10230*/  @!P4 IMAD.IADD R207, R207, 0x1, -R250.reuse ;  /* 0x00000001cfcfc824 */ /* 0x100fe200078e0afa */
[----:B------:R-:W-:Y:S01]  /*10240*/  ISETP.GT.U32.AND P2, PT, R250, R205, PT ;  /* 0x000000cdfa00720c */ /* 0x000fe20003f44070 */
[----:B------:R-:W-:-:S04]  /*10250*/  @!P3 IMAD.IADD R208, R208, 0x1, -R250 ;  /* 0x00000001d0d0b824 */ /* 0x000fc800078e0afa */
[--C-:B------:R-:W-:Y:S02]  /*10260*/  @!P5 IMAD.IADD R206, R206, 0x1, -R250.reuse ;  /* 0x00000001ceced824 */ /* 0x100fe400078e0afa */
[----:B------:R-:W-:Y:S01]  /*10270*/  @!P0 IMAD.IADD R204, R204, 0x1, -R250 ;  /* 0x00000001cccc8824 */ /* 0x000fe200078e0afa */
[----:B------:R-:W-:-:S03]  /*10280*/  ISETP.GT.U32.AND P0, PT, R250, R212, PT ;  /* 0x000000d4fa00720c */ /* 0x000fc60003f04070 */
[--C-:B------:R-:W-:Y:S02]  /*10290*/  @!P1 IMAD.IADD R209, R209, 0x1, -R250.reuse ;  /* 0x00000001d1d19824 */ /* 0x100fe400078e0afa */
[--C-:B------:R-:W-:Y:S01]  /*102a0*/  @!P2 IMAD.IADD R205, R205, 0x1, -R250.reuse ;  /* 0x00000001cdcda824 */ /* 0x100fe200078e0afa */
[----:B------:R-:W-:Y:S01]  /*102b0*/  ISETP.GT.U32.AND P2, PT, R250, R217, PT ;  /* 0x000000d9fa00720c */ /* 0x000fe20003f44070 */
[----:B------:R-:W-:Y:S04]  /*102c0*/  STL [R1+0x2f4], R6 ;  /* 0x0002f40601007387 */ /* 0x000fe80000100800 */
[----:B------:R-:W-:Y:S02]  /*102d0*/  STL [R1+0x2f0], R94 ;  /* 0x0002f05e01007387 */ /* 0x000fe40000100800 */
[----:B------:R-:W-:-:S02]  /*102e0*/  @!P0 IMAD.IADD R212, R212, 0x1, -R250 ;  /* 0x00000001d4d48824 */ /* 0x000fc400078e0afa */
[----:B------:R-:W-:Y:S04]  /*102f0*/  STL [R1+0x2ec], R54 ;  /* 0x0002ec3601007387 */ /* 0x000fe80000100800 */
[----:B------:R-:W-:Y:S04]  /*10300*/  STL [R1+0x2e8], R203 ;  /* 0x0002e8cb01007387 */ /* 0x000fe80000100800 */
[----:B------:R-:W-:Y:S04]  /*10310*/  STL [R1+0x2e4], R204 ;  /* 0x0002e4cc01007387 */ /* 0x000fe80000100800 */
[----:B------:R-:W-:Y:S04]  /*10320*/  STL [R1+0x2e0], R205 ;  /* 0x0002e0cd01007387 */ /* 0x000fe80000100800 */
[----:B------:R1:W-:Y:S01]  /*10330*/  STL [R1+0x2dc], R216 ;  /* 0x0002dcd801007387 */ /* 0x0003e20000100800 */
[----:B------:R-:W-:-:S03]  /*10340*/  @!P2 IMAD.IADD R217, R217, 0x1, -R250 ;  /* 0x00000001d9d9a824 */ /* 0x000fc600078e0afa */
[----:B-1----:R-:W2:Y:S04]  /*10350*/  LDL.LU R216, [R1+0x2a4] ;  /* 0x0002a40001d87983 */ /* 0x002ea80000300800 */
[----:B------:R-:W2:Y:S04]  /*10360*/  LDL.LU R6, [R1+0x2a0] ;  /* 0x0002a00001067983 */ /* 0x000ea80000300800 */
[----:B------:R-:W2:Y:S04]  /*10370*/  LDL.LU R94, [R1+0x29c] ;  /* 0x00029c00015e7983 */ /* 0x000ea80000300800 */
[----:B------:R-:W2:Y:S01]  /*10380*/  LDL.LU R54, [R1+0x298] ;  /* 0x0002980001367983 */ /* 0x000ea20000300800 */
[----:B---3--:R-:W-:-:S02]  /*10390*/  ISETP.GT.U32.AND P6, PT, R250, R247, PT ;  /* 0x000000f7fa00720c */ /* 0x008fc40003fc4070 */
[C---:B----4-:R-:W-:Y:S02]  /*103a0*/  ISETP.GT.U32.AND P5, PT, R250.reuse, R134, PT ;  /* 0x00000086fa00720c */ /* 0x050fe40003fa4070 */
[C---:B--2---:R-:W-:Y:S02]  /*103b0*/  ISETP.GT.U32.AND P4, PT, R250.reuse, R210, PT ;  /* 0x000000d2fa00720c */ /* 0x044fe40003f84070 */
[----:B------:R-:W-:-:S07]  /*103c0*/  ISETP.GT.U32.AND P3, PT, R250, R211, PT ;  /* 0x000000d3fa00720c */ /* 0x000fce0003f64070 */
[--C-:B------:R-:W-:Y:S01]  /*103d0*/  @!P6 IMAD.IADD R247, R247, 0x1, -R250.reuse ;  /* 0x00000001f7f7e824 */ /* 0x100fe200078e0afa */
[----:B------:R-:W-:Y:S01]  /*103e0*/  ISETP.GT.U32.AND P6, PT, R250, R206, PT ;  /* 0x000000cefa00720c */ /* 0x000fe20003fc4070 */
[--C-:B------:R-:W-:Y:S01]  /*103f0*/  @!P5 IMAD.IADD R134, R134, 0x1, -R250.reuse ;  /* 0x000000018686d824 */ /* 0x100fe200078e0afa */
[C---:B------:R-:W-:Y:S02]  /*10400*/  ISETP.GT.U32.AND P5, PT, R250.reuse, R207, PT ;  /* 0x000000cffa00720c */ /* 0x040fe40003fa4070 */
[----:B------:R-:W-:Y:S01]  /*10410*/  ISETP.GT.U32.AND P1, PT, R250, R213, PT ;  /* 0x000000d5fa00720c */ /* 0x000fe20003f24070 */
[--C-:B------:R-:W-:Y:S01]  /*10420*/  @!P4 IMAD.IADD R210, R210, 0x1, -R250.reuse ;  /* 0x00000001d2d2c824 */ /* 0x100fe200078e0afa */
[C---:B------:R-:W-:Y:S01]  /*10430*/  ISETP.GT.U32.AND P4, PT, R250.reuse, R208, PT ;  /* 0x000000d0fa00720c */ /* 0x040fe20003f84070 */
[----:B------:R-:W-:Y:S01]  /*10440*/  @!P3 IMAD.IADD R211, R211, 0x1, -R250 ;  /* 0x00000001d3d3b824 */ /* 0x000fe200078e0afa */
[C---:B------:R-:W-:Y:S02]  /*10450*/  ISETP.GT.U32.AND P3, PT, R250.reuse, R209, PT ;  /* 0x000000d1fa00720c */ /* 0x040fe40003f64070 */
[----:B------:R-:W-:-:S03]  /*10460*/  ISETP.GT.U32.AND P0, PT, R250, R215, PT ;  /* 0x000000d7fa00720c */ /* 0x000fc60003f04070 */
[--C-:B------:R-:W-:Y:S02]  /*10470*/  @!P6 IMAD.IADD R206, R206, 0x1, -R250.reuse ;  /* 0x00000001cecee824 */ /* 0x100fe400078e0afa */
[--C-:B------:R-:W-:Y:S02]  /*10480*/  @!P5 IMAD.IADD R207, R207, 0x1, -R250.reuse ;  /* 0x00000001cfcfd824 */ /* 0x100fe400078e0afa */
[--C-:B------:R-:W-:Y:S01]  /*10490*/  @!P1 IMAD.IADD R213, R213, 0x1, -R250.reuse ;  /* 0x00000001d5d59824 */ /* 0x100fe200078e0afa */
[----:B------:R-:W-:Y:S01]  /*104a0*/  ISETP.GT.U32.AND P1, PT, R250, R212, PT ;  /* 0x000000d4fa00720c */ /* 0x000fe20003f24070 */
[--C-:B------:R-:W-:Y:S01]  /*104b0*/  @!P4 IMAD.IADD R208, R208, 0x1, -R250.reuse ;  /* 0x00000001d0d0c824 */ /* 0x100fe200078e0afa */
[----:B------:R1:W-:Y:S01]  /*104c0*/  STL [R1+0x2d8], R206 ;  /* 0x0002d8ce01007387 */ /* 0x0003e20000100800 */
[----:B------:R-:W-:-:S03]  /*104d0*/  @!P3 IMAD.IADD R209, R209, 0x1, -R250 ;  /* 0x00000001d1d1b824 */ /* 0x000fc600078e0afa */
[----:B------:R-:W2:Y:S01]  /*104e0*/  LDL.LU R205, [R1+0x294] ;  /* 0x0002940001cd7983 */ /* 0x000ea20000300800 */
[--C-:B------:R-:W-:Y:S01]  /*104f0*/  @!P0 IMAD.IADD R215, R215, 0x1, -R250.reuse ;  /* 0x00000001d7d78824 */ /* 0x100fe200078e0afa */
[----:B------:R-:W-:Y:S02]  /*10500*/  ISETP.GT.U32.AND P0, PT, R250, R217, PT ;  /* 0x000000d9fa00720c */ /* 0x000fe40003f04070 */
[----:B-1----:R-:W3:Y:S04]  /*10510*/  LDL.LU R206, [R1+0x290] ;  /* 0x0002900001ce7983 */ /* 0x002ee80000300800 */
[----:B------:R1:W-:Y:S04]  /*10520*/  STL [R1+0x2d4], R207 ;  /* 0x0002d4cf01007387 */ /* 0x0003e80000100800 */
[----:B------:R4:W-:Y:S04]  /*10530*/  STL [R1+0x2d0], R208 ;  /* 0x0002d0d001007387 */ /* 0x0009e80000100800 */
[----:B------:R1:W-:Y:S04]  /*10540*/  STL [R1+0x2cc], R209 ;  /* 0x0002ccd101007387 */ /* 0x0003e80000100800 */
[----:B------:R-:W3:Y:S01]  /*10550*/  LDL.LU R203, [R1+0x28c] ;  /* 0x00028c0001cb7983 */ /* 0x000ee20000300800 */
[----:B------:R-:W-:-:S03]  /*10560*/  @!P1 IMAD.IADD R212, R212, 0x1, -R250 ;  /* 0x00000001d4d49824 */ /* 0x000fc600078e0afa */
[----:B------:R-:W3:Y:S01]  /*10570*/  LDL.LU R204, [R1+0x288] ;  /* 0x0002880001cc7983 */ /* 0x000ee20000300800 */
[----:B------:R-:W-:-:S03]  /*10580*/  @!P0 IMAD.IADD R217, R217, 0x1, -R250 ;  /* 0x00000001d9d98824 */ /* 0x000fc600078e0afa */
[----:B------:R4:W-:Y:S04]  /*10590*/  STL [R1+0x2c8], R212 ;  /* 0x0002c8d401007387 */ /* 0x0009e80000100800 */
[----:B-1----:R-:W3:Y:S04]  /*105a0*/  LDL.LU R207, [R1+0x284] ;  /* 0x0002840001cf7983 */ /* 0x002ee80000300800 */
[----:B----4-:R-:W4:Y:S04]  /*105b0*/  LDL.LU R208, [R1+0x280] ;  /* 0x0002800001d07983 */ /* 0x010f280000300800 */
[----:B------:R1:W-:Y:S04]  /*105c0*/  STL [R1+0x2c4], R217 ;  /* 0x0002c4d901007387 */ /* 0x0003e80000100800 */
[----:B------:R-:W4:Y:S01]  /*105d0*/  LDL.LU R209, [R1+0x27c] ;  /* 0x00027c0001d17983 */ /* 0x000f220000300800 */
[----:B------:R-:W-:-:S02]  /*105e0*/  ISETP.GT.U32.AND P2, PT, R250, R218, PT ;  /* 0x000000dafa00720c */ /* 0x000fc40003f44070 */
[C---:B------:R-:W-:Y:S01]  /*105f0*/  ISETP.GT.U32.AND P5, PT, R250.reuse, R134, PT ;  /* 0x00000086fa00720c */ /* 0x040fe20003fa4070 */
[----:B------:R-:W4:Y:S01]  /*10600*/  LDL.LU R212, [R1+0x278] ;  /* 0x0002780001d47983 */ /* 0x000f220000300800 */
[C---:B------:R-:W-:Y:S02]  /*10610*/  ISETP.GT.U32.AND P4, PT, R250.reuse, R210, PT ;  /* 0x000000d2fa00720c */ /* 0x040fe40003f84070 */
[----:B------:R-:W-:Y:S01]  /*10620*/  ISETP.GT.U32.AND P3, PT, R250, R211, PT ;  /* 0x000000d3fa00720c */ /* 0x000fe20003f64070 */
[----:B-1----:R-:W4:Y:S06]  /*10630*/  LDL.LU R217, [R1+0x274] ;  /* 0x0002740001d97983 */ /* 0x002f2c0000300800 */
[----:B------:R-:W-:Y:S01]  /*10640*/  @!P2 IMAD.IADD R218, R218, 0x1, -R250 ;  /* 0x00000001dadaa824 */ /* 0x000fe200078e0afa */
[----:B------:R-:W-:-:S02]  /*10650*/  ISETP.GT.U32.AND P2, PT, R250, R247, PT ;  /* 0x000000f7fa00720c */ /* 0x000fc40003f44070 */
[C---:B------:R-:W-:Y:S02]  /*10660*/  ISETP.GT.U32.AND P1, PT, R250.reuse, R213, PT ;  /* 0x000000d5fa00720c */ /* 0x040fe40003f24070 */
[C---:B------:R-:W-:Y:S02]  /*10670*/  ISETP.GT.U32.AND P6, PT, R250.reuse, R218, PT ;  /* 0x000000dafa00720c */ /* 0x040fe40003fc4070 */
[----:B------:R-:W-:-:S07]  /*10680*/  ISETP.GT.U32.AND P0, PT, R250, R215, PT ;  /* 0x000000d7fa00720c */ /* 0x000fce0003f04070 */
[--C-:B------:R-:W-:Y:S01]  /*10690*/  @!P2 IMAD.IADD R247, R247, 0x1, -R250.reuse ;  /* 0x00000001f7f7a824 */ /* 0x100fe200078e0afa */
[----:B------:R-:W-:Y:S01]  /*106a0*/  ISETP.GT.U32.AND P2, PT, R250, R216, PT ;  /* 0x000000d8fa00720c */ /* 0x000fe20003f44070 */
[--C-:B------:R-:W-:Y:S01]  /*106b0*/  @!P5 IMAD.IADD R134, R134, 0x1, -R250.reuse ;  /* 0x000000018686d824 */ /* 0x100fe200078e0afa */
[----:B------:R-:W-:Y:S01]  /*106c0*/  ISETP.GT.U32.AND P5, PT, R250, R6, PT ;  /* 0x00000006fa00720c */ /* 0x000fe20003fa4070 */
[--C-:B------:R-:W-:Y:S01]  /*106d0*/  @!P4 IMAD.IADD R210, R210, 0x1, -R250.reuse ;  /* 0x00000001d2d2c824 */ /* 0x100fe200078e0afa */
[----:B------:R-:W-:Y:S01]  /*106e0*/  ISETP.GT.U32.AND P4, PT, R250, R94, PT ;  /* 0x0000005efa00720c */ /* 0x000fe20003f84070 */
[--C-:B------:R-:W-:Y:S01]  /*106f0*/  @!P6 IMAD.IADD R218, R218, 0x1, -R250.reuse ;  /* 0x00000001dadae824 */ /* 0x100fe200078e0afa */
[----:B------:R1:W-:Y:S01]  /*10700*/  STL [R1+0x2c0], R247 ;  /* 0x0002c0f701007387 */ /* 0x0003e20000100800 */
[--C-:B------:R-:W-:Y:S02]  /*10710*/  @!P3 IMAD.IADD R211, R211, 0x1, -R250.reuse ;  /* 0x00000001d3d3b824 */ /* 0x100fe400078e0afa */
[----:B------:R-:W-:-:S02]  /*10720*/  @!P1 IMAD.IADD R213, R213, 0x1, -R250 ;  /* 0x00000001d5d59824 */ /* 0x000fc400078e0afa */
[--C-:B------:R-:W-:Y:S02]  /*10730*/  @!P0 IMAD.IADD R215, R215, 0x1, -R250.reuse ;  /* 0x00000001d7d78824 */ /* 0x100fe400078e0afa */
[----:B------:R-:W-:Y:S01]  /*10740*/  @!P2 IMAD.IADD R216, R216, 0x1, -R250 ;  /* 0x00000001d8d8a824 */ /* 0x000fe200078e0afa */
[----:B------:R-:W-:Y:S01]  /*10750*/  ISETP.GT.U32.AND P3, PT, R250, R54, PT ;  /* 0x00000036fa00720c */ /* 0x000fe20003f64070 */
[----:B-1----:R-:W4:Y:S01]  /*10760*/  LDL.LU R247, [R1+0x28f4] ;  /* 0x0028f40001f77983 */ /* 0x002f220000300800 */
[----:B------:R-:W-:-:S03]  /*10770*/  IMAD.MOV.U32 R219, RZ, RZ, R221 ;  /* 0x000000ffffdb7224 */ /* 0x000fc600078e00dd */
[----:B------:R-:W-:Y:S04]  /*10780*/  STL [R1+0x2bc], R134 ;  /* 0x0002bc8601007387 */ /* 0x000fe80000100800 */
[----:B------:R-:W-:Y:S04]  /*10790*/  STL [R1+0x2b8], R210 ;  /* 0x0002b8d201007387 */ /* 0x000fe80000100800 */
[----:B------:R-:W-:Y:S01]  /*107a0*/  STL [R1+0x2b4], R211 ;  /* 0x0002b4d301007387 */ /* 0x000fe20000100800 */
[----:B------:R-:W-:-:S03]  /*107b0*/  @!P5 IMAD.IADD R6, R6, 0x1, -R250 ;  /* 0x000000010606d824 */ /* 0x000fc600078e0afa */
[----:B------:R-:W-:Y:S01]  /*107c0*/  STL [R1+0x2b0], R213 ;  /* 0x0002b0d501007387 */ /* 0x000fe20000100800 */
[----:B------:R-:W-:-:S03]  /*107d0*/  IMAD.MOV.U32 R221, RZ, RZ, R249 ;  /* 0x000000ffffdd7224 */ /* 0x000fc600078e00f9 */
[----:B------:R-:W-:Y:S01]  /*107e0*/  STL [R1+0x2ac], R215 ;  /* 0x0002acd701007387 */ /* 0x000fe20000100800 */
[----:B------:R-:W-:-:S03]  /*107f0*/  @!P4 IMAD.IADD R94, R94, 0x1, -R250 ;  /* 0x000000015e5ec824 */ /* 0x000fc600078e0afa */
[----:B------:R1:W-:Y:S01]  /*10800*/  STL [R1+0x2a8], R218 ;  /* 0x0002a8da01007387 */ /* 0x0003e20000100800 */
[----:B------:R-:W-:Y:S02]  /*10810*/  @!P3 IMAD.IADD R54, R54, 0x1, -R250 ;  /* 0x000000013636b824 */ /* 0x000fe400078e0afa */
[----:B-1----:R-:W-:Y:S02]  /*10820*/  IMAD.MOV.U32 R218, RZ, RZ, R219 ;  /* 0x000000ffffda7224 */ /* 0x002fe400078e00db */
[----:B------:R-:W4:Y:S02]  /*10830*/  LDL.LU R219, [R1+0x270] ;  /* 0x0002700001db7983 */ /* 0x000f240000300800 */
[----:B------:R-:W-:Y:S02]  /*10840*/  IMAD.MOV.U32 R215, RZ, RZ, R218 ;  /* 0x000000ffffd77224 */ /* 0x000fe400078e00da */
[----:B------:R-:W-:Y:S01]  /*10850*/  IMAD.MOV.U32 R218, RZ, RZ, R221 ;  /* 0x000000ffffda7224 */ /* 0x000fe200078e00dd */
[----:B------:R-:W4:Y:S01]  /*10860*/  LDL.LU R210, [R1+0x26c] ;  /* 0x00026c0001d27983 */ /* 0x000f220000300800 */
[----:B------:R-:W-:-:S02]  /*10870*/  IMAD.MOV.U32 R221, RZ, RZ, R222 ;  /* 0x000000ffffdd7224 */ /* 0x000fc400078e00de */
[----:B------:R-:W-:Y:S01]  /*10880*/  IMAD.MOV.U32 R222, RZ, RZ, R223 ;  /* 0x000000ffffde7224 */ /* 0x000fe200078e00df */
[----:B------:R-:W4:Y:S01]  /*10890*/  LDL.LU R211, [R1+0x268] ;  /* 0x0002680001d37983 */ /* 0x000f220000300800 */
[----:B------:R-:W-:Y:S02]  /*108a0*/  IMAD.MOV.U32 R223, RZ, RZ, R224 ;  /* 0x000000ffffdf7224 */ /* 0x000fe400078e00e0 */
[----:B------:R-:W-:Y:S01]  /*108b0*/  IMAD.MOV.U32 R224, RZ, RZ, R225 ;  /* 0x000000ffffe07224 */ /* 0x000fe200078e00e1 */
[----:B------:R-:W4:Y:S01]  /*108c0*/  LDL.LU R213, [R1+0x264] ;  /* 0x0002640001d57983 */ /* 0x000f220000300800 */
        /* <DEDUP_REMOVED lines=24> */
[----:B------:R-:W-:Y:S01]  /*10a50*/  IMAD.MOV.U32 R239, RZ, RZ, R242 ;  /* 0x000000ffffef7224 */ /* 0x000fe200078e00f2 */
[C---:B--2---:R-:W-:Y:S02]  /*10a60*/  ISETP.GT.U32.AND P1, PT, R250.reuse, R205, PT ;  /* 0x000000cdfa00720c */ /* 0x044fe40003f24070 */
[C---:B---3--:R-:W-:Y:S02]  /*10a70*/  ISETP.GT.U32.AND P6, PT, R250.reuse, R203, PT ;  /* 0x000000cbfa00720c */ /* 0x048fe40003fc4070 */
[----:B------:R-:W-:-:S02]  /*10a80*/  ISETP.GT.U32.AND P2, PT, R250, R204, PT ;  /* 0x000000ccfa00720c */ /* 0x000fc40003f44070 */
[----:B------:R-:W-:-:S09]  /*10a90*/  ISETP.GT.U32.AND P5, PT, R250, R207, PT ;  /* 0x000000cffa00720c */ /* 0x000fd20003fa4070 */
[--C-:B------:R-:W-:Y:S01]  /*10aa0*/  @!P6 IMAD.IADD R203, R203, 0x1, -R250.reuse ;  /* 0x00000001cbcbe824 */ /* 0x100fe200078e0afa */
[C---:B----4-:R-:W-:Y:S02]  /*10ab0*/  ISETP.GT.U32.AND P4, PT, R250.reuse, R208, PT ;  /* 0x000000d0fa00720c */ /* 0x050fe40003f84070 */
[----:B------:R-:W-:Y:S01]  /*10ac0*/  ISETP.GT.U32.AND P6, PT, R250, R216, PT ;  /* 0x000000d8fa00720c */ /* 0x000fe20003fc4070 */
[--C-:B------:R-:W-:Y:S01]  /*10ad0*/  @!P2 IMAD.IADD R204, R204, 0x1, -R250.reuse ;  /* 0x00000001cccca824 */ /* 0x100fe200078e0afa */
[C---:B------:R-:W-:Y:S02]  /*10ae0*/  ISETP.GT.U32.AND P2, PT, R250.reuse, R6, PT ;  /* 0x00000006fa00720c */ /* 0x040fe40003f44070 */
[C---:B------:R-:W-:Y:S01]  /*10af0*/  ISETP.GT.U32.AND P3, PT, R250.reuse, R209, PT ;  /* 0x000000d1fa00720c */ /* 0x040fe20003f64070 */
[----:B------:R-:W-:Y:S01]  /*10b00*/  @!P5 IMAD.IADD R207, R207, 0x1, -R250 ;  /* 0x00000001cfcfd824 */ /* 0x000fe200078e0afa */
[----:B------:R-:W-:-:S05]  /*10b10*/  ISETP.GT.U32.AND P5, PT, R250, R94, PT ;  /* 0x0000005efa00720c */ /* 0x000fca0003fa4070 */
[--C-:B------:R-:W-:Y:S01]  /*10b20*/  @!P4 IMAD.IADD R208, R208, 0x1, -R250.reuse ;  /* 0x00000001d0d0c824 */ /* 0x100fe200078e0afa */
[----:B------:R-:W-:Y:S01]  /*10b30*/  ISETP.GT.U32.AND P4, PT, R250, R54, PT ;  /* 0x00000036fa00720c */ /* 0x000fe20003f84070 */
[--C-:B------:R-:W-:Y:S02]  /*10b40*/  @!P1 IMAD.IADD R205, R205, 0x1, -R250.reuse ;  /* 0x00000001cdcd9824 */ /* 0x100fe400078e0afa */
[--C-:B------:R-:W-:Y:S02]  /*10b50*/  @!P6 IMAD.IADD R216, R216, 0x1, -R250.reuse ;  /* 0x00000001d8d8e824 */ /* 0x100fe400078e0afa */
[--C-:B------:R-:W-:Y:S02]  /*10b60*/  @!P2 IMAD.IADD R6, R6, 0x1, -R250.reuse ;  /* 0x000000010606a824 */ /* 0x100fe400078e0afa */
[--C-:B------:R-:W-:Y:S01]  /*10b70*/  @!P3 IMAD.IADD R209, R209, 0x1, -R250.reuse ;  /* 0x00000001d1d1b824 */ /* 0x100fe200078e0afa */
[----:B------:R-:W-:Y:S01]  /*10b80*/  ISETP.GT.U32.AND P3, PT, R250, R205, PT ;  /* 0x000000cdfa00720c */ /* 0x000fe20003f64070 */
[----:B------:R1:W-:Y:S04]  /*10b90*/  STL [R1+0x2a4], R216 ;  /* 0x0002a4d801007387 */ /* 0x0003e80000100800 */
[----:B------:R-:W2:Y:S01]  /*10ba0*/  LDL.LU R245, [R1+0xf8] ;  /* 0x0000f80001f57983 */ /* 0x000ea20000300800 */
[----:B------:R-:W-:-:S03]  /*10bb0*/  @!P5 IMAD.IADD R94, R94, 0x1, -R250 ;  /* 0x000000015e5ed824 */ /* 0x000fc600078e0afa */
[----:B-1----:R-:W3:Y:S01]  /*10bc0*/  LDL.LU R216, [R1+0x260] ;  /* 0x0002600001d87983 */ /* 0x002ee20000300800 */
[----:B------:R-:W-:-:S03]  /*10bd0*/  @!P4 IMAD.IADD R54, R54, 0x1, -R250 ;  /* 0x000000013636c824 */ /* 0x000fc600078e0afa */
[----:B------:R1:W-:Y:S01]  /*10be0*/  STL [R1+0x2a0], R6 ;  /* 0x0002a00601007387 */ /* 0x0003e20000100800 */
[----:B------:R-:W-:-:S03]  /*10bf0*/  @!P3 IMAD.IADD R205, R205, 0x1, -R250 ;  /* 0x00000001cdcdb824 */ /* 0x000fc600078e0afa */
[----:B------:R4:W-:Y:S01]  /*10c00*/  STL [R1+0x29c], R94 ;  /* 0x00029c5e01007387 */ /* 0x0009e20000100800 */
[----:B-1----:R-:W-:Y:S02]  /*10c10*/  IMAD.MOV.U32 R6, RZ, RZ, R218 ;  /* 0x000000ffff067224 */ /* 0x002fe400078e00da */
[----:B------:R-:W-:Y:S02]  /*10c20*/  IMAD.MOV.U32 R218, RZ, RZ, R222 ;  /* 0x000000ffffda7224 */ /* 0x000fe400078e00de */
[----:B------:R-:W-:Y:S02]  /*10c30*/  IMAD.MOV.U32 R222, RZ, RZ, R224 ;  /* 0x000000ffffde7224 */ /* 0x000fe400078e00e0 */
[----:B------:R-:W-:Y:S02]  /*10c40*/  IMAD.MOV.U32 R224, RZ, RZ, R230 ;  /* 0x000000ffffe07224 */ /* 0x000fe400078e00e6 */
[----:B------:R-:W-:Y:S02]  /*10c50*/  IMAD.MOV.U32 R230, RZ, RZ, R232 ;  /* 0x000000ffffe67224 */ /* 0x000fe400078e00e8 */
[----:B------:R-:W-:Y:S01]  /*10c60*/  IMAD.MOV.U32 R232, RZ, RZ, R235 ;  /* 0x000000ffffe87224 */ /* 0x000fe200078e00eb */
[----:B------:R1:W-:Y:S01]  /*10c70*/  STL [R1+0x298], R54 ;  /* 0x0002983601007387 */ /* 0x0003e20000100800 */
[----:B------:R-:W-:-:S02]  /*10c80*/  IMAD.MOV.U32 R235, RZ, RZ, R236 ;  /* 0x000000ffffeb7224 */ /* 0x000fc400078e00ec */
[----:B------:R-:W-:Y:S02]  /*10c90*/  IMAD.MOV.U32 R236, RZ, RZ, R238 ;  /* 0x000000ffffec7224 */ /* 0x000fe400078e00ee */
[----:B------:R-:W-:Y:S02]  /*10ca0*/  IMAD.MOV.U32 R238, RZ, RZ, R240 ;  /* 0x000000ffffee7224 */ /* 0x000fe400078e00f0 */
[----:B------:R-:W-:Y:S02]  /*10cb0*/  IMAD.MOV.U32 R240, RZ, RZ, R241 ;  /* 0x000000fffff07224 */ /* 0x000fe400078e00f1 */
[----:B----4-:R-:W-:Y:S02]  /*10cc0*/  IMAD.MOV.U32 R94, RZ, RZ, R215 ;  /* 0x000000ffff5e7224 */ /* 0x010fe400078e00d7 */
[----:B-1----:R-:W-:Y:S02]  /*10cd0*/  IMAD.MOV.U32 R54, RZ, RZ, R218 ;  /* 0x000000ffff367224 */ /* 0x002fe400078e00da */
[----:B------:R-:W-:-:S02]  /*10ce0*/  IMAD.MOV.U32 R218, RZ, RZ, R222 ;  /* 0x000000ffffda7224 */ /* 0x000fc400078e00de */
[----:B------:R-:W-:Y:S02]  /*10cf0*/  IMAD.MOV.U32 R215, RZ, RZ, R221 ;  /* 0x000000ffffd77224 */ /* 0x000fe400078e00dd */
[----:B------:R-:W-:Y:S02]  /*10d00*/  IMAD.MOV.U32 R222, RZ, RZ, R230 ;  /* 0x000000ffffde7224 */ /* 0x000fe400078e00e6 */
[----:B------:R-:W-:Y:S02]  /*10d10*/  IMAD.MOV.U32 R241, RZ, RZ, R244 ;  /* 0x000000fffff17224 */ /* 0x000fe400078e00f4 */
[----:B------:R-:W-:Y:S01]  /*10d20*/  IMAD.MOV.U32 R221, RZ, RZ, R223 ;  /* 0x000000ffffdd7224 */ /* 0x000fe200078e00df */
[----:B------:R-:W4:Y:S01]  /*10d30*/  LDL.LU R244, [R1+0x6c] ;  /* 0x00006c0001f47983 */ /* 0x000f220000300800 */
[----:B------:R-:W-:Y:S02]  /*10d40*/  IMAD.MOV.U32 R230, RZ, RZ, R232 ;  /* 0x000000ffffe67224 */ /* 0x000fe400078e00e8 */
[----:B------:R-:W-:Y:S01]  /*10d50*/  IMAD.MOV.U32 R223, RZ, RZ, R229 ;  /* 0x000000ffffdf7224 */ /* 0x000fe200078e00e5 */
[----:B------:R-:W2:Y:S01]  /*10d60*/  LDL.LU R242, [R1+0x74] ;  /* 0x0000740001f27983 */ /* 0x000ea20000300800 */
[----:B------:R-:W-:-:S02]  /*10d70*/  IMAD.MOV.U32 R232, RZ, RZ, R236 ;  /* 0x000000ffffe87224 */ /* 0x000fc400078e00ec */
[----:B------:R-:W-:Y:S01]  /*10d80*/  IMAD.MOV.U32 R229, RZ, RZ, R231 ;  /* 0x000000ffffe57224 */ /* 0x000fe200078e00e7 */
[----:B------:R1:W-:Y:S01]  /*10d90*/  STL [R1+0x294], R205 ;  /* 0x000294cd01007387 */ /* 0x0003e20000100800 */
[----:B------:R-:W-:Y:S02]  /*10da0*/  IMAD.MOV.U32 R236, RZ, RZ, R238 ;  /* 0x000000ffffec7224 */ /* 0x000fe400078e00ee */
[----:B------:R-:W-:Y:S02]  /*10db0*/  IMAD.MOV.U32 R231, RZ, RZ, R237 ;  /* 0x000000ffffe77224 */ /* 0x000fe400078e00ed */
[----:B------:R-:W-:Y:S02]  /*10dc0*/  IMAD.MOV.U32 R238, RZ, RZ, R240 ;  /* 0x000000ffffee7224 */ /* 0x000fe400078e00f0 */
[----:B------:R-:W-:Y:S01]  /*10dd0*/  IMAD.MOV.U32 R237, RZ, RZ, R239 ;  /* 0x000000ffffed7224 */ /* 0x000fe200078e00ef */
[----:B------:R-:W2:Y:S01]  /*10de0*/  LDL.LU R240, [R1+0x7c] ;  /* 0x00007c0001f07983 */ /* 0x000ea20000300800 */
[----:B------:R-:W-:-:S03]  /*10df0*/  IMAD.MOV.U32 R239, RZ, RZ, R243 ;  /* 0x000000ffffef7224 */ /* 0x000fc600078e00f3 */
[----:B------:R-:W3:Y:S01]  /*10e00*/  LDL.LU R243, [R1+0x78] ;  /* 0x0000780001f37983 */ /* 0x000ee20000300800 */
[C---:B------:R-:W-:Y:S02]  /*10e10*/  ISETP.GT.U32.AND P0, PT, R250.reuse, R206, PT ;  /* 0x000000cefa00720c */ /* 0x040fe40003f04070 */
[----:B------:R-:W-:-:S11]  /*10e20*/  ISETP.GT.U32.AND P1, PT, R250, R212, PT ;  /* 0x000000d4fa00720c */ /* 0x000fd60003f24070 */
[--C-:B------:R-:W-:Y:S01]  /*10e30*/  @!P0 IMAD.IADD R206, R206, 0x1, -R250.reuse ;  /* 0x00000001cece8824 */ /* 0x100fe200078e0afa */
[----:B------:R-:W-:Y:S01]  /*10e40*/  ISETP.GT.U32.AND P0, PT, R250, R217, PT ;  /* 0x000000d9fa00720c */ /* 0x000fe20003f04070 */
[----:B------:R-:W-:-:S03]  /*10e50*/  @!P1 IMAD.IADD R212, R212, 0x1, -R250 ;  /* 0x00000001d4d49824 */ /* 0x000fc600078e0afa */
[C---:B------:R-:W-:Y:S02]  /*10e60*/  ISETP.GT.U32.AND P1, PT, R250.reuse, R206, PT ;  /* 0x000000cefa00720c */ /* 0x040fe40003f24070 */
[C---:B------:R-:W-:Y:S02]  /*10e70*/  ISETP.GT.U32.AND P2, PT, R250.reuse, R204, PT ;  /* 0x000000ccfa00720c */ /* 0x040fe40003f44070 */
[----:B------:R-:W-:-:S05]  /*10e80*/  ISETP.GT.U32.AND P5, PT, R250, R207, PT ;  /* 0x000000cffa00720c */ /* 0x000fca0003fa4070 */
[--C-:B------:R-:W-:Y:S01]  /*10e90*/  @!P0 IMAD.IADD R217, R217, 0x1, -R250.reuse ;  /* 0x00000001d9d98824 */ /* 0x100fe200078e0afa */
[C---:B------:R-:W-:Y:S02]  /*10ea0*/  ISETP.GT.U32.AND P0, PT, R250.reuse, R203, PT ;  /* 0x000000cbfa00720c */ /* 0x040fe40003f04070 */
[----:B------:R-:W-:Y:S01]  /*10eb0*/  ISETP.GT.U32.AND P4, PT, R250, R208, PT ;  /* 0x000000d0fa00720c */ /* 0x000fe20003f84070 */
[----:B------:R-:W-:Y:S01]  /*10ec0*/  @!P1 IMAD.IADD R206, R206, 0x1, -R250 ;  /* 0x00000001cece9824 */ /* 0x000fe200078e0afa */
[C---:B------:R-:W-:Y:S02]  /*10ed0*/  ISETP.GT.U32.AND P3, PT, R250.reuse, R209, PT ;  /* 0x000000d1fa00720c */ /* 0x040fe40003f64070 */
[C---:B------:R-:W-:Y:S01]  /*10ee0*/  ISETP.GT.U32.AND P1, PT, R250.reuse, R212, PT ;  /* 0x000000d4fa00720c */ /* 0x040fe20003f24070 */
[----:B-1----:R-:W-:Y:S01]  /*10ef0*/  IMAD.MOV.U32 R205, RZ, RZ, R215 ;  /* 0x000000ffffcd7224 */ /* 0x002fe200078e00d7 */
[----:B------:R-:W-:Y:S01]  /*10f00*/  ISETP.GT.U32.AND P6, PT, R250, R217, PT ;  /* 0x000000d9fa00720c */ /* 0x000fe20003fc4070 */
[----:B------:R-:W-:Y:S01]  /*10f10*/  IMAD.MOV.U32 R215, RZ, RZ, R218 ;  /* 0x000000ffffd77224 */ /* 0x000fe200078e00da */
[----:B------:R1:W-:Y:S01]  /*10f20*/  STL [R1+0x290], R206 ;  /* 0x000290ce01007387 */ /* 0x0003e20000100800 */
[----:B------:R-:W-:-:S02]  /*10f30*/  IMAD.MOV.U32 R218, RZ, RZ, R229 ;  /* 0x000000ffffda7224 */ /* 0x000fc400078e00e5 */
[----:B------:R-:W-:Y:S02]  /*10f40*/  IMAD.MOV.U32 R229, RZ, RZ, R231 ;  /* 0x000000ffffe57224 */ /* 0x000fe400078e00e7 */
[----:B------:R-:W-:Y:S02]  /*10f50*/  IMAD.MOV.U32 R231, RZ, RZ, R237 ;  /* 0x000000ffffe77224 */ /* 0x000fe400078e00ed */
[----:B------:R-:W-:Y:S02]  /*10f60*/  IMAD.MOV.U32 R237, RZ, RZ, R238 ;  /* 0x000000ffffed7224 */ /* 0x000fe400078e00ee */
[----:B-1----:R-:W-:Y:S02]  /*10f70*/  IMAD.MOV.U32 R206, RZ, RZ, R221 ;  /* 0x000000ffffce7224 */ /* 0x002fe400078e00dd */
[----:B------:R-:W-:Y:S02]  /*10f80*/  IMAD.MOV.U32 R221, RZ, RZ, R230 ;  /* 0x000000ffffdd7224 */ /* 0x000fe400078e00e6 */
[----:B------:R-:W-:-:S02]  /*10f90*/  IMAD.MOV.U32 R230, RZ, RZ, R236 ;  /* 0x000000ffffe67224 */ /* 0x000fc400078e00ec */
[--C-:B------:R-:W-:Y:S02]  /*10fa0*/  @!P0 IMAD.IADD R203, R203, 0x1, -R250.reuse ;  /* 0x00000001cbcb8824 */ /* 0x100fe400078e0afa */
[----:B------:R-:W-:Y:S02]  /*10fb0*/  IMAD.MOV.U32 R236, RZ, RZ, R239 ;  /* 0x000000ffffec7224 */ /* 0x000fe400078e00ef */
[--C-:B------:R-:W-:Y:S02]  /*10fc0*/  @!P2 IMAD.IADD R204, R204, 0x1, -R250.reuse ;  /* 0x00000001cccca824 */ /* 0x100fe400078e0afa */
[--C-:B------:R-:W-:Y:S02]  /*10fd0*/  @!P5 IMAD.IADD R207, R207, 0x1, -R250.reuse ;  /* 0x00000001cfcfd824 */ /* 0x100fe400078e0afa */
[--C-:B------:R-:W-:Y:S02]  /*10fe0*/  @!P4 IMAD.IADD R208, R208, 0x1, -R250.reuse ;  /* 0x00000001d0d0c824 */ /* 0x100fe400078e0afa */
[----:B------:R-:W-:-:S02]  /*10ff0*/  @!P3 IMAD.IADD R209, R209, 0x1, -R250 ;  /* 0x00000001d1d1b824 */ /* 0x000fc400078e0afa */
[--C-:B------:R-:W-:Y:S02]  /*11000*/  @!P1 IMAD.IADD R212, R212, 0x1, -R250.reuse ;  /* 0x00000001d4d49824 */ /* 0x100fe400078e0afa */
[----:B------:R-:W-:Y:S02]  /*11010*/  @!P6 IMAD.IADD R217, R217, 0x1, -R250 ;  /* 0x00000001d9d9e824 */ /* 0x000fe400078e0afa */
[----:B--2---:R-:W-:Y:S02]  /*11020*/  IMAD.MOV.U32 R238, RZ, RZ, R240 ;  /* 0x000000ffffee7224 */ /* 0x004fe400078e00f0 */
[----:B------:R-:W-:Y:S02]  /*11030*/  IMAD.MOV.U32 R240, RZ, RZ, R252 ;  /* 0x000000fffff07224 */ /* 0x000fe400078e00fc */
[----:B---3--:R-:W-:Y:S02]  /*11040*/  IMAD.MOV.U32 R239, RZ, RZ, R243 ;  /* 0x000000ffffef7224 */ /* 0x008fe400078e00f3 */
[----:B------:R-:W-:-:S02]  /*11050*/  IMAD.MOV.U32 R252, RZ, RZ, R247 ;  /* 0x000000fffffc7224 */ /* 0x000fc400078e00f7 */
[----:B------:R-:W2:Y:S01]  /*11060*/  LDL.LU R247, [R1+0x198] ;  /* 0x0001980001f77983 */ /* 0x000ea20000300800 */
[----:B------:R-:W-:-:S03]  /*11070*/  IMAD.MOV.U32 R243, RZ, RZ, R248 ;  /* 0x000000fffff37224 */ /* 0x000fc600078e00f8 */
[----:B------:R-:W3:Y:S04]  /*11080*/  LDL.LU R248, [R1+0x28f0] ;  /* 0x0028f00001f87983 */ /* 0x000ee80000300800 */
[----:B------:R-:W-:Y:S04]  /*11090*/  STL [R1+0x28c], R203 ;  /* 0x00028ccb01007387 */ /* 0x000fe80000100800 */
[----:B------:R-:W-:Y:S04]  /*110a0*/  STL [R1+0x288], R204 ;  /* 0x000288cc01007387 */ /* 0x000fe80000100800 */
[----:B------:R-:W-:Y:S04]  /*110b0*/  STL [R1+0x284], R207 ;  /* 0x000284cf01007387 */ /* 0x000fe80000100800 */
[----:B------:R1:W-:Y:S04]  /*110c0*/  STL [R1+0x280], R208 ;  /* 0x000280d001007387 */ /* 0x0003e80000100800 */
[----:B------:R-:W-:Y:S04]  /*110d0*/  STL [R1+0x27c], R209 ;  /* 0x00027cd101007387 */ /* 0x000fe80000100800 */
[----:B------:R4:W-:Y:S01]  /*110e0*/  STL [R1+0x278], R212 ;  /* 0x000278d401007387 */ /* 0x0009e20000100800 */
[----:B-1----:R-:W-:-:S03]  /*110f0*/  IMAD.MOV.U32 R208, RZ, RZ, R221 ;  /* 0x000000ffffd07224 */ /* 0x002fc600078e00dd */
[----:B------:R1:W-:Y:S04]  /*11100*/  STL [R1+0x274], R217 ;  /* 0x000274d901007387 */ /* 0x0003e80000100800 */
[----:B------:R-:W2:Y:S01]  /*11110*/  LDL.LU R221, [R1+0x22c] ;  /* 0x00022c0001dd7983 */ /* 0x000ea20000300800 */
[C---:B------:R-:W-:Y:S02]  /*11120*/  ISETP.GT.U32.AND P0, PT, R250.reuse, R219, PT ;  /* 0x000000dbfa00720c */ /* 0x040fe40003f04070 */
[C---:B------:R-:W-:Y:S01]  /*11130*/  ISETP.GT.U32.AND P2, PT, R250.reuse, R210, PT ;  /* 0x000000d2fa00720c */ /* 0x040fe20003f44070 */
[----:B----4-:R-:W4:Y:S01]  /*11140*/  LDL.LU R212, [R1+0x23c] ;  /* 0x00023c0001d47983 */ /* 0x010f220000300800 */
[C---:B------:R-:W-:Y:S02]  /*11150*/  ISETP.GT.U32.AND P5, PT, R250.reuse, R211, PT ;  /* 0x000000d3fa00720c */ /* 0x040fe40003fa4070 */
[C---:B------:R-:W-:Y:S01]  /*11160*/  ISETP.GT.U32.AND P4, PT, R250.reuse, R213, PT ;  /* 0x000000d5fa00720c */ /* 0x040fe20003f84070 */
[----:B------:R-:W4:Y:S01]  /*11170*/  LDL.LU R207, [R1+0x238] ;  /* 0x0002380001cf7983 */ /* 0x000f220000300800 */
[----:B------:R-:W-:-:S02]  /*11180*/  ISETP.GT.U32.AND P6, PT, R250, R134, PT ;  /* 0x00000086fa00720c */ /* 0x000fc40003fc4070 */
[----:B------:R-:W-:-:S03]  /*11190*/  ISETP.GT.U32.AND P3, PT, R250, R216, PT ;  /* 0x000000d8fa00720c */ /* 0x000fc60003f64070 */
[--C-:B------:R-:W-:Y:S01]  /*111a0*/  @!P0 IMAD.IADD R219, R219, 0x1, -R250.reuse ;  /* 0x00000001dbdb8824 */ /* 0x100fe200078e0afa */
[----:B------:R-:W-:Y:S01]  /*111b0*/  ISETP.GT.U32.AND P0, PT, R250, R6, PT ;  /* 0x00000006fa00720c */ /* 0x000fe20003f04070 */
[--C-:B------:R-:W-:Y:S01]  /*111c0*/  @!P2 IMAD.IADD R210, R210, 0x1, -R250.reuse ;  /* 0x00000001d2d2a824 */ /* 0x100fe200078e0afa */
[C---:B------:R-:W-:Y:S01]  /*111d0*/  ISETP.GT.U32.AND P2, PT, R250.reuse, R94, PT ;  /* 0x0000005efa00720c */ /* 0x040fe20003f44070 */
[--C-:B------:R-:W-:Y:S01]  /*111e0*/  @!P5 IMAD.IADD R211, R211, 0x1, -R250.reuse ;  /* 0x00000001d3d3d824 */ /* 0x100fe200078e0afa */
[C---:B------:R-:W-:Y:S01]  /*111f0*/  ISETP.GT.U32.AND P5, PT, R250.reuse, R54, PT ;  /* 0x00000036fa00720c */ /* 0x040fe20003fa4070 */
[--C-:B------:R-:W-:Y:S01]  /*11200*/  @!P4 IMAD.IADD R213, R213, 0x1, -R250.reuse ;  /* 0x00000001d5d5c824 */ /* 0x100fe200078e0afa */
[----:B------:R-:W-:Y:S01]  /*11210*/  ISETP.GT.U32.AND P4, PT, R250, R205, PT ;  /* 0x000000cdfa00720c */ /* 0x000fe20003f84070 */
[--C-:B------:R-:W-:Y:S01]  /*11220*/  @!P6 IMAD.IADD R134, R134, 0x1, -R250.reuse ;  /* 0x000000018686e824 */ /* 0x100fe200078e0afa */
[----:B------:R-:W-:Y:S02]  /*11230*/  ISETP.GT.U32.AND P6, PT, R250, R219, PT ;  /* 0x000000dbfa00720c */ /* 0x000fe40003fc4070 */
[----:B------:R-:W-:Y:S01]  /*11240*/  IABS R249, R0 ;  /* 0x0000000000f97213 */ /* 0x000fe20000000000 */
[----:B------:R-:W-:-:S02]  /*11250*/  @!P3 IMAD.IADD R216, R216, 0x1, -R250 ;  /* 0x00000001d8d8b824 */ /* 0x000fc400078e0afa */
[--C-:B------:R-:W-:Y:S01]  /*11260*/  @!P0 IMAD.IADD R6, R6, 0x1, -R250.reuse ;  /* 0x0000000106068824 */ /* 0x100fe200078e0afa */
[----:B------:R-:W-:Y:S01]  /*11270*/  ISETP.GT.U32.AND P0, PT, R250, R210, PT ;  /* 0x000000d2fa00720c */ /* 0x000fe20003f04070 */
[----:B------:R-:W-:Y:S01]  /*11280*/  @!P2 IMAD.IADD R94, R94, 0x1, -R250 ;  /* 0x000000015e5ea824 */ /* 0x000fe200078e0afa */
[----:B------:R-:W-:Y:S01]  /*11290*/  ISETP.GT.U32.AND P2, PT, R250, R211, PT ;  /* 0x000000d3fa00720c */ /* 0x000fe20003f44070 */
[----:B------:R-:W-:-:S04]  /*112a0*/  IMAD.HI.U32 R0, R251, R249, RZ ;  /* 0x000000f9fb007227 */ /* 0x000fc800078e00ff */
[----:B------:R-:W-:Y:S01]  /*112b0*/  @!P5 IMAD.IADD R54, R54, 0x1, -R250 ;  /* 0x000000013636d824 */ /* 0x000fe200078e0afa */
[C---:B------:R-:W-:Y:S01]  /*112c0*/  ISETP.GT.U32.AND P5, PT, R250.reuse, R213, PT ;  /* 0x000000d5fa00720c */ /* 0x040fe20003fa4070 */
[----:B------:R-:W-:Y:S02]  /*112d0*/  IMAD.MOV R0, RZ, RZ, -R0 ;  /* 0x000000ffff007224 */ /* 0x000fe400078e0a00 */
[--C-:B------:R-:W-:Y:S01]  /*112e0*/  @!P4 IMAD.IADD R205, R205, 0x1, -R250.reuse ;  /* 0x00000001cdcdc824 */ /* 0x100fe200078e0afa */
[C---:B------:R-:W-:Y:S01]  /*112f0*/  ISETP.GT.U32.AND P4, PT, R250.reuse, R216, PT ;  /* 0x000000d8fa00720c */ /* 0x040fe20003f84070 */
[----:B------:R-:W-:Y:S02]  /*11300*/  @!P6 IMAD.IADD R219, R219, 0x1, -R250 ;  /* 0x00000001dbdbe824 */ /* 0x000fe400078e0afa */
[----:B------:R-:W-:Y:S01]  /*11310*/  IMAD R249, R250, R0, R249 ;  /* 0x00000000faf97224 */ /* 0x000fe200078e02f9 */
[----:B------:R-:W-:Y:S01]  /*11320*/  IADD3 R0, R214, 0x1f5, RZ ;  /* 0x000001f5d6007810 */ /* 0x000fe20007ffe0ff */
[----:B-1----:R-:W-:Y:S01]  /*11330*/  IMAD.MOV.U32 R217, RZ, RZ, R218 ;  /* 0x000000ffffd97224 */ /* 0x002fe200078e00da */
[----:B------:R2:W-:Y:S01]  /*11340*/  STL [R1+0x270], R219 ;  /* 0x000270db01007387 */ /* 0x0005e20000100800 */
[----:B------:R-:W-:-:S02]  /*11350*/  IMAD.MOV.U32 R218, RZ, RZ, R222 ;  /* 0x000000ffffda7224 */ /* 0x000fc400078e00de */
[--C-:B------:R-:W-:Y:S01]  /*11360*/  @!P0 IMAD.IADD R210, R210, 0x1, -R250.reuse ;  /* 0x00000001d2d28824 */ /* 0x100fe200078e0afa */
[----:B------:R-:W-:Y:S01]  /*11370*/  STL [R1+0x1d70], R0 ;  /* 0x001d700001007387 */ /* 0x000fe20000100800 */
[----:B------:R-:W-:Y:S02]  /*11380*/  IMAD.MOV.U32 R222, RZ, RZ, R223 ;  /* 0x000000ffffde7224 */ /* 0x000fe400078e00df */
[----:B------:R-:W-:Y:S02]  /*11390*/  @!P2 IMAD.IADD R211, R211, 0x1, -R250 ;  /* 0x00000001d3d3a824 */ /* 0x000fe400078e0afa */
[----:B------:R-:W-:Y:S02]  /*113a0*/  IMAD.MOV.U32 R223, RZ, RZ, R224 ;  /* 0x000000ffffdf7224 */ /* 0x000fe400078e00e0 */
[--C-:B------:R-:W-:Y:S02]  /*113b0*/  @!P5 IMAD.IADD R213, R213, 0x1, -R250.reuse ;  /* 0x00000001d5d5d824 */ /* 0x100fe400078e0afa */
[----:B------:R-:W-:-:S02]  /*113c0*/  @!P4 IMAD.IADD R216, R216, 0x1, -R250 ;  /* 0x00000001d8d8c824 */ /* 0x000fc400078e0afa */
[----:B---3--:R-:W-:Y:S02]  /*113d0*/  IMAD.MOV.U32 R224, RZ, RZ, R248 ;  /* 0x000000ffffe07224 */ /* 0x008fe400078e00f8 */
[----:B--2---:R-:W-:Y:S02]  /*113e0*/  IMAD.MOV.U32 R219, RZ, RZ, R221 ;  /* 0x000000ffffdb7224 */ /* 0x004fe400078e00dd */
[----:B------:R-:W-:Y:S02]  /*113f0*/  IMAD.MOV.U32 R221, RZ, RZ, R225 ;  /* 0x000000ffffdd7224 */ /* 0x000fe400078e00e1 */
[----:B------:R-:W2:Y:S04]  /*11400*/  LDL.LU R225, [R1+0x1bc] ;  /* 0x0001bc0001e17983 */ /* 0x000ea80000300800 */
[----:B------:R-:W3:Y:S04]  /*11410*/  LDL.LU R248, [R1+0x28ec] ;  /* 0x0028ec0001f87983 */ /* 0x000ee80000300800 */
[----:B------:R1:W-:Y:S04]  /*11420*/  STL [R1+0x26c], R210 ;  /* 0x00026cd201007387 */ /* 0x0003e80000100800 */
[----:B------:R1:W-:Y:S04]  /*11430*/  STL [R1+0x268], R211 ;  /* 0x000268d301007387 */ /* 0x0003e80000100800 */
[----:B------:R1:W-:Y:S04]  /*11440*/  STL [R1+0x264], R213 ;  /* 0x000264d501007387 */ /* 0x0003e80000100800 */
[----:B------:R-:W2:Y:S04]  /*11450*/  LDL.LU R203, [R1+0x224] ;  /* 0x0002240001cb7983 */ /* 0x000ea80000300800 */
[----:B------:R-:W3:Y:S04]  /*11460*/  LDL.LU R204, [R1+0x220] ;  /* 0x0002200001cc7983 */ /* 0x000ee80000300800 */
[----:B------:R4:W-:Y:S04]  /*11470*/  STL [R1+0x260], R216 ;  /* 0x000260d801007387 */ /* 0x0009e80000100800 */
[----:B------:R-:W3:Y:S04]  /*11480*/  LDL.LU R209, [R1+0x21c] ;  /* 0x00021c0001d17983 */ /* 0x000ee80000300800 */
[----:B-1----:R-:W3:Y:S01]  /*11490*/  LDL.LU R210, [R1+0x218] ;  /* 0x0002180001d27983 */ /* 0x002ee20000300800 */
[----:B------:R-:W-:-:S02]  /*114a0*/  ISETP.GT.U32.AND P1, PT, R250, R220, PT ;  /* 0x000000dcfa00720c */ /* 0x000fc40003f24070 */
[----:B------:R-:W-:-:S11]  /*114b0*/  ISETP.GT.U32.AND P3, PT, R250, R206, PT ;  /* 0x000000cefa00720c */ /* 0x000fd60003f64070 */
[----:B------:R-:W-:Y:S01]  /*114c0*/  @!P1 IMAD.IADD R220, R220, 0x1, -R250 ;  /* 0x00000001dcdc9824 */ /* 0x000fe200078e0afa */
[C---:B------:R-:W-:Y:S02]  /*114d0*/  ISETP.GT.U32.AND P1, PT, R250.reuse, R215, PT ;  /* 0x000000d7fa00720c */ /* 0x040fe40003f24070 */
[C---:B------:R-:W-:Y:S02]  /*114e0*/  ISETP.GT.U32.AND P0, PT, R250.reuse, R6, PT ;  /* 0x00000006fa00720c */ /* 0x040fe40003f04070 */
[----:B------:R-:W-:-:S09]  /*114f0*/  ISETP.GT.U32.AND P2, PT, R250, R94, PT ;  /* 0x0000005efa00720c */ /* 0x000fd20003f44070 */
[--C-:B------:R-:W-:Y:S01]  /*11500*/  @!P1 IMAD.IADD R215, R215, 0x1, -R250.reuse ;  /* 0x00000001d7d79824 */ /* 0x100fe200078e0afa */
[----:B------:R-:W-:Y:S01]  /*11510*/  ISETP.GT.U32.AND P1, PT, R250, R134, PT ;  /* 0x00000086fa00720c */ /* 0x000fe20003f24070 */
[--C-:B------:R-:W-:Y:S01]  /*11520*/  @!P3 IMAD.IADD R206, R206, 0x1, -R250.reuse ;  /* 0x00000001ceceb824 */ /* 0x100fe200078e0afa */
[C---:B------:R-:W-:Y:S02]  /*11530*/  ISETP.GT.U32.AND P3, PT, R250.reuse, R220, PT ;  /* 0x000000dcfa00720c */ /* 0x040fe40003f64070 */
[C---:B------:R-:W-:Y:S02]  /*11540*/  ISETP.GT.U32.AND P6, PT, R250.reuse, R215, PT ;  /* 0x000000d7fa00720c */ /* 0x040fe40003fc4070 */
[----:B------:R-:W-:Y:S01]  /*11550*/  ISETP.GT.U32.AND P5, PT, R250, R54, PT ;  /* 0x00000036fa00720c */ /* 0x000fe20003fa4070 */
[--C-:B------:R-:W-:Y:S01]  /*11560*/  @!P0 IMAD.IADD R6, R6, 0x1, -R250.reuse ;  /* 0x0000000106068824 */ /* 0x100fe200078e0afa */
[----:B----4-:R-:W-:Y:S01]  /*11570*/  ISETP.GT.U32.AND P0, PT, R250, R207, PT ;  /* 0x000000cffa00720c */ /* 0x010fe20003f04070 */
[----:B------:R-:W-:Y:S01]  /*11580*/  @!P2 IMAD.IADD R94, R94, 0x1, -R250 ;  /* 0x000000015e5ea824 */ /* 0x000fe200078e0afa */
[----:B------:R-:W-:-:S03]  /*11590*/  ISETP.GT.U32.AND P2, PT, R250, R208, PT ;  /* 0x000000d0fa00720c */ /* 0x000fc60003f44070 */
[--C-:B------:R-:W-:Y:S01]  /*115a0*/  @!P1 IMAD.IADD R134, R134, 0x1, -R250.reuse ;  /* 0x0000000186869824 */ /* 0x100fe200078e0afa */
[----:B------:R-:W-:Y:S01]  /*115b0*/  ISETP.GT.U32.AND P1, PT, R250, R212, PT ;  /* 0x000000d4fa00720c */ /* 0x000fe20003f24070 */
[--C-:B------:R-:W-:Y:S02]  /*115c0*/  @!P3 IMAD.IADD R220, R220, 0x1, -R250.reuse ;  /* 0x00000001dcdcb824 */ /* 0x100fe400078e0afa */
[--C-:B------:R-:W-:Y:S02]  /*115d0*/  @!P6 IMAD.IADD R215, R215, 0x1, -R250.reuse ;  /* 0x00000001d7d7e824 */ /* 0x100fe400078e0afa */
[--C-:B------:R-:W-:Y:S01]  /*115e0*/  @!P5 IMAD.IADD R54, R54, 0x1, -R250.reuse ;  /* 0x000000013636d824 */ /* 0x100fe200078e0afa */
[----:B------:R-:W-:Y:S01]  /*115f0*/  ISETP.GT.U32.AND P5, PT, R250, R217, PT ;  /* 0x000000d9fa00720c */ /* 0x000fe20003fa4070 */
[----:B------:R-:W-:Y:S01]  /*11600*/  STL [R1+0x25c], R220 ;  /* 0x00025cdc01007387 */ /* 0x000fe20000100800 */
[--C-:B------:R-:W-:Y:S02]  /*11610*/  @!P0 IMAD.IADD R207, R207, 0x1, -R250.reuse ;  /* 0x00000001cfcf8824 */ /* 0x100fe400078e0afa */
[--C-:B------:R-:W-:Y:S01]  /*11620*/  @!P2 IMAD.IADD R208, R208, 0x1, -R250.reuse ;  /* 0x00000001d0d0a824 */ /* 0x100fe200078e0afa */
[----:B------:R-:W4:Y:S02]  /*11630*/  LDL.LU R211, [R1+0x214] ;  /* 0x0002140001d37983 */ /* 0x000f240000300800 */
[----:B------:R-:W-:-:S02]  /*11640*/  @!P1 IMAD.IADD R212, R212, 0x1, -R250 ;  /* 0x00000001d4d49824 */ /* 0x000fc400078e0afa */
[----:B------:R-:W4:Y:S01]  /*11650*/  LDL.LU R213, [R1+0x210] ;  /* 0x0002100001d57983 */ /* 0x000f220000300800 */
[----:B------:R-:W-:-:S03]  /*11660*/  ISETP.GT.U32.AND P4, PT, R250, R205, PT ;  /* 0x000000cdfa00720c */ /* 0x000fc60003f84070 */
[----:B------:R-:W4:Y:S01]  /*11670*/  LDL.LU R216, [R1+0x20c] ;  /* 0x00020c0001d87983 */ /* 0x000f220000300800 */
[----:B------:R-:W-:Y:S01]  /*11680*/  ISETP.GT.U32.AND P3, PT, R250, R206, PT ;  /* 0x000000cefa00720c */ /* 0x000fe20003f64070 */
[--C-:B------:R-:W-:Y:S02]  /*11690*/  @!P5 IMAD.IADD R217, R217, 0x1, -R250.reuse ;  /* 0x00000001d9d9d824 */ /* 0x100fe400078e0afa */
[----:B------:R-:W-:Y:S04]  /*116a0*/  STL [R1+0x258], R134 ;  /* 0x0002588601007387 */ /* 0x000fe80000100800 */
[----:B------:R-:W-:Y:S02]  /*116b0*/  STL [R1+0x254], R6 ;  /* 0x0002540601007387 */ /* 0x000fe40000100800 */
[----:B------:R-:W-:-:S02]  /*116c0*/  @!P4 IMAD.IADD R205, R205, 0x1, -R250 ;  /* 0x00000001cdcdc824 */ /* 0x000fc400078e0afa */
[----:B------:R-:W-:Y:S02]  /*116d0*/  STL [R1+0x250], R94 ;  /* 0x0002505e01007387 */ /* 0x000fe40000100800 */
[----:B------:R-:W-:Y:S02]  /*116e0*/  @!P3 IMAD.IADD R206, R206, 0x1, -R250 ;  /* 0x00000001ceceb824 */ /* 0x000fe400078e0afa */
[----:B------:R-:W-:Y:S04]  /*116f0*/  STL [R1+0x24c], R54 ;  /* 0x00024c3601007387 */ /* 0x000fe80000100800 */
[----:B------:R-:W-:Y:S04]  /*11700*/  STL [R1+0x248], R205 ;  /* 0x000248cd01007387 */ /* 0x000fe80000100800 */
[----:B------:R-:W-:Y:S04]  /*11710*/  STL [R1+0x244], R206 ;  /* 0x000244ce01007387 */ /* 0x000fe80000100800 */
[----:B------:R1:W-:Y:S04]  /*11720*/  STL [R1+0x240], R215 ;  /* 0x000240d701007387 */ /* 0x0003e80000100800 */
[----:B-1----:R-:W4:Y:S04]  /*11730*/  LDL.LU R215, [R1+0x208] ;  /* 0x0002080001d77983 */ /* 0x002f280000300800 */
[----:B------:R-:W4:Y:S04]  /*11740*/  LDL.LU R205, [R1+0x204] ;  /* 0x0002040001cd7983 */ /* 0x000f280000300800 */
[----:B------:R-:W4:Y:S04]  /*11750*/  LDL.LU R6, [R1+0x200] ;  /* 0x0002000001067983 */ /* 0x000f280000300800 */
[----:B------:R-:W4:Y:S01]  /*11760*/  LDL.LU R54, [R1+0x1fc] ;  /* 0x0001fc0001367983 */ /* 0x000f220000300800 */
[----:B--2---:R-:W-:-:S02]  /*11770*/  ISETP.GT.U32.AND P6, PT, R250, R203, PT ;  /* 0x000000cbfa00720c */ /* 0x004fc40003fc4070 */
[C---:B---3--:R-:W-:Y:S02]  /*11780*/  ISETP.GT.U32.AND P1, PT, R250.reuse, R204, PT ;  /* 0x000000ccfa00720c */ /* 0x048fe40003f24070 */
[C---:B------:R-:W-:Y:S02]  /*11790*/  ISETP.GT.U32.AND P0, PT, R250.reuse, R209, PT ;  /* 0x000000d1fa00720c */ /* 0x040fe40003f04070 */
[----:B------:R-:W-:-:S07]  /*117a0*/  ISETP.GT.U32.AND P2, PT, R250, R210, PT ;  /* 0x000000d2fa00720c */ /* 0x000fce0003f44070 */
        /* <DEDUP_REMOVED lines=11> */
[--C-:B------:R-:W-:Y:S02]  /*11860*/  @!P0 IMAD.IADD R208, R208, 0x1, -R250.reuse ;  /* 0x00000001d0d08824 */ /* 0x100fe400078e0afa */
[----:B------:R-:W-:Y:S01]  /*11870*/  @!P2 IMAD.IADD R217, R217, 0x1, -R250 ;  /* 0x00000001d9d9a824 */ /* 0x000fe200078e0afa */
[----:B-1----:R-:W2:Y:S04]  /*11880*/  LDL.LU R212, [R1+0x1f8] ;  /* 0x0001f80001d47983 */ /* 0x002ea80000300800 */
[----:B------:R-:W3:Y:S04]  /*11890*/  LDL.LU R206, [R1+0x1f4] ;  /* 0x0001f40001ce7983 */ /* 0x000ee80000300800 */
[----:B------:R1:W-:Y:S04]  /*118a0*/  STL [R1+0x238], R207 ;  /* 0x000238cf01007387 */ /* 0x0003e80000100800 */
[----:B------:R4:W-:Y:S04]  /*118b0*/  STL [R1+0x234], R208 ;  /* 0x000234d001007387 */ /* 0x0009e80000100800 */
[----:B------:R-:W-:Y:S04]  /*118c0*/  STL [R1+0x230], R217 ;  /* 0x000230d901007387 */ /* 0x000fe80000100800 */
[----:B-1----:R-:W2:Y:S01]  /*118d0*/  LDL.LU R207, [R1+0x1f0] ;  /* 0x0001f00001cf7983 */ /* 0x002ea20000300800 */
[----:B------:R-:W-:-:S02]  /*118e0*/  ISETP.GT.U32.AND P3, PT, R250, R218, PT ;  /* 0x000000dafa00720c */ /* 0x000fc40003f64070 */
[C---:B------:R-:W-:Y:S01]  /*118f0*/  ISETP.GT.U32.AND P4, PT, R250.reuse, R219, PT ;  /* 0x000000dbfa00720c */ /* 0x040fe20003f84070 */
[----:B------:R-:W-:Y:S01]  /*11900*/  IMAD.MOV.U32 R220, RZ, RZ, R248 ;  /* 0x000000ffffdc7224 */ /* 0x000fe200078e00f8 */
[----:B----4-:R-:W-:Y:S01]  /*11910*/  ISETP.GT.U32.AND P5, PT, R250, R211, PT ;  /* 0x000000d3fa00720c */ /* 0x010fe20003fa4070 */
[----:B------:R-:W4:Y:S08]  /*11920*/  LDL.LU R208, [R1+0x1ec] ;  /* 0x0001ec0001d07983 */ /* 0x000f300000300800 */
[--C-:B------:R-:W-:Y:S01]  /*11930*/  @!P3 IMAD.IADD R218, R218, 0x1, -R250.reuse ;  /* 0x00000001dadab824 */ /* 0x100fe200078e0afa */
[----:B------:R-:W-:Y:S01]  /*11940*/  ISETP.GT.U32.AND P3, PT, R250, R216, PT ;  /* 0x000000d8fa00720c */ /* 0x000fe20003f64070 */
[----:B------:R-:W-:-:S02]  /*11950*/  @!P4 IMAD.IADD R219, R219, 0x1, -R250 ;  /* 0x00000001dbdbc824 */ /* 0x000fc400078e0afa */
[----:B------:R-:W-:Y:S01]  /*11960*/  @!P5 IMAD.IADD R211, R211, 0x1, -R250 ;  /* 0x00000001d3d3d824 */ /* 0x000fe200078e0afa */
[C---:B------:R-:W-:Y:S02]  /*11970*/  ISETP.GT.U32.AND P4, PT, R250.reuse, R213, PT ;  /* 0x000000d5fa00720c */ /* 0x040fe40003f84070 */
[----:B------:R-:W-:-:S07]  /*11980*/  ISETP.GT.U32.AND P5, PT, R250, R219, PT ;  /* 0x000000dbfa00720c */ /* 0x000fce0003fa4070 */
[----:B------:R-:W-:Y:S01]  /*11990*/  @!P3 IMAD.IADD R216, R216, 0x1, -R250 ;  /* 0x00000001d8d8b824 */ /* 0x000fe200078e0afa */
[----:B------:R-:W-:-:S04]  /*119a0*/  ISETP.GT.U32.AND P3, PT, R250, R203, PT ;  /* 0x000000cbfa00720c */ /* 0x000fc80003f64070 */
[C---:B------:R-:W-:Y:S01]  /*119b0*/  ISETP.GT.U32.AND P6, PT, R250.reuse, R216, PT ;  /* 0x000000d8fa00720c */ /* 0x040fe20003fc4070 */
[--C-:B------:R-:W-:Y:S02]  /*119c0*/  @!P5 IMAD.IADD R219, R219, 0x1, -R250.reuse ;  /* 0x00000001dbdbd824 */ /* 0x100fe400078e0afa */
[--C-:B------:R-:W-:Y:S01]  /*119d0*/  @!P4 IMAD.IADD R213, R213, 0x1, -R250.reuse ;  /* 0x00000001d5d5c824 */ /* 0x100fe200078e0afa */
[----:B------:R-:W-:Y:S02]  /*119e0*/  ISETP.GT.U32.AND P4, PT, R250, R218, PT ;  /* 0x000000dafa00720c */ /* 0x000fe40003f84070 */
[----:B------:R1:W-:Y:S03]  /*119f0*/  STL [R1+0x22c], R219 ;  /* 0x00022cdb01007387 */ /* 0x0003e60000100800 */
[----:B------:R-:W-:-:S04]  /*11a00*/  @!P3 IMAD.IADD R203, R203, 0x1, -R250 ;  /* 0x00000001cbcbb824 */ /* 0x000fc800078e0afa */
[----:B------:R-:W-:Y:S01]  /*11a10*/  @!P6 IMAD.IADD R216, R216, 0x1, -R250 ;  /* 0x00000001d8d8e824 */ /* 0x000fe200078e0afa */
[C---:B------:R-:W-:Y:S01]  /*11a20*/  ISETP.GT.U32.AND P3, PT, R250.reuse, R215, PT ;  /* 0x000000d7fa00720c */ /* 0x040fe20003f64070 */
[----:B-1----:R-:W-:Y:S02]  /*11a30*/  IMAD.MOV.U32 R219, RZ, RZ, R220 ;  /* 0x000000ffffdb7224 */ /* 0x002fe400078e00dc */
[----:B------:R-:W-:Y:S02]  /*11a40*/  IMAD.MOV.U32 R220, RZ, RZ, R225 ;  /* 0x000000ffffdc7224 */ /* 0x000fe400078e00e1 */
[----:B------:R-:W-:Y:S02]  /*11a50*/  IMAD.MOV.U32 R225, RZ, RZ, R229 ;  /* 0x000000ffffe17224 */ /* 0x000fe400078e00e5 */
[----:B------:R-:W-:Y:S01]  /*11a60*/  IMAD.MOV.U32 R229, RZ, RZ, R247 ;  /* 0x000000ffffe57224 */ /* 0x000fe200078e00f7 */
[C---:B------:R-:W-:Y:S01]  /*11a70*/  ISETP.GT.U32.AND P1, PT, R250.reuse, R204, PT ;  /* 0x000000ccfa00720c */ /* 0x040fe20003f24070 */
[----:B------:R-:W3:Y:S01]  /*11a80*/  LDL.LU R247, [R1+0x1e8] ;  /* 0x0001e80001f77983 */ /* 0x000ee20000300800 */
[----:B------:R-:W-:-:S03]  /*11a90*/  ISETP.GT.U32.AND P0, PT, R250, R209, PT ;  /* 0x000000d1fa00720c */ /* 0x000fc60003f04070 */
[----:B------:R-:W3:Y:S01]  /*11aa0*/  LDL.LU R134, [R1+0x1e4] ;  /* 0x0001e40001867983 */ /* 0x000ee20000300800 */
[----:B------:R-:W-:Y:S01]  /*11ab0*/  ISETP.GT.U32.AND P2, PT, R250, R210, PT ;  /* 0x000000d2fa00720c */ /* 0x000fe20003f44070 */
[--C-:B------:R-:W-:Y:S01]  /*11ac0*/  @!P4 IMAD.IADD R218, R218, 0x1, -R250.reuse ;  /* 0x00000001dadac824 */ /* 0x100fe200078e0afa */
[C---:B------:R-:W-:Y:S01]  /*11ad0*/  ISETP.GT.U32.AND P5, PT, R250.reuse, R211, PT ;  /* 0x000000d3fa00720c */ /* 0x040fe20003fa4070 */
[--C-:B------:R-:W-:Y:S01]  /*11ae0*/  @!P3 IMAD.IADD R215, R215, 0x1, -R250.reuse ;  /* 0x00000001d7d7b824 */ /* 0x100fe200078e0afa */
[----:B------:R-:W-:Y:S02]  /*11af0*/  ISETP.GT.U32.AND P4, PT, R250, R213, PT ;  /* 0x000000d5fa00720c */ /* 0x000fe40003f84070 */
[----:B------:R1:W-:Y:S01]  /*11b00*/  STL [R1+0x228], R218 ;  /* 0x000228da01007387 */ /* 0x0003e20000100800 */
[----:B------:R-:W-:-:S03]  /*11b10*/  @!P1 IMAD.IADD R204, R204, 0x1, -R250 ;  /* 0x00000001cccc9824 */ /* 0x000fc600078e0afa */
[----:B------:R-:W3:Y:S01]  /*11b20*/  LDL.LU R94, [R1+0x1e0] ;  /* 0x0001e000015e7983 */ /* 0x000ee20000300800 */
[----:B------:R-:W-:-:S03]  /*11b30*/  @!P0 IMAD.IADD R209, R209, 0x1, -R250 ;  /* 0x00000001d1d18824 */ /* 0x000fc600078e0afa */
[----:B------:R-:W3:Y:S01]  /*11b40*/  LDL.LU R217, [R1+0x1dc] ;  /* 0x0001dc0001d97983 */ /* 0x000ee20000300800 */
[----:B------:R-:W-:-:S03]  /*11b50*/  @!P2 IMAD.IADD R210, R210, 0x1, -R250 ;  /* 0x00000001d2d2a824 */ /* 0x000fc600078e0afa */
[----:B-1----:R-:W3:Y:S01]  /*11b60*/  LDL.LU R218, [R1+0x1d8] ;  /* 0x0001d80001da7983 */ /* 0x002ee20000300800 */
[----:B------:R-:W-:-:S03]  /*11b70*/  @!P5 IMAD.IADD R211, R211, 0x1, -R250 ;  /* 0x00000001d3d3d824 */ /* 0x000fc600078e0afa */
[----:B------:R1:W-:Y:S01]  /*11b80*/  STL [R1+0x224], R203 ;  /* 0x000224cb01007387 */ /* 0x0003e20000100800 */
[----:B------:R-:W-:-:S03]  /*11b90*/  @!P4 IMAD.IADD R213, R213, 0x1, -R250 ;  /* 0x00000001d5d5c824 */ /* 0x000fc600078e0afa */
[----:B-1----:R-:W3:Y:S04]  /*11ba0*/  LDL.LU R203, [R1+0x28e8] ;  /* 0x0028e80001cb7983 */ /* 0x002ee80000300800 */
[----:B------:R1:W-:Y:S04]  /*11bb0*/  STL [R1+0x220], R204 ;  /* 0x000220cc01007387 */ /* 0x0003e80000100800 */
[----:B-1----:R-:W3:Y:S04]  /*11bc0*/  LDL.LU R204, [R1+0x28e4] ;  /* 0x0028e40001cc7983 */ /* 0x002ee80000300800 */
[----:B------:R1:W-:Y:S04]  /*11bd0*/  STL [R1+0x21c], R209 ;  /* 0x00021cd101007387 */ /* 0x0003e80000100800 */
[----:B------:R1:W-:Y:S04]  /*11be0*/  STL [R1+0x218], R210 ;  /* 0x000218d201007387 */ /* 0x0003e80000100800 */
[----:B------:R-:W-:Y:S04]  /*11bf0*/  STL [R1+0x214], R211 ;  /* 0x000214d301007387 */ /* 0x000fe80000100800 */
[----:B------:R-:W-:Y:S04]  /*11c00*/  STL [R1+0x210], R213 ;  /* 0x000210d501007387 */ /* 0x000fe80000100800 */
[----:B------:R1:W-:Y:S04]  /*11c10*/  STL [R1+0x20c], R216 ;  /* 0x00020cd801007387 */ /* 0x0003e80000100800 */
[----:B-1----:R-:W3:Y:S04]  /*11c20*/  LDL.LU R209, [R1+0x1d4] ;  /* 0x0001d40001d17983 */ /* 0x002ee80000300800 */
[----:B------:R-:W3:Y:S01]  /*11c30*/  LDL.LU R210, [R1+0x1d0] ;  /* 0x0001d00001d27983 */ /* 0x000ee20000300800 */
[----:B------:R-:W-:-:S03]  /*11c40*/  IMAD.MOV.U32 R216, RZ, RZ, R220 ;  /* 0x000000ffffd87224 */ /* 0x000fc600078e00dc */
[----:B------:R-:W3:Y:S04]  /*11c50*/  LDL.LU R211, [R1+0x1cc] ;  /* 0x0001cc0001d37983 */ /* 0x000ee80000300800 */
[----:B------:R-:W3:Y:S01]  /*11c60*/  LDL.LU R220, [R1+0x1c8] ;  /* 0x0001c80001dc7983 */ /* 0x000ee20000300800 */
[----:B--2---:R-:W-:-:S13]  /*11c70*/  ISETP.GT.U32.AND P6, PT, R250, R207, PT ;  /* 0x000000cffa00720c */ /* 0x004fda0003fc4070 */
[----:B------:R-:W-:Y:S01]  /*11c80*/  @!P6 IMAD.IADD R207, R207, 0x1, -R250 ;  /* 0x00000001cfcfe824 */ /* 0x000fe200078e0afa */
[----:B------:R-:W-:-:S13]  /*11c90*/  ISETP.GT.U32.AND P6, PT, R250, R215, PT ;  /* 0x000000d7fa00720c */ /* 0x000fda0003fc4070 */
[----:B------:R-:W-:-:S05]  /*11ca0*/  @!P6 IMAD.IADD R215, R215, 0x1, -R250 ;  /* 0x00000001d7d7e824 */ /* 0x000fca00078e0afa */
[----:B------:R1:W-:Y:S02]  /*11cb0*/  STL [R1+0x208], R215 ;  /* 0x000208d701007387 */ /* 0x0003e40000100800 */
[----:B-1----:R-:W-:Y:S02]  /*11cc0*/  IMAD.MOV.U32 R215, RZ, RZ, R219 ;  /* 0x000000ffffd77224 */ /* 0x002fe400078e00db */
[----:B------:R-:W-:Y:S02]  /*11cd0*/  IMAD.MOV.U32 R219, RZ, RZ, R222 ;  /* 0x000000ffffdb7224 */ /* 0x000fe400078e00de */
[----:B------:R-:W-:Y:S02]  /*11ce0*/  IMAD.MOV.U32 R222, RZ, RZ, R223 ;  /* 0x000000ffffde7224 */ /* 0x000fe400078e00df */
[----:B------:R-:W-:Y:S02]  /*11cf0*/  IMAD.MOV.U32 R223, RZ, RZ, R226 ;  /* 0x000000ffffdf7224 */ /* 0x000fe400078e00e2 */
[----:B------:R-:W-:-:S02]  /*11d00*/  IMAD.MOV.U32 R226, RZ, RZ, R228 ;  /* 0x000000ffffe27224 */ /* 0x000fc400078e00e4 */
[----:B------:R-:W-:Y:S02]  /*11d10*/  IMAD.MOV.U32 R228, RZ, RZ, R229 ;  /* 0x000000ffffe47224 */ /* 0x000fe400078e00e5 */
[----:B------:R-:W2:Y:S01]  /*11d20*/  LDL.LU R229, [R1+0x10c] ;  /* 0x00010c0001e57983 */ /* 0x000ea20000300800 */
[C---:B------:R-:W-:Y:S02]  /*11d30*/  ISETP.GT.U32.AND P1, PT, R250.reuse, R205, PT ;  /* 0x000000cdfa00720c */ /* 0x040fe40003f24070 */
[C---:B------:R-:W-:Y:S02]  /*11d40*/  ISETP.GT.U32.AND P0, PT, R250.reuse, R6, PT ;  /* 0x00000006fa00720c */ /* 0x040fe40003f04070 */
[C---:B------:R-:W-:Y:S02]  /*11d50*/  ISETP.GT.U32.AND P2, PT, R250.reuse, R54, PT ;  /* 0x00000036fa00720c */ /* 0x040fe40003f44070 */
[C---:B----4-:R-:W-:Y:S02]  /*11d60*/  ISETP.GT.U32.AND P3, PT, R250.reuse, R208, PT ;  /* 0x000000d0fa00720c */ /* 0x050fe40003f64070 */
[----:B---3--:R-:W-:-:S05]  /*11d70*/  ISETP.GT.U32.AND P4, PT, R250, R206, PT ;  /* 0x000000cefa00720c */ /* 0x008fca0003f84070 */
[--C-:B------:R-:W-:Y:S01]  /*11d80*/  @!P1 IMAD.IADD R205, R205, 0x1, -R250.reuse ;  /* 0x00000001cdcd9824 */ /* 0x100fe200078e0afa */
[----:B------:R-:W-:Y:S01]  /*11d90*/  ISETP.GT.U32.AND P1, PT, R250, R247, PT ;  /* 0x000000f7fa00720c */ /* 0x000fe20003f24070 */
[--C-:B------:R-:W-:Y:S01]  /*11da0*/  @!P0 IMAD.IADD R6, R6, 0x1, -R250.reuse ;  /* 0x0000000106068824 */ /* 0x100fe200078e0afa */
[C---:B------:R-:W-:Y:S02]  /*11db0*/  ISETP.GT.U32.AND P0, PT, R250.reuse, R134, PT ;  /* 0x00000086fa00720c */ /* 0x040fe40003f04070 */
[----:B------:R-:W-:Y:S01]  /*11dc0*/  ISETP.GT.U32.AND P5, PT, R250, R212, PT ;  /* 0x000000d4fa00720c */ /* 0x000fe20003fa4070 */
[--C-:B------:R-:W-:Y:S01]  /*11dd0*/  @!P2 IMAD.IADD R54, R54, 0x1, -R250.reuse ;  /* 0x000000013636a824 */ /* 0x100fe200078e0afa */
[----:B------:R-:W-:Y:S01]  /*11de0*/  ISETP.GT.U32.AND P2, PT, R250, R94, PT ;  /* 0x0000005efa00720c */ /* 0x000fe20003f44070 */
[--C-:B------:R-:W-:Y:S01]  /*11df0*/  @!P3 IMAD.IADD R208, R208, 0x1, -R250.reuse ;  /* 0x00000001d0d0b824 */ /* 0x100fe200078e0afa */
[----:B------:R-:W-:Y:S01]  /*11e00*/  ISETP.GT.U32.AND P3, PT, R250, R205, PT ;  /* 0x000000cdfa00720c */ /* 0x000fe20003f64070 */
[----:B------:R-:W-:-:S04]  /*11e10*/  @!P4 IMAD.IADD R206, R206, 0x1, -R250 ;  /* 0x00000001cecec824 */ /* 0x000fc800078e0afa */
[--C-:B------:R-:W-:Y:S01]  /*11e20*/  @!P1 IMAD.IADD R247, R247, 0x1, -R250.reuse ;  /* 0x00000001f7f79824 */ /* 0x100fe200078e0afa */
[----:B------:R-:W-:Y:S01]  /*11e30*/  ISETP.GT.U32.AND P4, PT, R250, R218, PT ;  /* 0x000000dafa00720c */ /* 0x000fe20003f84070 */
[--C-:B------:R-:W-:Y:S01]  /*11e40*/  @!P0 IMAD.IADD R134, R134, 0x1, -R250.reuse ;  /* 0x0000000186868824 */ /* 0x100fe200078e0afa */
[C---:B------:R-:W-:Y:S02]  /*11e50*/  ISETP.GT.U32.AND P1, PT, R250.reuse, R6, PT ;  /* 0x00000006fa00720c */ /* 0x040fe40003f24070 */
[----:B------:R-:W-:Y:S01]  /*11e60*/  ISETP.GT.U32.AND P0, PT, R250, R54, PT ;  /* 0x00000036fa00720c */ /* 0x000fe20003f04070 */
[--C-:B------:R-:W-:Y:S02]  /*11e70*/  @!P5 IMAD.IADD R212, R212, 0x1, -R250.reuse ;  /* 0x00000001d4d4d824 */ /* 0x100fe400078e0afa */
[--C-:B------:R-:W-:Y:S02]  /*11e80*/  @!P2 IMAD.IADD R94, R94, 0x1, -R250.reuse ;  /* 0x000000015e5ea824 */ /* 0x100fe400078e0afa */
[----:B------:R-:W-:Y:S01]  /*11e90*/  @!P3 IMAD.IADD R205, R205, 0x1, -R250 ;  /* 0x00000001cdcdb824 */ /* 0x000fe200078e0afa */
[----:B------:R-:W-:Y:S01]  /*11ea0*/  ISETP.GT.U32.AND P2, PT, R250, R212, PT ;  /* 0x000000d4fa00720c */ /* 0x000fe20003f44070 */
[----:B------:R-:W-:-:S02]  /*11eb0*/  IMAD.MOV.U32 R213, RZ, RZ, R216 ;  /* 0x000000ffffd57224 */ /* 0x000fc400078e00d8 */
[--C-:B------:R-:W-:Y:S01]  /*11ec0*/  @!P4 IMAD.IADD R218, R218, 0x1, -R250.reuse ;  /* 0x00000001dadac824 */ /* 0x100fe200078e0afa */
[----:B------:R-:W-:Y:S01]  /*11ed0*/  ISETP.GT.U32.AND P4, PT, R250, R207, PT ;  /* 0x000000cffa00720c */ /* 0x000fe20003f84070 */
[--C-:B------:R-:W-:Y:S01]  /*11ee0*/  @!P1 IMAD.IADD R6, R6, 0x1, -R250.reuse ;  /* 0x0000000106069824 */ /* 0x100fe200078e0afa */
[----:B------:R-:W-:Y:S01]  /*11ef0*/  ISETP.GT.U32.AND P3, PT, R250, R208, PT ;  /* 0x000000d0fa00720c */ /* 0x000fe20003f64070 */
[----:B------:R-:W-:Y:S02]  /*11f00*/  IMAD.MOV.U32 R216, RZ, RZ, R221 ;  /* 0x000000ffffd87224 */ /* 0x000fe400078e00dd */
[----:B------:R-:W-:Y:S01]  /*11f10*/  @!P0 IMAD.IADD R54, R54, 0x1, -R250 ;  /* 0x0000000136368824 */ /* 0x000fe200078e0afa */
[----:B------:R-:W3:Y:S01]  /*11f20*/  LDL.LU R221, [R1+0x1c4] ;  /* 0x0001c40001dd7983 */ /* 0x000ee20000300800 */
[----:B------:R-:W-:-:S03]  /*11f30*/  ISETP.GT.U32.AND P5, PT, R250, R217, PT ;  /* 0x000000d9fa00720c */ /* 0x000fc60003fa4070 */
[----:B------:R1:W-:Y:S01]  /*11f40*/  STL [R1+0x204], R205 ;  /* 0x000204cd01007387 */ /* 0x0003e20000100800 */
[----:B------:R-:W-:Y:S01]  /*11f50*/  ISETP.GT.U32.AND P1, PT, R250, R247, PT ;  /* 0x000000f7fa00720c */ /* 0x000fe20003f24070 */
[--C-:B------:R-:W-:Y:S02]  /*11f60*/  @!P2 IMAD.IADD R212, R212, 0x1, -R250.reuse ;  /* 0x00000001d4d4a824 */ /* 0x100fe400078e0afa */
[----:B-1----:R-:W4:Y:S04]  /*11f70*/  LDL.LU R205, [R1+0x28e0] ;  /* 0x0028e00001cd7983 */ /* 0x002f280000300800 */
[----:B------:R1:W-:Y:S04]  /*11f80*/  STL [R1+0x200], R6 ;  /* 0x0002000601007387 */ /* 0x0003e80000100800 */
[----:B------:R1:W-:Y:S01]  /*11f90*/  STL [R1+0x1fc], R54 ;  /* 0x0001fc3601007387 */ /* 0x0003e20000100800 */
[----:B------:R-:W-:Y:S01]  /*11fa0*/  ISETP.GT.U32.AND P6, PT, R250, R218, PT ;  /* 0x000000dafa00720c */ /* 0x000fe20003fc4070 */
[----:B------:R-:W-:-:S02]  /*11fb0*/  @!P4 IMAD.IADD R207, R207, 0x1, -R250 ;  /* 0x00000001cfcfc824 */ /* 0x000fc400078e0afa */
[----:B-1----:R-:W-:Y:S02]  /*11fc0*/  IMAD.MOV.U32 R6, RZ, RZ, R213 ;  /* 0x000000ffff067224 */ /* 0x002fe400078e00d5 */
[----:B------:R-:W-:Y:S02]  /*11fd0*/  IMAD.MOV.U32 R54, RZ, RZ, R215 ;  /* 0x000000ffff367224 */ /* 0x000fe400078e00d7 */
[----:B------:R-:W-:Y:S02]  /*11fe0*/  IMAD.MOV.U32 R215, RZ, RZ, R219 ;  /* 0x000000ffffd77224 */ /* 0x000fe400078e00db */
[----:B------:R-:W-:Y:S02]  /*11ff0*/  IMAD.MOV.U32 R219, RZ, RZ, R228 ;  /* 0x000000ffffdb7224 */ /* 0x000fe400078e00e4 */
[----:B------:R-:W-:Y:S02]  /*12000*/  IMAD.MOV.U32 R213, RZ, RZ, R216 ;  /* 0x000000ffffd57224 */ /* 0x000fe400078e00d8 */
[----:B------:R-:W-:Y:S01]  /*12010*/  IMAD.MOV.U32 R216, RZ, RZ, R222 ;  /* 0x000000ffffd87224 */ /* 0x000fe200078e00de */
[C---:B------:R-:W-:Y:S01]  /*12020*/  ISETP.GT.U32.AND P4, PT, R250.reuse, R209, PT ;  /* 0x000000d1fa00720c */ /* 0x040fe20003f84070 */
[----:B------:R-:W-:Y:S01]  /*12030*/  IMAD.MOV.U32 R222, RZ, RZ, R226 ;  /* 0x000000ffffde7224 */ /* 0x000fe200078e00e2 */
[----:B------:R-:W-:Y:S01]  /*12040*/  ISETP.GT.U32.AND P0, PT, R250, R134, PT ;  /* 0x00000086fa00720c */ /* 0x000fe20003f04070 */
[--C-:B------:R-:W-:Y:S01]  /*12050*/  @!P3 IMAD.IADD R208, R208, 0x1, -R250.reuse ;  /* 0x00000001d0d0b824 */ /* 0x100fe200078e0afa */
[C---:B------:R-:W-:Y:S01]  /*12060*/  ISETP.GT.U32.AND P3, PT, R250.reuse, R210, PT ;  /* 0x000000d2fa00720c */ /* 0x040fe20003f64070 */
[--C-:B------:R-:W-:Y:S01]  /*12070*/  @!P5 IMAD.IADD R217, R217, 0x1, -R250.reuse ;  /* 0x00000001d9d9d824 */ /* 0x100fe200078e0afa */
[C---:B------:R-:W-:Y:S01]  /*12080*/  ISETP.GT.U32.AND P5, PT, R250.reuse, R206, PT ;  /* 0x000000cefa00720c */ /* 0x040fe20003fa4070 */
[--C-:B------:R-:W-:Y:S01]  /*12090*/  @!P1 IMAD.IADD R247, R247, 0x1, -R250.reuse ;  /* 0x00000001f7f79824 */ /* 0x100fe200078e0afa */
[----:B------:R-:W-:Y:S01]  /*120a0*/  ISETP.GT.U32.AND P1, PT, R250, R211, PT ;  /* 0x000000d3fa00720c */ /* 0x000fe20003f24070 */
[----:B------:R-:W-:Y:S01]  /*120b0*/  @!P6 IMAD.IADD R218, R218, 0x1, -R250 ;  /* 0x00000001dadae824 */ /* 0x000fe200078e0afa */
[----:B------:R-:W-:-:S03]  /*120c0*/  ISETP.GT.U32.AND P6, PT, R250, R6, PT ;  /* 0x00000006fa00720c */ /* 0x000fc60003fc4070 */
[--C-:B------:R-:W-:Y:S01]  /*120d0*/  @!P4 IMAD.IADD R209, R209, 0x1, -R250.reuse ;  /* 0x00000001d1d1c824 */ /* 0x100fe200078e0afa */
[----:B------:R-:W-:Y:S01]  /*120e0*/  ISETP.GT.U32.AND P4, PT, R250, R54, PT ;  /* 0x00000036fa00720c */ /* 0x000fe20003f84070 */
[--C-:B------:R-:W-:Y:S01]  /*120f0*/  @!P0 IMAD.IADD R134, R134, 0x1, -R250.reuse ;  /* 0x0000000186868824 */ /* 0x100fe200078e0afa */
[----:B------:R-:W-:Y:S01]  /*12100*/  ISETP.GT.U32.AND P0, PT, R250, R220, PT ;  /* 0x000000dcfa00720c */ /* 0x000fe20003f04070 */
[--C-:B------:R-:W-:Y:S01]  /*12110*/  @!P3 IMAD.IADD R210, R210, 0x1, -R250.reuse ;  /* 0x00000001d2d2b824 */ /* 0x100fe200078e0afa */
[----:B------:R-:W-:Y:S01]  /*12120*/  ISETP.GT.U32.AND P2, PT, R250, R94, PT ;  /* 0x0000005efa00720c */ /* 0x000fe20003f44070 */
[--C-:B------:R-:W-:Y:S01]  /*12130*/  @!P5 IMAD.IADD R206, R206, 0x1, -R250.reuse ;  /* 0x00000001ceced824 */ /* 0x100fe200078e0afa */
[----:B------:R-:W-:Y:S01]  /*12140*/  ISETP.GT.U32.AND P5, PT, R250, R217, PT ;  /* 0x000000d9fa00720c */ /* 0x000fe20003fa4070 */
[--C-:B------:R-:W-:Y:S01]  /*12150*/  @!P1 IMAD.IADD R211, R211, 0x1, -R250.reuse ;  /* 0x00000001d3d39824 */ /* 0x100fe200078e0afa */
[----:B------:R-:W-:Y:S01]  /*12160*/  IABS R248, R0 ;  /* 0x0000000000f87213 */ /* 0x000fe20000000000 */
[----:B------:R-:W-:Y:S01]  /*12170*/  @!P6 IMAD.IADD R6, R6, 0x1, -R250 ;  /* 0x000000010606e824 */ /* 0x000fe200078e0afa */
[----:B------:R-:W-:-:S03]  /*12180*/  ISETP.GT.U32.AND P6, PT, R250, R209, PT ;  /* 0x000000d1fa00720c */ /* 0x000fc60003fc4070 */
[--C-:B------:R-:W-:Y:S01]  /*12190*/  @!P4 IMAD.IADD R54, R54, 0x1, -R250.reuse ;  /* 0x000000013636c824 */ /* 0x100fe200078e0afa */
[----:B------:R-:W-:Y:S01]  /*121a0*/  ISETP.GT.U32.AND P4, PT, R250, R210, PT ;  /* 0x000000d2fa00720c */ /* 0x000fe20003f84070 */
[--C-:B------:R-:W-:Y:S02]  /*121b0*/  @!P0 IMAD.IADD R220, R220, 0x1, -R250.reuse ;  /* 0x00000001dcdc8824 */ /* 0x100fe400078e0afa */
[----:B------:R-:W-:Y:S02]  /*121c0*/  @!P2 IMAD.IADD R94, R94, 0x1, -R250 ;  /* 0x000000015e5ea824 */ /* 0x000fe400078e0afa */
[----:B------:R-:W-:-:S04]  /*121d0*/  IMAD.HI.U32 R0, R251, R248, RZ ;  /* 0x000000f8fb007227 */ /* 0x000fc800078e00ff */
[----:B------:R-:W-:Y:S02]  /*121e0*/  @!P5 IMAD.IADD R217, R217, 0x1, -R250 ;  /* 0x00000001d9d9d824 */ /* 0x000fe400078e0afa */
[----:B------:R-:W-:Y:S02]  /*121f0*/  IMAD.MOV R0, RZ, RZ, -R0 ;  /* 0x000000ffff007224 */ /* 0x000fe400078e0a00 */
[----:B------:R-:W-:Y:S02]  /*12200*/  @!P6 IMAD.IADD R209, R209, 0x1, -R250 ;  /* 0x00000001d1d1e824 */ /* 0x000fe400078e0afa */
[----:B------:R-:W-:Y:S01]  /*12210*/  IMAD R248, R250, R0, R248 ;  /* 0x00000000faf87224 */ /* 0x000fe200078e02f8 */
[----:B------:R-:W-:Y:S01]  /*12220*/  IADD3 R0, R214, 0x1f6, RZ ;  /* 0x000001f6d6007810 */ /* 0x000fe20007ffe0ff */
[----:B------:R-:W-:Y:S02]  /*12230*/  @!P4 IMAD.IADD R210, R210, 0x1, -R250 ;  /* 0x00000001d2d2c824 */ /* 0x000fe400078e0afa */
[----:B--2---:R-:W-:-:S02]  /*12240*/  IMAD.MOV.U32 R228, RZ, RZ, R229 ;  /* 0x000000ffffe47224 */ /* 0x004fc400078e00e5 */
[----:B------:R-:W-:Y:S02]  /*12250*/  IMAD.MOV.U32 R229, RZ, RZ, R230 ;  /* 0x000000ffffe57224 */ /* 0x000fe400078e00e6 */
[----:B------:R-:W-:Y:S02]  /*12260*/  IMAD.MOV.U32 R230, RZ, RZ, R232 ;  /* 0x000000ffffe67224 */ /* 0x000fe400078e00e8 */
[----:B------:R-:W-:Y:S02]  /*12270*/  IMAD.MOV.U32 R232, RZ, RZ, R233 ;  /* 0x000000ffffe87224 */ /* 0x000fe400078e00e9 */
[----:B------:R-:W2:Y:S04]  /*12280*/  LDL.LU R233, [R1+0x118] ;  /* 0x0001180001e97983 */ /* 0x000ea80000300800 */
[----:B------:R-:W2:Y:S04]  /*12290*/  LDL.LU R226, [R1+0x114] ;  /* 0x0001140001e27983 */ /* 0x000ea80000300800 */
[----:B------:R1:W-:Y:S02]  /*122a0*/  STL [R1+0x1f8], R212 ;  /* 0x0001f8d401007387 */ /* 0x0003e40000100800 */
[----:B-1----:R-:W-:-:S02]  /*122b0*/  IMAD.MOV.U32 R212, RZ, RZ, R213 ;  /* 0x000000ffffd47224 */ /* 0x002fc400078e00d5 */
[----:B------:R-:W-:Y:S02]  /*122c0*/  IMAD.MOV.U32 R213, RZ, RZ, R215 ;  /* 0x000000ffffd57224 */ /* 0x000fe400078e00d7 */
[----:B------:R-:W-:Y:S02]  /*122d0*/  IMAD.MOV.U32 R215, RZ, RZ, R216 ;  /* 0x000000ffffd77224 */ /* 0x000fe400078e00d8 */
[----:B------:R-:W2:Y:S01]  /*122e0*/  LDL.LU R216, [R1+0x1a8] ;  /* 0x0001a80001d87983 */ /* 0x000ea20000300800 */
[C---:B------:R-:W-:Y:S02]  /*122f0*/  ISETP.GT.U32.AND P3, PT, R250.reuse, R212, PT ;  /* 0x000000d4fa00720c */ /* 0x040fe40003f64070 */
[----:B------:R-:W-:Y:S01]  /*12300*/  ISETP.GT.U32.AND P1, PT, R250, R213, PT ;  /* 0x000000d5fa00720c */ /* 0x000fe20003f24070 */
[----:B------:R1:W-:Y:S04]  /*12310*/  STL [R1+0x1f4], R206 ;  /* 0x0001f4ce01007387 */ /* 0x0003e80000100800 */
[----:B-1----:R-:W4:Y:S06]  /*12320*/  LDL.LU R206, [R1+0x28dc] ;  /* 0x0028dc0001ce7983 */ /* 0x002f2c0000300800 */
[--C-:B------:R-:W-:Y:S01]  /*12330*/  @!P3 IMAD.IADD R212, R212, 0x1, -R250.reuse ;  /* 0x00000001d4d4b824 */ /* 0x100fe200078e0afa */
[C---:B------:R-:W-:Y:S01]  /*12340*/  ISETP.GT.U32.AND P3, PT, R250.reuse, R211, PT ;  /* 0x000000d3fa00720c */ /* 0x040fe20003f64070 */
[----:B------:R1:W-:Y:S01]  /*12350*/  STL [R1+0x1f0], R207 ;  /* 0x0001f0cf01007387 */ /* 0x0003e20000100800 */
[----:B------:R-:W-:Y:S01]  /*12360*/  @!P1 IMAD.IADD R213, R213, 0x1, -R250 ;  /* 0x00000001d5d59824 */ /* 0x000fe200078e0afa */
[----:B------:R-:W-:-:S02]  /*12370*/  ISETP.GT.U32.AND P1, PT, R250, R220, PT ;  /* 0x000000dcfa00720c */ /* 0x000fc40003f24070 */
[----:B-1----:R-:W4:Y:S04]  /*12380*/  LDL.LU R207, [R1+0x28d8] ;  /* 0x0028d80001cf7983 */ /* 0x002f280000300800 */
[----:B------:R1:W-:Y:S04]  /*12390*/  STL [R1+0x1ec], R208 ;  /* 0x0001ecd001007387 */ /* 0x0003e80000100800 */
[----:B-1----:R-:W4:Y:S04]  /*123a0*/  LDL.LU R208, [R1+0x28d4] ;  /* 0x0028d40001d07983 */ /* 0x002f280000300800 */
[----:B------:R1:W-:Y:S04]  /*123b0*/  STL [R1+0x1e8], R247 ;  /* 0x0001e8f701007387 */ /* 0x0003e80000100800 */
[----:B-1----:R-:W4:Y:S04]  /*123c0*/  LDL.LU R247, [R1+0x28d0] ;  /* 0x0028d00001f77983 */ /* 0x002f280000300800 */
[----:B------:R-:W-:Y:S04]  /*123d0*/  STL [R1+0x1e4], R134 ;  /* 0x0001e48601007387 */ /* 0x000fe80000100800 */
[----:B------:R-:W-:Y:S04]  /*123e0*/  STL [R1+0x1e0], R94 ;  /* 0x0001e05e01007387 */ /* 0x000fe80000100800 */
[----:B------:R1:W-:Y:S04]  /*123f0*/  STL [R1+0x1dc], R217 ;  /* 0x0001dcd901007387 */ /* 0x0003e80000100800 */
[----:B------:R3:W-:Y:S01]  /*12400*/  STL [R1+0x1d8], R218 ;  /* 0x0001d8da01007387 */ /* 0x0007e20000100800 */
[----:B------:R-:W-:-:S03]  /*12410*/  @!P3 IMAD.IADD R211, R211, 0x1, -R250 ;  /* 0x00000001d3d3b824 */ /* 0x000fc600078e0afa */
[----:B-1----:R-:W4:Y:S04]  /*12420*/  LDL.LU R217, [R1+0x1a0] ;  /* 0x0001a00001d97983 */ /* 0x002f280000300800 */
[----:B---3--:R-:W3:Y:S01]  /*12430*/  LDL.LU R218, [R1+0x19c] ;  /* 0x00019c0001da7983 */ /* 0x008ee20000300800 */
[----:B------:R-:W-:-:S03]  /*12440*/  @!P1 IMAD.IADD R220, R220, 0x1, -R250 ;  /* 0x00000001dcdc9824 */ /* 0x000fc600078e0afa */
[----:B------:R-:W-:Y:S04]  /*12450*/  STL [R1+0x1d6c], R0 ;  /* 0x001d6c0001007387 */ /* 0x000fe80000100800 */
[----:B------:R1:W-:Y:S04]  /*12460*/  STL [R1+0x1d4], R209 ;  /* 0x0001d4d101007387 */ /* 0x0003e80000100800 */
[----:B------:R1:W-:Y:S04]  /*12470*/  STL [R1+0x1d0], R210 ;  /* 0x0001d0d201007387 */ /* 0x0003e80000100800 */
[----:B------:R1:W-:Y:S04]  /*12480*/  STL [R1+0x1cc], R211 ;  /* 0x0001ccd301007387 */ /* 0x0003e80000100800 */
[----:B-1----:R-:W3:Y:S04]  /*12490*/  LDL.LU R209, [R1+0x188] ;  /* 0x0001880001d17983 */ /* 0x002ee80000300800 */
[----:B------:R-:W3:Y:S04]  /*124a0*/  LDL.LU R210, [R1+0x184] ;  /* 0x0001840001d27983 */ /* 0x000ee80000300800 */
[----:B------:R1:W-:Y:S04]  /*124b0*/  STL [R1+0x1c8], R220 ;  /* 0x0001c8dc01007387 */ /* 0x0003e80000100800 */
[----:B------:R-:W3:Y:S04]  /*124c0*/  LDL.LU R211, [R1+0x180] ;  /* 0x0001800001d37983 */ /* 0x000ee80000300800 */
[----:B------:R-:W3:Y:S01]  /*124d0*/  LDL.LU R134, [R1+0x17c] ;  /* 0x00017c0001867983 */ /* 0x000ee20000300800 */
[----:B------:R-:W-:-:S02]  /*124e0*/  ISETP.GT.U32.AND P2, PT, R250, R221, PT ;  /* 0x000000ddfa00720c */ /* 0x000fc40003f44070 */
[C---:B------:R-:W-:Y:S02]  /*124f0*/  ISETP.GT.U32.AND P5, PT, R250.reuse, R225, PT ;  /* 0x000000e1fa00720c */ /* 0x040fe40003fa4070 */
[----:B------:R-:W-:-:S09]  /*12500*/  ISETP.GT.U32.AND P0, PT, R250, R215, PT ;  /* 0x000000d7fa00720c */ /* 0x000fd20003f04070 */
[--C-:B------:R-:W-:Y:S02]  /*12510*/  @!P2 IMAD.IADD R221, R221, 0x1, -R250.reuse ;  /* 0x00000001dddda824 */ /* 0x100fe400078e0afa */
[--C-:B------:R-:W-:Y:S01]  /*12520*/  @!P5 IMAD.IADD R225, R225, 0x1, -R250.reuse ;  /* 0x00000001e1e1d824 */ /* 0x100fe200078e0afa */
[C---:B------:R-:W-:Y:S01]  /*12530*/  ISETP.GT.U32.AND P5, PT, R250.reuse, R224, PT ;  /* 0x000000e0fa00720c */ /* 0x040fe20003fa4070 */
[----:B------:R-:W-:Y:S01]  /*12540*/  @!P0 IMAD.IADD R215, R215, 0x1, -R250 ;  /* 0x00000001d7d78824 */ /* 0x000fe200078e0afa */
[C---:B------:R-:W-:Y:S02]  /*12550*/  ISETP.GT.U32.AND P0, PT, R250.reuse, R221, PT ;  /* 0x000000ddfa00720c */ /* 0x040fe40003f04070 */
[C---:B------:R-:W-:Y:S02]  /*12560*/  ISETP.GT.U32.AND P4, PT, R250.reuse, R54, PT ;  /* 0x00000036fa00720c */ /* 0x040fe40003f84070 */
[----:B------:R-:W-:-:S07]  /*12570*/  ISETP.GT.U32.AND P3, PT, R250, R212, PT ;  /* 0x000000d4fa00720c */ /* 0x000fce0003f64070 */
[--C-:B------:R-:W-:Y:S01]  /*12580*/  @!P5 IMAD.IADD R224, R224, 0x1, -R250.reuse ;  /* 0x00000001e0e0d824 */ /* 0x100fe200078e0afa */
[C---:B------:R-:W-:Y:S01]  /*12590*/  ISETP.GT.U32.AND P5, PT, R250.reuse, R6, PT ;  /* 0x00000006fa00720c */ /* 0x040fe20003fa4070 */
[--C-:B------:R-:W-:Y:S01]  /*125a0*/  @!P0 IMAD.IADD R221, R221, 0x1, -R250.reuse ;  /* 0x00000001dddd8824 */ /* 0x100fe200078e0afa */
[C---:B------:R-:W-:Y:S02]  /*125b0*/  ISETP.GT.U32.AND P1, PT, R250.reuse, R213, PT ;  /* 0x000000d5fa00720c */ /* 0x040fe40003f24070 */
[----:B------:R-:W-:Y:S01]  /*125c0*/  ISETP.GT.U32.AND P6, PT, R250, R224, PT ;  /* 0x000000e0fa00720c */ /* 0x000fe20003fc4070 */
[--C-:B------:R-:W-:Y:S01]  /*125d0*/  @!P4 IMAD.IADD R54, R54, 0x1, -R250.reuse ;  /* 0x000000013636c824 */ /* 0x100fe200078e0afa */
[----:B------:R1:W-:Y:S01]  /*125e0*/  STL [R1+0x1c4], R221 ;  /* 0x0001c4dd01007387 */ /* 0x0003e20000100800 */
[----:B------:R-:W-:Y:S01]  /*125f0*/  @!P3 IMAD.IADD R212, R212, 0x1, -R250 ;  /* 0x00000001d4d4b824 */ /* 0x000fe200078e0afa */
[----:B------:R-:W-:-:S05]  /*12600*/  ISETP.GT.U32.AND P3, PT, R250, R219, PT ;  /* 0x000000dbfa00720c */ /* 0x000fca0003f64070 */
[--C-:B------:R-:W-:Y:S02]  /*12610*/  @!P5 IMAD.IADD R6, R6, 0x1, -R250.reuse ;  /* 0x000000010606d824 */ /* 0x100fe400078e0afa */
[--C-:B------:R-:W-:Y:S02]  /*12620*/  @!P1 IMAD.IADD R213, R213, 0x1, -R250.reuse ;  /* 0x00000001d5d59824 */ /* 0x100fe400078e0afa */
[----:B------:R-:W-:Y:S01]  /*12630*/  @!P6 IMAD.IADD R224, R224, 0x1, -R250 ;  /* 0x00000001e0e0e824 */ /* 0x000fe200078e0afa */
[----:B------:R-:W-:-:S03]  /*12640*/  ISETP.GT.U32.AND P1, PT, R250, R222, PT ;  /* 0x000000defa00720c */ /* 0x000fc60003f24070 */
[----:B------:R-:W-:Y:S01]  /*12650*/  @!P3 IMAD.IADD R219, R219, 0x1, -R250 ;  /* 0x00000001dbdbb824 */ /* 0x000fe200078e0afa */
[----:B------:R-:W-:-:S09]  /*12660*/  ISETP.GT.U32.AND P0, PT, R250, R215, PT ;  /* 0x000000d7fa00720c */ /* 0x000fd20003f04070 */
[----:B------:R-:W-:-:S04]  /*12670*/  @!P1 IMAD.IADD R222, R222, 0x1, -R250 ;  /* 0x00000001dede9824 */ /* 0x000fc800078e0afa */
[----:B------:R-:W-:Y:S01]  /*12680*/  @!P0 IMAD.IADD R215, R215, 0x1, -R250 ;  /* 0x00000001d7d78824 */ /* 0x000fe200078e0afa */
[----:B--2---:R-:W-:-:S13]  /*12690*/  ISETP.GT.U32.AND P2, PT, R250, R216, PT ;  /* 0x000000d8fa00720c */ /* 0x004fda0003f44070 */
[----:B------:R-:W-:Y:S01]  /*126a0*/  @!P2 IMAD.IADD R216, R216, 0x1, -R250 ;  /* 0x00000001d8d8a824 */ /* 0x000fe200078e0afa */
[----:B------:R-:W-:-:S13]  /*126b0*/  ISETP.GT.U32.AND P2, PT, R250, R225, PT ;  /* 0x000000e1fa00720c */ /* 0x000fda0003f44070 */
[----:B------:R-:W-:-:S05]  /*126c0*/  @!P2 IMAD.IADD R225, R225, 0x1, -R250 ;  /* 0x00000001e1e1a824 */ /* 0x000fca00078e0afa */
[----:B------:R-:W-:Y:S04]  /*126d0*/  STL [R1+0x1c0], R225 ;  /* 0x0001c0e101007387 */ /* 0x000fe80000100800 */
[----:B------:R-:W2:Y:S04]  /*126e0*/  LDL.LU R94, [R1+0x178] ;  /* 0x00017800015e7983 */ /* 0x000ea80000300800 */
[----:B-1----:R-:W2:Y:S01]  /*126f0*/  LDL.LU R220, [R1+0x174] ;  /* 0x0001740001dc7983 */ /* 0x002ea20000300800 */
[----:B------:R-:W-:-:S03]  /*12700*/  ISETP.GT.U32.AND P2, PT, R250, R216, PT ;  /* 0x000000d8fa00720c */ /* 0x000fc60003f44070 */
[----:B------:R-:W2:Y:S01]  /*12710*/  LDL.LU R221, [R1+0x170] ;  /* 0x0001700001dd7983 */ /* 0x000ea20000300800 */
[C---:B----4-:R-:W-:Y:S02]  /*12720*/  ISETP.GT.U32.AND P5, PT, R250.reuse, R217, PT ;  /* 0x000000d9fa00720c */ /* 0x050fe40003fa4070 */
[----:B---3--:R-:W-:-:S11]  /*12730*/  ISETP.GT.U32.AND P4, PT, R250, R218, PT ;  /* 0x000000dafa00720c */ /* 0x008fd60003f84070 */
[--C-:B------:R-:W-:Y:S02]  /*12740*/  @!P5 IMAD.IADD R217, R217, 0x1, -R250.reuse ;  /* 0x00000001d9d9d824 */ /* 0x100fe400078e0afa */
[----:B------:R-:W-:Y:S01]  /*12750*/  @!P4 IMAD.IADD R218, R218, 0x1, -R250 ;  /* 0x00000001dadac824 */ /* 0x000fe200078e0afa */
[C---:B------:R-:W-:Y:S02]  /*12760*/  ISETP.GT.U32.AND P6, PT, R250.reuse, R209, PT ;  /* 0x000000d1fa00720c */ /* 0x040fe40003fc4070 */
[C---:B------:R-:W-:Y:S02]  /*12770*/  ISETP.GT.U32.AND P5, PT, R250.reuse, R210, PT ;  /* 0x000000d2fa00720c */ /* 0x040fe40003fa4070 */
[C---:B------:R-:W-:Y:S02]  /*12780*/  ISETP.GT.U32.AND P4, PT, R250.reuse, R211, PT ;  /* 0x000000d3fa00720c */ /* 0x040fe40003f84070 */
[----:B------:R-:W-:-:S07]  /*12790*/  ISETP.GT.U32.AND P3, PT, R250, R134, PT ;  /* 0x00000086fa00720c */ /* 0x000fce0003f64070 */
[--C-:B------:R-:W-:Y:S01]  /*127a0*/  @!P6 IMAD.IADD R209, R209, 0x1, -R250.reuse ;  /* 0x00000001d1d1e824 */ /* 0x100fe200078e0afa */
[----:B------:R-:W-:Y:S01]  /*127b0*/  ISETP.GT.U32.AND P6, PT, R250, R217, PT ;  /* 0x000000d9fa00720c */ /* 0x000fe20003fc4070 */
[--C-:B------:R-:W-:Y:S01]  /*127c0*/  @!P5 IMAD.IADD R210, R210, 0x1, -R250.reuse ;  /* 0x00000001d2d2d824 */ /* 0x100fe200078e0afa */
[C---:B------:R-:W-:Y:S01]  /*127d0*/  ISETP.GT.U32.AND P5, PT, R250.reuse, R218, PT ;  /* 0x000000dafa00720c */ /* 0x040fe20003fa4070 */
[----:B------:R-:W-:Y:S01]  /*127e0*/  STL [R1+0x1bc], R6 ;  /* 0x0001bc0601007387 */ /* 0x000fe20000100800 */
[--C-:B------:R-:W-:Y:S01]  /*127f0*/  @!P4 IMAD.IADD R211, R211, 0x1, -R250.reuse ;  /* 0x00000001d3d3c824 */ /* 0x100fe200078e0afa */
[----:B------:R-:W-:Y:S01]  /*12800*/  ISETP.GT.U32.AND P4, PT, R250, R219, PT ;  /* 0x000000dbfa00720c */ /* 0x000fe20003f84070 */
[--C-:B------:R-:W-:Y:S01]  /*12810*/  @!P3 IMAD.IADD R134, R134, 0x1, -R250.reuse ;  /* 0x000000018686b824 */ /* 0x100fe200078e0afa */
[----:B------:R-:W-:Y:S01]  /*12820*/  ISETP.GT.U32.AND P3, PT, R250, R222, PT ;  /* 0x000000defa00720c */ /* 0x000fe20003f64070 */
[--C-:B------:R-:W-:Y:S01]  /*12830*/  @!P2 IMAD.IADD R216, R216, 0x1, -R250.reuse ;  /* 0x00000001d8d8a824 */ /* 0x100fe200078e0afa */
[----:B------:R-:W-:Y:S04]  /*12840*/  STL [R1+0x1b8], R54 ;  /* 0x0001b83601007387 */ /* 0x000fe80000100800 */
[----:B------:R-:W-:Y:S01]  /*12850*/  STL [R1+0x1b4], R212 ;  /* 0x0001b4d401007387 */ /* 0x000fe20000100800 */
[----:B------:R-:W-:-:S03]  /*12860*/  @!P6 IMAD.IADD R217, R217, 0x1, -R250 ;  /* 0x00000001d9d9e824 */ /* 0x000fc600078e0afa */
[----:B------:R-:W-:Y:S04]  /*12870*/  STL [R1+0x1b0], R213 ;  /* 0x0001b0d501007387 */ /* 0x000fe80000100800 */
[----:B------:R-:W-:Y:S04]  /*12880*/  STL [R1+0x1ac], R215 ;  /* 0x0001acd701007387 */ /* 0x000fe80000100800 */
[----:B------:R-:W-:Y:S01]  /*12890*/  STL [R1+0x1a8], R216 ;  /* 0x0001a8d801007387 */ /* 0x000fe20000100800 */
[----:B------:R-:W-:-:S03]  /*128a0*/  @!P5 IMAD.IADD R218, R218, 0x1, -R250 ;  /* 0x00000001dadad824 */ /* 0x000fc600078e0afa */
[----:B------:R1:W-:Y:S01]  /*128b0*/  STL [R1+0x1a4], R224 ;  /* 0x0001a4e001007387 */ /* 0x0003e20000100800 */
[--C-:B------:R-:W-:Y:S02]  /*128c0*/  @!P4 IMAD.IADD R219, R219, 0x1, -R250.reuse ;  /* 0x00000001dbdbc824 */ /* 0x100fe400078e0afa */
[----:B------:R-:W-:Y:S01]  /*128d0*/  @!P3 IMAD.IADD R222, R222, 0x1, -R250 ;  /* 0x00000001dedeb824 */ /* 0x000fe200078e0afa */
[----:B-1----:R-:W3:Y:S04]  /*128e0*/  LDL.LU R224, [R1+0x16c] ;  /* 0x00016c0001e07983 */ /* 0x002ee80000300800 */
[----:B------:R-:W4:Y:S04]  /*128f0*/  LDL.LU R212, [R1+0x168] ;  /* 0x0001680001d47983 */ /* 0x000f280000300800 */
[----:B------:R-:W4:Y:S04]  /*12900*/  LDL.LU R213, [R1+0x164] ;  /* 0x0001640001d57983 */ /* 0x000f280000300800 */
[----:B------:R-:W4:Y:S04]  /*12910*/  LDL.LU R215, [R1+0x160] ;  /* 0x0001600001d77983 */ /* 0x000f280000300800 */
[----:B------:R1:W-:Y:S04]  /*12920*/  STL [R1+0x1a0], R217 ;  /* 0x0001a0d901007387 */ /* 0x0003e80000100800 */
[----:B------:R-:W4:Y:S04]  /*12930*/  LDL.LU R216, [R1+0x15c] ;  /* 0x00015c0001d87983 */ /* 0x000f280000300800 */
[----:B-1----:R-:W4:Y:S04]  /*12940*/  LDL.LU R217, [R1+0x158] ;  /* 0x0001580001d97983 */ /* 0x002f280000300800 */
[----:B------:R1:W-:Y:S04]  /*12950*/  STL [R1+0x19c], R218 ;  /* 0x00019cda01007387 */ /* 0x0003e80000100800 */
[----:B------:R1:W-:Y:S04]  /*12960*/  STL [R1+0x198], R219 ;  /* 0x000198db01007387 */ /* 0x0003e80000100800 */
[----:B------:R1:W-:Y:S04]  /*12970*/  STL [R1+0x194], R222 ;  /* 0x000194de01007387 */ /* 0x0003e80000100800 */
[----:B-1----:R-:W4:Y:S01]  /*12980*/  LDL.LU R218, [R1+0x154] ;  /* 0x0001540001da7983 */ /* 0x002f220000300800 */
[----:B------:R-:W-:-:S02]  /*12990*/  ISETP.GT.U32.AND P0, PT, R250, R246, PT ;  /* 0x000000f6fa00720c */ /* 0x000fc40003f04070 */
[----:B------:R-:W-:Y:S01]  /*129a0*/  ISETP.GT.U32.AND P2, PT, R250, R223, PT ;  /* 0x000000dffa00720c */ /* 0x000fe20003f44070 */
[----:B------:R-:W4:Y:S10]  /*129b0*/  LDL.LU R219, [R1+0x150] ;  /* 0x0001500001db7983 */ /* 0x000f340000300800 */
[----:B------:R-:W-:-:S02]  /*129c0*/  @!P0 IMAD.IADD R246, R246, 0x1, -R250 ;  /* 0x00000001f6f68824 */ /* 0x000fc400078e0afa */
[----:B------:R-:W-:Y:S02]  /*129d0*/  @!P2 IMAD.IADD R223, R223, 0x1, -R250 ;  /* 0x00000001dfdfa824 */ /* 0x000fe400078e0afa */
[----:B------:R-:W-:Y:S02]  /*129e0*/  IMAD.MOV.U32 R225, RZ, RZ, R226 ;  /* 0x000000ffffe17224 */ /* 0x000fe400078e00e2 */
[----:B------:R-:W-:-:S04]  /*129f0*/  IMAD.MOV.U32 R226, RZ, RZ, R247 ;  /* 0x000000ffffe27224 */ /* 0x000fc800078e00f7 */
[----:B------:R-:W-:Y:S02]  /*12a00*/  IMAD.MOV.U32 R222, RZ, RZ, R226 ;  /* 0x000000ffffde7224 */ /* 0x000fe400078e00e2 */
[----:B------:R-:W-:Y:S01]  /*12a10*/  IMAD.MOV.U32 R226, RZ, RZ, R230 ;  /* 0x000000ffffe27224 */ /* 0x000fe200078e00e6 */
[C---:B------:R-:W-:Y:S02]  /*12a20*/  ISETP.GT.U32.AND P5, PT, R250.reuse, R210, PT ;  /* 0x000000d2fa00720c */ /* 0x040fe40003fa4070 */
[C---:B------:R-:W-:Y:S02]  /*12a30*/  ISETP.GT.U32.AND P4, PT, R250.reuse, R211, PT ;  /* 0x000000d3fa00720c */ /* 0x040fe40003f84070 */
[----:B------:R-:W-:-:S09]  /*12a40*/  ISETP.GT.U32.AND P3, PT, R250, R134, PT ;  /* 0x00000086fa00720c */ /* 0x000fd20003f64070 */
[--C-:B------:R-:W-:Y:S02]  /*12a50*/  @!P5 IMAD.IADD R210, R210, 0x1, -R250.reuse ;  /* 0x00000001d2d2d824 */ /* 0x100fe400078e0afa */
[--C-:B------:R-:W-:Y:S02]  /*12a60*/  @!P4 IMAD.IADD R211, R211, 0x1, -R250.reuse ;  /* 0x00000001d3d3c824 */ /* 0x100fe400078e0afa */
[----:B------:R-:W-:Y:S01]  /*12a70*/  @!P3 IMAD.IADD R134, R134, 0x1, -R250 ;  /* 0x000000018686b824 */ /* 0x000fe200078e0afa */
[C---:B--2---:R-:W-:Y:S02]  /*12a80*/  ISETP.GT.U32.AND P1, PT, R250.reuse, R94, PT ;  /* 0x0000005efa00720c */ /* 0x044fe40003f24070 */
[C---:B------:R-:W-:Y:S02]  /*12a90*/  ISETP.GT.U32.AND P0, PT, R250.reuse, R220, PT ;  /* 0x000000dcfa00720c */ /* 0x040fe40003f04070 */
        /* <DEDUP_REMOVED lines=8> */
[----:B------:R-:W-:Y:S01]  /*12b20*/  ISETP.GT.U32.AND P6, PT, R250, R221, PT ;  /* 0x000000ddfa00720c */ /* 0x000fe20003fc4070 */
[----:B------:R-:W-:-:S03]  /*12b30*/  @!P0 IMAD.IADD R223, R223, 0x1, -R250 ;  /* 0x00000001dfdf8824 */ /* 0x000fc600078e0afa */
[----:B------:R1:W-:Y:S04]  /*12b40*/  STL [R1+0x190], R246 ;  /* 0x000190f601007387 */ /* 0x0003e80000100800 */
[----:B-1----:R-:W2:Y:S04]  /*12b50*/  LDL.LU R246, [R1+0x14c] ;  /* 0x00014c0001f67983 */ /* 0x002ea80000300800 */
[----:B------:R-:W2:Y:S04]  /*12b60*/  LDL.LU R6, [R1+0x148] ;  /* 0x0001480001067983 */ /* 0x000ea80000300800 */
[----:B------:R1:W-:Y:S01]  /*12b70*/  STL [R1+0x18c], R223 ;  /* 0x00018cdf01007387 */ /* 0x0003e20000100800 */
[----:B------:R-:W-:-:S03]  /*12b80*/  @!P2 IMAD.IADD R209, R209, 0x1, -R250 ;  /* 0x00000001d1d1a824 */ /* 0x000fc600078e0afa */
[----:B------:R-:W2:Y:S01]  /*12b90*/  LDL.LU R54, [R1+0x144] ;  /* 0x0001440001367983 */ /* 0x000ea20000300800 */
[----:B-1----:R-:W-:Y:S02]  /*12ba0*/  IMAD.MOV.U32 R223, RZ, RZ, R227 ;  /* 0x000000ffffdf7224 */ /* 0x002fe400078e00e3 */
[----:B------:R-:W-:Y:S02]  /*12bb0*/  IMAD.MOV.U32 R227, RZ, RZ, R228 ;  /* 0x000000ffffe37224 */ /* 0x000fe400078e00e4 */
[----:B------:R-:W-:Y:S02]  /*12bc0*/  IMAD.MOV.U32 R228, RZ, RZ, R229 ;  /* 0x000000ffffe47224 */ /* 0x000fe400078e00e5 */
[----:B------:R-:W2:Y:S04]  /*12bd0*/  LDL.LU R229, [R1+0x140] ;  /* 0x0001400001e57983 */ /* 0x000ea80000300800 */
[----:B------:R-:W2:Y:S01]  /*12be0*/  LDL.LU R230, [R1+0x13c] ;  /* 0x00013c0001e67983 */ /* 0x000ea20000300800 */
[----:B------:R-:W-:Y:S01]  /*12bf0*/  @!P6 IMAD.IADD R221, R221, 0x1, -R250 ;  /* 0x00000001dddde824 */ /* 0x000fe200078e0afa */
[----:B------:R-:W-:-:S02]  /*12c00*/  ISETP.GT.U32.AND P1, PT, R250, R94, PT ;  /* 0x0000005efa00720c */ /* 0x000fc40003f24070 */
[----:B------:R-:W-:Y:S01]  /*12c10*/  ISETP.GT.U32.AND P0, PT, R250, R220, PT ;  /* 0x000000dcfa00720c */ /* 0x000fe20003f04070 */
[----:B------:R1:W-:Y:S04]  /*12c20*/  STL [R1+0x188], R209 ;  /* 0x000188d101007387 */ /* 0x0003e80000100800 */
[----:B-1----:R-:W2:Y:S06]  /*12c30*/  LDL.LU R209, [R1+0x28cc] ;  /* 0x0028cc0001d17983 */ /* 0x002eac0000300800 */
[----:B------:R-:W-:-:S02]  /*12c40*/  @!P1 IMAD.IADD R94, R94, 0x1, -R250 ;  /* 0x000000015e5e9824 */ /* 0x000fc400078e0afa */
[----:B------:R-:W-:Y:S01]  /*12c50*/  @!P0 IMAD.IADD R220, R220, 0x1, -R250 ;  /* 0x00000001dcdc8824 */ /* 0x000fe200078e0afa */
[----:B------:R1:W-:Y:S04]  /*12c60*/  STL [R1+0x184], R210 ;  /* 0x000184d201007387 */ /* 0x0003e80000100800 */
[----:B-1----:R-:W2:Y:S04]  /*12c70*/  LDL.LU R210, [R1+0x28c8] ;  /* 0x0028c80001d27983 */ /* 0x002ea80000300800 */
[----:B------:R1:W-:Y:S04]  /*12c80*/  STL [R1+0x180], R211 ;  /* 0x000180d301007387 */ /* 0x0003e80000100800 */
[----:B-1----:R-:W2:Y:S01]  /*12c90*/  LDL.LU R211, [R1+0x28c4] ;  /* 0x0028c40001d37983 */ /* 0x002ea20000300800 */
[----:B---3--:R-:W-:-:S03]  /*12ca0*/  ISETP.GT.U32.AND P2, PT, R250, R224, PT ;  /* 0x000000e0fa00720c */ /* 0x008fc60003f44070 */
[----:B------:R-:W-:Y:S10]  /*12cb0*/  STL [R1+0x17c], R134 ;  /* 0x00017c8601007387 */ /* 0x000ff40000100800 */
[----:B------:R-:W-:Y:S01]  /*12cc0*/  @!P2 IMAD.IADD R224, R224, 0x1, -R250 ;  /* 0x00000001e0e0a824 */ /* 0x000fe200078e0afa */
[----:B------:R1:W-:Y:S04]  /*12cd0*/  STL [R1+0x178], R94 ;  /* 0x0001785e01007387 */ /* 0x0003e80000100800 */
[----:B------:R3:W-:Y:S01]  /*12ce0*/  STL [R1+0x174], R220 ;  /* 0x000174dc01007387 */ /* 0x0007e20000100800 */
[----:B----4-:R-:W-:-:S03]  /*12cf0*/  ISETP.GT.U32.AND P6, PT, R250, R218, PT ;  /* 0x000000dafa00720c */ /* 0x010fc60003fc4070 */
[----:B------:R4:W-:Y:S01]  /*12d00*/  STL [R1+0x170], R221 ;  /* 0x000170dd01007387 */ /* 0x0009e20000100800 */
[----:B-1----:R-:W-:-:S03]  /*12d10*/  IMAD.MOV.U32 R94, RZ, RZ, R222 ;  /* 0x000000ffff5e7224 */ /* 0x002fc600078e00de */
[----:B---3--:R-:W3:Y:S01]  /*12d20*/  LDL.LU R220, [R1+0x138] ;  /* 0x0001380001dc7983 */ /* 0x008ee20000300800 */
[----:B------:R-:W-:-:S03]  /*12d30*/  IMAD.MOV.U32 R134, RZ, RZ, R223 ;  /* 0x000000ffff867224 */ /* 0x000fc600078e00df */
[----:B----4-:R-:W4:Y:S02]  /*12d40*/  LDL.LU R221, [R1+0x134] ;  /* 0x0001340001dd7983 */ /* 0x010f240000300800 */
[--C-:B------:R-:W-:Y:S01]  /*12d50*/  @!P6 IMAD.IADD R218, R218, 0x1, -R250.reuse ;  /* 0x00000001dadae824 */ /* 0x100fe200078e0afa */
[----:B------:R-:W-:Y:S01]  /*12d60*/  ISETP.GT.U32.AND P6, PT, R250, R224, PT ;  /* 0x000000e0fa00720c */ /* 0x000fe20003fc4070 */
[----:B------:R-:W4:Y:S04]  /*12d70*/  LDL.LU R222, [R1+0x130] ;  /* 0x0001300001de7983 */ /* 0x000f280000300800 */
[----:B------:R-:W4:Y:S08]  /*12d80*/  LDL.LU R223, [R1+0x12c] ;  /* 0x00012c0001df7983 */ /* 0x000f300000300800 */
[----:B------:R-:W-:-:S05]  /*12d90*/  @!P6 IMAD.IADD R224, R224, 0x1, -R250 ;  /* 0x00000001e0e0e824 */ /* 0x000fca00078e0afa */
[----:B------:R1:W-:Y:S02]  /*12da0*/  STL [R1+0x16c], R224 ;  /* 0x00016ce001007387 */ /* 0x0003e40000100800 */
[----:B-1----:R-:W-:Y:S02]  /*12db0*/  IMAD.MOV.U32 R224, RZ, RZ, R233 ;  /* 0x000000ffffe07224 */ /* 0x002fe400078e00e9 */
[----:B------:R-:W4:Y:S01]  /*12dc0*/  LDL.LU R233, [R1+0x128] ;  /* 0x0001280001e97983 */ /* 0x000f220000300800 */
[C---:B------:R-:W-:Y:S02]  /*12dd0*/  ISETP.GT.U32.AND P5, PT, R250.reuse, R212, PT ;  /* 0x000000d4fa00720c */ /* 0x040fe40003fa4070 */
[C---:B------:R-:W-:Y:S02]  /*12de0*/  ISETP.GT.U32.AND P4, PT, R250.reuse, R213, PT ;  /* 0x000000d5fa00720c */ /* 0x040fe40003f84070 */
[C---:B------:R-:W-:Y:S02]  /*12df0*/  ISETP.GT.U32.AND P3, PT, R250.reuse, R215, PT ;  /* 0x000000d7fa00720c */ /* 0x040fe40003f64070 */
[----:B------:R-:W-:-:S02]  /*12e00*/  ISETP.GT.U32.AND P0, PT, R250, R217, PT ;  /* 0x000000d9fa00720c */ /* 0x000fc40003f04070 */
[----:B------:R-:W-:-:S05]  /*12e10*/  ISETP.GT.U32.AND P2, PT, R250, R219, PT ;  /* 0x000000dbfa00720c */ /* 0x000fca0003f44070 */
[--C-:B------:R-:W-:Y:S01]  /*12e20*/  @!P5 IMAD.IADD R212, R212, 0x1, -R250.reuse ;  /* 0x00000001d4d4d824 */ /* 0x100fe200078e0afa */
[C---:B------:R-:W-:Y:S01]  /*12e30*/  ISETP.GT.U32.AND P1, PT, R250.reuse, R216, PT ;  /* 0x000000d8fa00720c */ /* 0x040fe20003f24070 */
[--C-:B------:R-:W-:Y:S02]  /*12e40*/  @!P4 IMAD.IADD R213, R213, 0x1, -R250.reuse ;  /* 0x00000001d5d5c824 */ /* 0x100fe400078e0afa */
[--C-:B------:R-:W-:Y:S02]  /*12e50*/  @!P3 IMAD.IADD R215, R215, 0x1, -R250.reuse ;  /* 0x00000001d7d7b824 */ /* 0x100fe400078e0afa */
[--C-:B------:R-:W-:Y:S02]  /*12e60*/  @!P0 IMAD.IADD R217, R217, 0x1, -R250.reuse ;  /* 0x00000001d9d98824 */ /* 0x100fe400078e0afa */
[----:B------:R-:W-:Y:S01]  /*12e70*/  @!P2 IMAD.IADD R219, R219, 0x1, -R250 ;  /* 0x00000001dbdba824 */ /* 0x000fe200078e0afa */
[----:B------:R-:W-:-:S05]  /*12e80*/  ISETP.GT.U32.AND P2, PT, R250, R212, PT ;  /* 0x000000d4fa00720c */ /* 0x000fca0003f44070 */
[----:B------:R-:W-:-:S08]  /*12e90*/  @!P1 IMAD.IADD R216, R216, 0x1, -R250 ;  /* 0x00000001d8d89824 */ /* 0x000fd000078e0afa */
[----:B------:R-:W-:Y:S01]  /*12ea0*/  @!P2 IMAD.IADD R212, R212, 0x1, -R250 ;  /* 0x00000001d4d4a824 */ /* 0x000fe200078e0afa */
[----:B------:R-:W-:-:S13]  /*12eb0*/  ISETP.GT.U32.AND P2, PT, R250, R219, PT ;  /* 0x000000dbfa00720c */ /* 0x000fda0003f44070 */
[----:B------:R-:W-:Y:S01]  /*12ec0*/  @!P2 IMAD.IADD R219, R219, 0x1, -R250 ;  /* 0x00000001dbdba824 */ /* 0x000fe200078e0afa */
[----:B------:R1:W-:Y:S01]  /*12ed0*/  STL [R1+0x168], R212 ;  /* 0x000168d401007387 */ /* 0x0003e20000100800 */
[----:B------:R-:W-:-:S03]  /*12ee0*/  IABS R247, R0 ;  /* 0x0000000000f77213 */ /* 0x000fc60000000000 */
[----:B-1----:R-:W4:Y:S01]  /*12ef0*/  LDL.LU R212, [R1+0x28c0] ;  /* 0x0028c00001d47983 */ /* 0x002f220000300800 */
[C---:B--2---:R-:W-:Y:S02]  /*12f00*/  ISETP.GT.U32.AND P5, PT, R250.reuse, R246, PT ;  /* 0x000000f6fa00720c */ /* 0x044fe40003fa4070 */
        /* <DEDUP_REMOVED lines=8> */
[----:B------:R-:W-:Y:S01]  /*12f90*/  @!P3 IMAD.IADD R54, R54, 0x1, -R250 ;  /* 0x000000013636b824 */ /* 0x000fe200078e0afa */
[----:B------:R-:W-:-:S05]  /*12fa0*/  ISETP.GT.U32.AND P3, PT, R250, R216, PT ;  /* 0x000000d8fa00720c */ /* 0x000fca0003f64070 */
[----:B------:R-:W-:Y:S01]  /*12fb0*/  @!P5 IMAD.IADD R213, R213, 0x1, -R250 ;  /* 0x00000001d5d5d824 */ /* 0x000fe200078e0afa */
[----:B------:R-:W-:-:S03]  /*12fc0*/  ISETP.GT.U32.AND P5, PT, R250, R246, PT ;  /* 0x000000f6fa00720c */ /* 0x000fc60003fa4070 */
[--C-:B------:R-:W-:Y:S01]  /*12fd0*/  @!P0 IMAD.IADD R230, R230, 0x1, -R250.reuse ;  /* 0x00000001e6e68824 */ /* 0x100fe200078e0afa */
[C---:B------:R-:W-:Y:S01]  /*12fe0*/  ISETP.GT.U32.AND P0, PT, R250.reuse, R218, PT ;  /* 0x000000dafa00720c */ /* 0x040fe20003f04070 */
[--C-:B------:R-:W-:Y:S01]  /*12ff0*/  @!P1 IMAD.IADD R229, R229, 0x1, -R250.reuse ;  /* 0x00000001e5e59824 */ /* 0x100fe200078e0afa */
[C---:B------:R-:W-:Y:S01]  /*13000*/  ISETP.GT.U32.AND P1, PT, R250.reuse, R217, PT ;  /* 0x000000d9fa00720c */ /* 0x040fe20003f24070 */
[--C-:B------:R-:W-:Y:S01]  /*13010*/  @!P4 IMAD.IADD R215, R215, 0x1, -R250.reuse ;  /* 0x00000001d7d7c824 */ /* 0x100fe200078e0afa */
[----:B------:R-:W-:Y:S01]  /*13020*/  ISETP.GT.U32.AND P4, PT, R250, R6, PT ;  /* 0x00000006fa00720c */ /* 0x000fe20003f84070 */
[--C-:B------:R-:W-:Y:S01]  /*13030*/  @!P3 IMAD.IADD R216, R216, 0x1, -R250.reuse ;  /* 0x00000001d8d8b824 */ /* 0x100fe200078e0afa */
[C---:B------:R-:W-:Y:S02]  /*13040*/  ISETP.GT.U32.AND P3, PT, R250.reuse, R54, PT ;  /* 0x00000036fa00720c */ /* 0x040fe40003f64070 */
[----:B------:R-:W-:Y:S01]  /*13050*/  ISETP.GT.U32.AND P6, PT, R250, R230, PT ;  /* 0x000000e6fa00720c */ /* 0x000fe20003fc4070 */
[----:B------:R-:W-:-:S04]  /*13060*/  @!P5 IMAD.IADD R246, R246, 0x1, -R250 ;  /* 0x00000001f6f6d824 */ /* 0x000fc800078e0afa */
[--C-:B------:R-:W-:Y:S02]  /*13070*/  @!P0 IMAD.IADD R218, R218, 0x1, -R250.reuse ;  /* 0x00000001dada8824 */ /* 0x100fe400078e0afa */
[--C-:B------:R-:W-:Y:S01]  /*13080*/  @!P1 IMAD.IADD R217, R217, 0x1, -R250.reuse ;  /* 0x00000001d9d99824 */ /* 0x100fe200078e0afa */
[----:B------:R-:W-:Y:S01]  /*13090*/  ISETP.GT.U32.AND P1, PT, R250, R229, PT ;  /* 0x000000e5fa00720c */ /* 0x000fe20003f24070 */
[--C-:B------:R-:W-:Y:S02]  /*130a0*/  @!P4 IMAD.IADD R6, R6, 0x1, -R250.reuse ;  /* 0x000000010606c824 */ /* 0x100fe400078e0afa */
[--C-:B------:R-:W-:Y:S02]  /*130b0*/  @!P3 IMAD.IADD R54, R54, 0x1, -R250.reuse ;  /* 0x000000013636b824 */ /* 0x100fe400078e0afa */
[--C-:B------:R-:W-:Y:S01]  /*130c0*/  @!P6 IMAD.IADD R230, R230, 0x1, -R250.reuse ;  /* 0x00000001e6e6e824 */ /* 0x100fe200078e0afa */
[C---:B------:R-:W-:Y:S01]  /*130d0*/  ISETP.GT.U32.AND P6, PT, R250.reuse, R134, PT ;  /* 0x00000086fa00720c */ /* 0x040fe20003fc4070 */
[----:B------:R1:W-:Y:S06]  /*130e0*/  STL [R1+0x164], R213 ;  /* 0x000164d501007387 */ /* 0x0003ec0000100800 */
[--C-:B------:R-:W-:Y:S01]  /*130f0*/  @!P1 IMAD.IADD R229, R229, 0x1, -R250.reuse ;  /* 0x00000001e5e59824 */ /* 0x100fe200078e0afa */
[----:B------:R-:W-:Y:S01]  /*13100*/  ISETP.GT.U32.AND P1, PT, R250, R235, PT ;  /* 0x000000ebfa00720c */ /* 0x000fe20003f24070 */
[----:B-1----:R-:W2:Y:S04]  /*13110*/  LDL.LU R213, [R1+0x28bc] ;  /* 0x0028bc0001d57983 */ /* 0x002ea80000300800 */
[----:B------:R1:W-:Y:S01]  /*13120*/  STL [R1+0x160], R215 ;  /* 0x000160d701007387 */ /* 0x0003e20000100800 */
[----:B------:R-:W-:-:S03]  /*13130*/  @!P6 IMAD.IADD R134, R134, 0x1, -R250 ;  /* 0x000000018686e824 */ /* 0x000fc600078e0afa */
[----:B-1----:R-:W2:Y:S04]  /*13140*/  LDL.LU R215, [R1+0x28b8] ;  /* 0x0028b80001d77983 */ /* 0x002ea80000300800 */
[----:B------:R1:W-:Y:S01]  /*13150*/  STL [R1+0x15c], R216 ;  /* 0x00015cd801007387 */ /* 0x0003e20000100800 */
[----:B------:R-:W-:-:S03]  /*13160*/  IMAD.HI.U32 R0, R251, R247, RZ ;  /* 0x000000f7fb007227 */ /* 0x000fc600078e00ff */
[----:B-1----:R-:W2:Y:S04]  /*13170*/  LDL.LU R216, [R1+0x28b4] ;  /* 0x0028b40001d87983 */ /* 0x002ea80000300800 */
[----:B------:R1:W-:Y:S01]  /*13180*/  STL [R1+0x158], R217 ;  /* 0x000158d901007387 */ /* 0x0003e20000100800 */
[----:B---3--:R-:W-:-:S03]  /*13190*/  ISETP.GT.U32.AND P0, PT, R250, R220, PT ;  /* 0x000000dcfa00720c */ /* 0x008fc60003f04070 */
[----:B-1----:R-:W3:Y:S01]  /*131a0*/  LDL.LU R217, [R1+0x28b0] ;  /* 0x0028b00001d97983 */ /* 0x002ee20000300800 */
[C---:B----4-:R-:W-:Y:S02]  /*131b0*/  ISETP.GT.U32.AND P2, PT, R250.reuse, R221, PT ;  /* 0x000000ddfa00720c */ /* 0x050fe40003f44070 */
[C---:B------:R-:W-:Y:S02]  /*131c0*/  ISETP.GT.U32.AND P5, PT, R250.reuse, R222, PT ;  /* 0x000000defa00720c */ /* 0x040fe40003fa4070 */
[----:B------:R-:W-:-:S05]  /*131d0*/  ISETP.GT.U32.AND P4, PT, R250, R223, PT ;  /* 0x000000dffa00720c */ /* 0x000fca0003f84070 */
[----:B------:R-:W-:Y:S01]  /*131e0*/  @!P0 IMAD.IADD R220, R220, 0x1, -R250 ;  /* 0x00000001dcdc8824 */ /* 0x000fe200078e0afa */
[----:B------:R-:W-:-:S03]  /*131f0*/  ISETP.GT.U32.AND P0, PT, R250, R94, PT ;  /* 0x0000005efa00720c */ /* 0x000fc60003f04070 */
[--C-:B------:R-:W-:Y:S01]  /*13200*/  @!P2 IMAD.IADD R221, R221, 0x1, -R250.reuse ;  /* 0x00000001dddda824 */ /* 0x100fe200078e0afa */
[----:B------:R-:W-:Y:S01]  /*13210*/  ISETP.GT.U32.AND P2, PT, R250, R224, PT ;  /* 0x000000e0fa00720c */ /* 0x000fe20003f44070 */
[--C-:B------:R-:W-:Y:S01]  /*13220*/  @!P5 IMAD.IADD R222, R222, 0x1, -R250.reuse ;  /* 0x00000001deded824 */ /* 0x100fe200078e0afa */
[C---:B------:R-:W-:Y:S01]  /*13230*/  ISETP.GT.U32.AND P5, PT, R250.reuse, R225, PT ;  /* 0x000000e1fa00720c */ /* 0x040fe20003fa4070 */
[--C-:B------:R-:W-:Y:S01]  /*13240*/  @!P4 IMAD.IADD R223, R223, 0x1, -R250.reuse ;  /* 0x00000001dfdfc824 */ /* 0x100fe200078e0afa */
[C---:B------:R-:W-:Y:S02]  /*13250*/  ISETP.GT.U32.AND P3, PT, R250.reuse, R233, PT ;  /* 0x000000e9fa00720c */ /* 0x040fe40003f64070 */
[C---:B------:R-:W-:Y:S01]  /*13260*/  ISETP.GT.U32.AND P4, PT, R250.reuse, R226, PT ;  /* 0x000000e2fa00720c */ /* 0x040fe20003f84070 */
[----:B------:R1:W-:Y:S01]  /*13270*/  STL [R1+0x154], R218 ;  /* 0x000154da01007387 */ /* 0x0003e20000100800 */
[----:B------:R-:W-:Y:S01]  /*13280*/  ISETP.GT.U32.AND P6, PT, R250, R220, PT ;  /* 0x000000dcfa00720c */ /* 0x000fe20003fc4070 */
[----:B------:R-:W-:Y:S01]  /*13290*/  @!P0 IMAD.IADD R94, R94, 0x1, -R250 ;  /* 0x000000015e5e8824 */ /* 0x000fe200078e0afa */
[----:B------:R-:W-:-:S03]  /*132a0*/  ISETP.GT.U32.AND P0, PT, R250, R221, PT ;  /* 0x000000ddfa00720c */ /* 0x000fc60003f04070 */
[----:B------:R-:W-:-:S04]  /*132b0*/  @!P2 IMAD.IADD R224, R224, 0x1, -R250 ;  /* 0x00000001e0e0a824 */ /* 0x000fc800078e0afa */
[--C-:B------:R-:W-:Y:S01]  /*132c0*/  @!P3 IMAD.IADD R233, R233, 0x1, -R250.reuse ;  /* 0x00000001e9e9b824 */ /* 0x100fe200078e0afa */
[C---:B------:R-:W-:Y:S01]  /*132d0*/  ISETP.GT.U32.AND P3, PT, R250.reuse, R227, PT ;  /* 0x000000e3fa00720c */ /* 0x040fe20003f64070 */
[----:B-1----:R-:W4:Y:S01]  /*132e0*/  LDL.LU R218, [R1+0x28ac] ;  /* 0x0028ac0001da7983 */ /* 0x002f220000300800 */
[C---:B------:R-:W-:Y:S01]  /*132f0*/  ISETP.GT.U32.AND P2, PT, R250.reuse, R222, PT ;  /* 0x000000defa00720c */ /* 0x040fe20003f44070 */
[----:B------:R-:W-:Y:S02]  /*13300*/  @!P5 IMAD.IADD R225, R225, 0x1, -R250 ;  /* 0x00000001e1e1d824 */ /* 0x000fe400078e0afa */
[----:B------:R1:W-:Y:S01]  /*13310*/  STL [R1+0x150], R219 ;  /* 0x000150db01007387 */ /* 0x0003e20000100800 */
[----:B------:R-:W-:Y:S01]  /*13320*/  ISETP.GT.U32.AND P5, PT, R250, R223, PT ;  /* 0x000000dffa00720c */ /* 0x000fe20003fa4070 */
[----:B------:R-:W-:Y:S02]  /*13330*/  IMAD.MOV R0, RZ, RZ, -R0 ;  /* 0x000000ffff007224 */ /* 0x000fe400078e0a00 */
[--C-:B------:R-:W-:Y:S01]  /*13340*/  @!P1 IMAD.IADD R235, R235, 0x1, -R250.reuse ;  /* 0x00000001ebeb9824 */ /* 0x100fe200078e0afa */
[----:B-1----:R-:W2:Y:S04]  /*13350*/  LDL.LU R219, [R1+0x28a8] ;  /* 0x0028a80001db7983 */ /* 0x002ea80000300800 */
[----:B------:R1:W-:Y:S01]  /*13360*/  STL [R1+0x14c], R246 ;  /* 0x00014cf601007387 */ /* 0x0003e20000100800 */
[--C-:B------:R-:W-:Y:S01]  /*13370*/  @!P4 IMAD.IADD R226, R226, 0x1, -R250.reuse ;  /* 0x00000001e2e2c824 */ /* 0x100fe200078e0afa */
[C---:B------:R-:W-:Y:S01]  /*13380*/  ISETP.GT.U32.AND P4, PT, R250.reuse, R233, PT ;  /* 0x000000e9fa00720c */ /* 0x040fe20003f84070 */
[----:B------:R-:W-:Y:S01]  /*13390*/  IMAD R247, R250, R0, R247 ;  /* 0x00000000faf77224 */ /* 0x000fe200078e02f7 */
[----:B-1----:R-:W2:Y:S04]  /*133a0*/  LDL.LU R246, [R1+0x28a4] ;  /* 0x0028a40001f67983 */ /* 0x002ea80000300800 */
[----:B------:R-:W-:Y:S04]  /*133b0*/  STL [R1+0x148], R6 ;  /* 0x0001480601007387 */ /* 0x000fe80000100800 */
[----:B------:R-:W-:Y:S01]  /*133c0*/  STL [R1+0x144], R54 ;  /* 0x0001443601007387 */ /* 0x000fe20000100800 */
[----:B------:R-:W-:-:S03]  /*133d0*/  @!P3 IMAD.IADD R227, R227, 0x1, -R250 ;  /* 0x00000001e3e3b824 */ /* 0x000fc600078e0afa */
[----:B------:R1:W-:Y:S01]  /*133e0*/  STL [R1+0x140], R229 ;  /* 0x000140e501007387 */ /* 0x0003e20000100800 */
[----:B------:R-:W-:-:S03]  /*133f0*/  ISETP.GT.U32.AND P3, PT, R250, R235, PT ;  /* 0x000000ebfa00720c */ /* 0x000fc60003f64070 */
[----:B------:R1:W-:Y:S01]  /*13400*/  STL [R1+0x13c], R230 ;  /* 0x00013ce601007387 */ /* 0x0003e20000100800 */
[----:B------:R-:W-:Y:S01]  /*13410*/  IADD3 R0, R214, 0x1f7, RZ ;  /* 0x000001f7d6007810 */ /* 0x000fe20007ffe0ff */
[--C-:B------:R-:W-:Y:S02]  /*13420*/  @!P6 IMAD.IADD R220, R220, 0x1, -R250.reuse ;  /* 0x00000001dcdce824 */ /* 0x100fe400078e0afa */
[----:B-1----:R-:W2:Y:S01]  /*13430*/  LDL.LU R229, [R1+0x104] ;  /* 0x0001040001e57983 */ /* 0x002ea20000300800 */
[----:B------:R-:W-:-:S03]  /*13440*/  @!P0 IMAD.IADD R221, R221, 0x1, -R250 ;  /* 0x00000001dddd8824 */ /* 0x000fc600078e0afa */
[----:B------:R-:W3:Y:S01]  /*13450*/  LDL.LU R230, [R1+0x100] ;  /* 0x0001000001e67983 */ /* 0x000ee20000300800 */
[--C-:B------:R-:W-:Y:S02]  /*13460*/  @!P2 IMAD.IADD R222, R222, 0x1, -R250.reuse ;  /* 0x00000001dedea824 */ /* 0x100fe400078e0afa */
[--C-:B------:R-:W-:Y:S01]  /*13470*/  @!P5 IMAD.IADD R223, R223, 0x1, -R250.reuse ;  /* 0x00000001dfdfd824 */ /* 0x100fe200078e0afa */
[----:B------:R-:W-:Y:S04]  /*13480*/  STL [R1+0x1d68], R0 ;  /* 0x001d680001007387 */ /* 0x000fe80000100800 */
[----:B------:R1:W-:Y:S04]  /*13490*/  STL [R1+0x138], R220 ;  /* 0x000138dc01007387 */ /* 0x0003e80000100800 */
[----:B------:R1:W-:Y:S01]  /*134a0*/  STL [R1+0x134], R221 ;  /* 0x000134dd01007387 */ /* 0x0003e20000100800 */
[----:B------:R-:W-:-:S03]  /*134b0*/  @!P4 IMAD.IADD R233, R233, 0x1, -R250 ;  /* 0x00000001e9e9c824 */ /* 0x000fc600078e0afa */
[----:B-1----:R-:W4:Y:S04]  /*134c0*/  LDL.LU R220, [R1+0xec] ;  /* 0x0000ec0001dc7983 */ /* 0x002f280000300800 */
[----:B------:R1:W-:Y:S01]  /*134d0*/  STL [R1+0x130], R222 ;  /* 0x000130de01007387 */ /* 0x0003e20000100800 */
[----:B------:R-:W-:-:S03]  /*134e0*/  @!P3 IMAD.IADD R235, R235, 0x1, -R250 ;  /* 0x00000001ebebb824 */ /* 0x000fc600078e0afa */
[----:B------:R-:W4:Y:S04]  /*134f0*/  LDL.LU R221, [R1+0xe8] ;  /* 0x0000e80001dd7983 */ /* 0x000f280000300800 */
[----:B------:R1:W-:Y:S04]  /*13500*/  STL [R1+0x12c], R223 ;  /* 0x00012cdf01007387 */ /* 0x0003e80000100800 */
[----:B-1----:R-:W4:Y:S04]  /*13510*/  LDL.LU R222, [R1+0xe4] ;  /* 0x0000e40001de7983 */ /* 0x002f280000300800 */
[----:B------:R-:W4:Y:S04]  /*13520*/  LDL.LU R223, [R1+0xe0] ;  /* 0x0000e00001df7983 */ /* 0x000f280000300800 */
[----:B------:R1:W-:Y:S04]  /*13530*/  STL [R1+0x128], R233 ;  /* 0x000128e901007387 */ /* 0x0003e80000100800 */
[----:B------:R-:W-:Y:S04]  /*13540*/  STL [R1+0x124], R235 ;  /* 0x000124eb01007387 */ /* 0x000fe80000100800 */
[----:B------:R-:W4:Y:S04]  /*13550*/  LDL.LU R6, [R1+0xdc] ;  /* 0x0000dc0001067983 */ /* 0x000f280000300800 */
[----:B------:R-:W4:Y:S04]  /*13560*/  LDL.LU R54, [R1+0xd8] ;  /* 0x0000d80001367983 */ /* 0x000f280000300800 */
[----:B-1----:R-:W4:Y:S01]  /*13570*/  LDL.LU R233, [R1+0xd4] ;  /* 0x0000d40001e97983 */ /* 0x002f220000300800 */
        /* <DEDUP_REMOVED lines=9> */
[----:B------:R-:W-:Y:S01]  /*13610*/  ISETP.GT.U32.AND P2, PT, R250, R231, PT ;  /* 0x000000e7fa00720c */ /* 0x000fe20003f44070 */
[----:B------:R-:W-:-:S04]  /*13620*/  @!P0 IMAD.IADD R94, R94, 0x1, -R250 ;  /* 0x000000015e5e8824 */ /* 0x000fc800078e0afa */
[--C-:B------:R-:W-:Y:S01]  /*13630*/  @!P1 IMAD.IADD R134, R134, 0x1, -R250.reuse ;  /* 0x0000000186869824 */ /* 0x100fe200078e0afa */
[C---:B------:R-:W-:Y:S01]  /*13640*/  ISETP.GT.U32.AND P3, PT, R250.reuse, R227, PT ;  /* 0x000000e3fa00720c */ /* 0x040fe20003f64070 */
[--C-:B------:R-:W-:Y:S01]  /*13650*/  @!P5 IMAD.IADD R225, R225, 0x1, -R250.reuse ;  /* 0x00000001e1e1d824 */ /* 0x100fe200078e0afa */
[----:B------:R-:W-:Y:S01]  /*13660*/  ISETP.GT.U32.AND P5, PT, R250, R245, PT ;  /* 0x000000f5fa00720c */ /* 0x000fe20003fa4070 */
[--C-:B------:R-:W-:Y:S01]  /*13670*/  @!P4 IMAD.IADD R226, R226, 0x1, -R250.reuse ;  /* 0x00000001e2e2c824 */ /* 0x100fe200078e0afa */
[----:B------:R-:W-:Y:S01]  /*13680*/  ISETP.GT.U32.AND P4, PT, R250, R232, PT ;  /* 0x000000e8fa00720c */ /* 0x000fe20003f84070 */
[--C-:B------:R-:W-:Y:S02]  /*13690*/  @!P6 IMAD.IADD R228, R228, 0x1, -R250.reuse ;  /* 0x00000001e4e4e824 */ /* 0x100fe400078e0afa */
[----:B------:R-:W-:-:S06]  /*136a0*/  @!P2 IMAD.IADD R231, R231, 0x1, -R250 ;  /* 0x00000001e7e7a824 */ /* 0x000fcc00078e0afa */
[--C-:B------:R-:W-:Y:S01]  /*136b0*/  @!P3 IMAD.IADD R227, R227, 0x1, -R250.reuse ;  /* 0x00000001e3e3b824 */ /* 0x100fe200078e0afa */
[----:B------:R-:W-:Y:S01]  /*136c0*/  ISETP.GT.U32.AND P3, PT, R250, R234, PT ;  /* 0x000000eafa00720c */ /* 0x000fe20003f64070 */
[--C-:B------:R-:W-:Y:S02]  /*136d0*/  @!P5 IMAD.IADD R245, R245, 0x1, -R250.reuse ;  /* 0x00000001f5f5d824 */ /* 0x100fe400078e0afa */
[--C-:B------:R-:W-:Y:S01]  /*136e0*/  @!P4 IMAD.IADD R232, R232, 0x1, -R250.reuse ;  /* 0x00000001e8e8c824 */ /* 0x100fe200078e0afa */
[----:B------:R-:W-:Y:S04]  /*136f0*/  STL [R1+0x120], R134 ;  /* 0x0001208601007387 */ /* 0x000fe80000100800 */
[----:B------:R-:W-:Y:S04]  /*13700*/  STL [R1+0x11c], R94 ;  /* 0x00011c5e01007387 */ /* 0x000fe80000100800 */
[----:B------:R1:W-:Y:S01]  /*13710*/  STL [R1+0x118], R224 ;  /* 0x000118e001007387 */ /* 0x0003e20000100800 */
[----:B------:R-:W-:-:S03]  /*13720*/  @!P3 IMAD.IADD R234, R234, 0x1, -R250 ;  /* 0x00000001eaeab824 */ /* 0x000fc600078e0afa */
[----:B------:R1:W-:Y:S04]  /*13730*/  STL [R1+0x114], R225 ;  /* 0x000114e101007387 */ /* 0x0003e80000100800 */
[----:B------:R1:W-:Y:S04]  /*13740*/  STL [R1+0x110], R226 ;  /* 0x000110e201007387 */ /* 0x0003e80000100800 */
[----:B------:R1:W-:Y:S04]  /*13750*/  STL [R1+0x10c], R227 ;  /* 0x00010ce301007387 */ /* 0x0003e80000100800 */
[----:B------:R1:W-:Y:S04]  /*13760*/  STL [R1+0x108], R228 ;  /* 0x000108e401007387 */ /* 0x0003e80000100800 */
[----:B-1----:R-:W4:Y:S04]  /*13770*/  LDL.LU R224, [R1+0xd0] ;  /* 0x0000d00001e07983 */ /* 0x002f280000300800 */
[----:B------:R-:W4:Y:S04]  /*13780*/  LDL.LU R225, [R1+0xcc] ;  /* 0x0000cc0001e17983 */ /* 0x000f280000300800 */
[----:B------:R-:W4:Y:S04]  /*13790*/  LDL.LU R226, [R1+0xc8] ;  /* 0x0000c80001e27983 */ /* 0x000f280000300800 */
[----:B------:R-:W4:Y:S04]  /*137a0*/  LDL.LU R227, [R1+0xc4] ;  /* 0x0000c40001e37983 */ /* 0x000f280000300800 */
[----:B------:R-:W4:Y:S01]  /*137b0*/  LDL.LU R228, [R1+0xc0] ;  /* 0x0000c00001e47983 */ /* 0x000f220000300800 */
[----:B------:R-:W-:Y:S01]  /*137c0*/  IMAD.MOV.U32 R235, RZ, RZ, R236 ;  /* 0x000000ffffeb7224 */ /* 0x000fe200078e00ec */
[----:B--2---:R-:W-:-:S02]  /*137d0*/  ISETP.GT.U32.AND P1, PT, R250, R229, PT ;  /* 0x000000e5fa00720c */ /* 0x004fc40003f24070 */
[----:B---3--:R-:W-:-:S11]  /*137e0*/  ISETP.GT.U32.AND P0, PT, R250, R230, PT ;  /* 0x000000e6fa00720c */ /* 0x008fd60003f04070 */
[--C-:B------:R-:W-:Y:S02]  /*137f0*/  @!P1 IMAD.IADD R229, R229, 0x1, -R250.reuse ;  /* 0x00000001e5e59824 */ /* 0x100fe400078e0afa */
[----:B------:R-:W-:Y:S01]  /*13800*/  @!P0 IMAD.IADD R230, R230, 0x1, -R250 ;  /* 0x00000001e6e68824 */ /* 0x000fe200078e0afa */
[C---:B----4-:R-:W-:Y:S02]  /*13810*/  ISETP.GT.U32.AND P6, PT, R250.reuse, R220, PT ;  /* 0x000000dcfa00720c */ /* 0x050fe40003fc4070 */
[C---:B------:R-:W-:Y:S02]  /*13820*/  ISETP.GT.U32.AND P1, PT, R250.reuse, R221, PT ;  /* 0x000000ddfa00720c */ /* 0x040fe40003f24070 */
[C---:B------:R-:W-:Y:S02]  /*13830*/  ISETP.GT.U32.AND P0, PT, R250.reuse, R222, PT ;  /* 0x000000defa00720c */ /* 0x040fe40003f04070 */
[----:B------:R-:W-:-:S07]  /*13840*/  ISETP.GT.U32.AND P2, PT, R250, R223, PT ;  /* 0x000000dffa00720c */ /* 0x000fce0003f44070 */
[--C-:B------:R-:W-:Y:S01]  /*13850*/  @!P6 IMAD.IADD R220, R220, 0x1, -R250.reuse ;  /* 0x00000001dcdce824 */ /* 0x100fe200078e0afa */
[C---:B------:R-:W-:Y:S01]  /*13860*/  ISETP.GT.U32.AND P6, PT, R250.reuse, R229, PT ;  /* 0x000000e5fa00720c */ /* 0x040fe20003fc4070 */
[--C-:B------:R-:W-:Y:S01]  /*13870*/  @!P1 IMAD.IADD R221, R221, 0x1, -R250.reuse ;  /* 0x00000001dddd9824 */ /* 0x100fe200078e0afa */
[C---:B------:R-:W-:Y:S02]  /*13880*/  ISETP.GT.U32.AND P1, PT, R250.reuse, R230, PT ;  /* 0x000000e6fa00720c */ /* 0x040fe40003f24070 */
[C---:B------:R-:W-:Y:S02]  /*13890*/  ISETP.GT.U32.AND P5, PT, R250.reuse, R6, PT ;  /* 0x00000006fa00720c */ /* 0x040fe40003fa4070 */
[C---:B------:R-:W-:Y:S01]  /*138a0*/  ISETP.GT.U32.AND P4, PT, R250.reuse, R54, PT ;  /* 0x00000036fa00720c */ /* 0x040fe20003f84070 */
[--C-:B------:R-:W-:Y:S01]  /*138b0*/  @!P2 IMAD.IADD R223, R223, 0x1, -R250.reuse ;  /* 0x00000001dfdfa824 */ /* 0x100fe200078e0afa */
[----:B------:R-:W-:Y:S01]  /*138c0*/  ISETP.GT.U32.AND P2, PT, R250, R245, PT ;  /* 0x000000f5fa00720c */ /* 0x000fe20003f44070 */
[----:B------:R-:W-:Y:S01]  /*138d0*/  @!P0 IMAD.IADD R222, R222, 0x1, -R250 ;  /* 0x00000001dede8824 */ /* 0x000fe200078e0afa */
[----:B------:R-:W-:-:S07]  /*138e0*/  ISETP.GT.U32.AND P0, PT, R250, R231, PT ;  /* 0x000000e7fa00720c */ /* 0x000fce0003f04070 */
[--C-:B------:R-:W-:Y:S01]  /*138f0*/  @!P5 IMAD.IADD R6, R6, 0x1, -R250.reuse ;  /* 0x000000010606d824 */ /* 0x100fe200078e0afa */
[----:B------:R-:W-:Y:S01]  /*13900*/  ISETP.GT.U32.AND P5, PT, R250, R232, PT ;  /* 0x000000e8fa00720c */ /* 0x000fe20003fa4070 */
[--C-:B------:R-:W-:Y:S01]  /*13910*/  @!P4 IMAD.IADD R54, R54, 0x1, -R250.reuse ;  /* 0x000000013636c824 */ /* 0x100fe200078e0afa */
[----:B------:R-:W-:Y:S01]  /*13920*/  ISETP.GT.U32.AND P4, PT, R250, R234, PT ;  /* 0x000000eafa00720c */ /* 0x000fe20003f84070 */
[--C-:B------:R-:W-:Y:S02]  /*13930*/  @!P6 IMAD.IADD R229, R229, 0x1, -R250.reuse ;  /* 0x00000001e5e5e824 */ /* 0x100fe400078e0afa */
[--C-:B------:R-:W-:Y:S02]  /*13940*/  @!P1 IMAD.IADD R230, R230, 0x1, -R250.reuse ;  /* 0x00000001e6e69824 */ /* 0x100fe400078e0afa */
[--C-:B------:R-:W-:Y:S01]  /*13950*/  @!P2 IMAD.IADD R245, R245, 0x1, -R250.reuse ;  /* 0x00000001f5f5a824 */ /* 0x100fe200078e0afa */
[----:B------:R1:W-:Y:S01]  /*13960*/  STL [R1+0x104], R229 ;  /* 0x000104e501007387 */ /* 0x0003e20000100800 */
[----:B------:R-:W-:-:S04]  /*13970*/  @!P0 IMAD.IADD R231, R231, 0x1, -R250 ;  /* 0x00000001e7e78824 */ /* 0x000fc800078e0afa */
[--C-:B------:R-:W-:Y:S01]  /*13980*/  @!P5 IMAD.IADD R232, R232, 0x1, -R250.reuse ;  /* 0x00000001e8e8d824 */ /* 0x100fe200078e0afa */
[----:B-1----:R-:W2:Y:S01]  /*13990*/  LDL.LU R229, [R1+0xbc] ;  /* 0x0000bc0001e57983 */ /* 0x002ea20000300800 */
[----:B------:R-:W-:-:S03]  /*139a0*/  @!P4 IMAD.IADD R234, R234, 0x1, -R250 ;  /* 0x00000001eaeac824 */ /* 0x000fc600078e0afa */
[----:B------:R-:W-:Y:S04]  /*139b0*/  STL [R1+0x100], R230 ;  /* 0x000100e601007387 */ /* 0x000fe80000100800 */
[----:B------:R1:W-:Y:S04]  /*139c0*/  STL [R1+0xf8], R245 ;  /* 0x0000f8f501007387 */ /* 0x0003e80000100800 */
[----:B------:R3:W-:Y:S04]  /*139d0*/  STL [R1+0xfc], R231 ;  /* 0x0000fce701007387 */ /* 0x0007e80000100800 */
[----:B-1----:R-:W4:Y:S04]  /*139e0*/  LDL.LU R245, [R1+0xb8] ;  /* 0x0000b80001f57983 */ /* 0x002f280000300800 */
[----:B------:R-:W4:Y:S04]  /*139f0*/  LDL.LU R134, [R1+0xb4] ;  /* 0x0000b40001867983 */ /* 0x000f280000300800 */
[----:B------:R-:W4:Y:S04]  /*13a00*/  LDL.LU R94, [R1+0xb0] ;  /* 0x0000b000015e7983 */ /* 0x000f280000300800 */
[----:B------:R-:W-:Y:S04]  /*13a10*/  STL [R1+0xf4], R232 ;  /* 0x0000f4e801007387 */ /* 0x000fe80000100800 */
[----:B------:R1:W-:Y:S01]  /*13a20*/  STL [R1+0xf0], R234 ;  /* 0x0000f0ea01007387 */ /* 0x0003e20000100800 */
[----:B------:R-:W-:-:S03]  /*13a30*/  ISETP.GT.U32.AND P3, PT, R250, R233, PT ;  /* 0x000000e9fa00720c */ /* 0x000fc60003f64070 */
[----:B------:R-:W4:Y:S04]  /*13a40*/  LDL.LU R230, [R1+0xac] ;  /* 0x0000ac0001e67983 */ /* 0x000f280000300800 */
[----:B---3--:R-:W3:Y:S01]  /*13a50*/  LDL.LU R231, [R1+0xa8] ;  /* 0x0000a80001e77983 */ /* 0x008ee20000300800 */
[----:B-1----:R-:W-:-:S03]  /*13a60*/  IMAD.MOV.U32 R234, RZ, RZ, R235 ;  /* 0x000000ffffea7224 */ /* 0x002fc600078e00eb */
[----:B------:R-:W3:Y:S01]  /*13a70*/  LDL.LU R232, [R1+0xa4] ;  /* 0x0000a40001e87983 */ /* 0x000ee20000300800 */
[----:B------:R-:W-:-:S03]  /*13a80*/  IMAD.MOV.U32 R235, RZ, RZ, R240 ;  /* 0x000000ffffeb7224 */ /* 0x000fc600078e00f0 */
[----:B------:R-:W3:Y:S01]  /*13a90*/  LDL.LU R240, [R1+0xa0] ;  /* 0x0000a00001f07983 */ /* 0x000ee20000300800 */
[----:B------:R-:W-:Y:S01]  /*13aa0*/  @!P3 IMAD.IADD R233, R233, 0x1, -R250 ;  /* 0x00000001e9e9b824 */ /* 0x000fe200078e0afa */
[C---:B------:R-:W-:Y:S02]  /*13ab0*/  ISETP.GT.U32.AND P3, PT, R250.reuse, R220, PT ;  /* 0x000000dcfa00720c */ /* 0x040fe40003f64070 */
[C---:B------:R-:W-:Y:S02]  /*13ac0*/  ISETP.GT.U32.AND P1, PT, R250.reuse, R221, PT ;  /* 0x000000ddfa00720c */ /* 0x040fe40003f24070 */
[C---:B------:R-:W-:Y:S02]  /*13ad0*/  ISETP.GT.U32.AND P0, PT, R250.reuse, R222, PT ;  /* 0x000000defa00720c */ /* 0x040fe40003f04070 */
[C---:B------:R-:W-:Y:S02]  /*13ae0*/  ISETP.GT.U32.AND P2, PT, R250.reuse, R223, PT ;  /* 0x000000dffa00720c */ /* 0x040fe40003f44070 */
[----:B------:R-:W-:-:S02]  /*13af0*/  ISETP.GT.U32.AND P5, PT, R250, R6, PT ;  /* 0x00000006fa00720c */ /* 0x000fc40003fa4070 */
[C---:B------:R-:W-:Y:S02]  /*13b00*/  ISETP.GT.U32.AND P4, PT, R250.reuse, R54, PT ;  /* 0x00000036fa00720c */ /* 0x040fe40003f84070 */
[----:B------:R-:W-:Y:S01]  /*13b10*/  ISETP.GT.U32.AND P6, PT, R250, R233, PT ;  /* 0x000000e9fa00720c */ /* 0x000fe20003fc4070 */
[--C-:B------:R-:W-:Y:S02]  /*13b20*/  @!P3 IMAD.IADD R220, R220, 0x1, -R250.reuse ;  /* 0x00000001dcdcb824 */ /* 0x100fe400078e0afa */
[--C-:B------:R-:W-:Y:S02]  /*13b30*/  @!P1 IMAD.IADD R221, R221, 0x1, -R250.reuse ;  /* 0x00000001dddd9824 */ /* 0x100fe400078e0afa */
[--C-:B------:R-:W-:Y:S01]  /*13b40*/  @!P0 IMAD.IADD R222, R222, 0x1, -R250.reuse ;  /* 0x00000001dede8824 */ /* 0x100fe200078e0afa */
[----:B------:R1:W-:Y:S01]  /*13b50*/  STL [R1+0xec], R220 ;  /* 0x0000ecdc01007387 */ /* 0x0003e20000100800 */
[--C-:B------:R-:W-:Y:S02]  /*13b60*/  @!P2 IMAD.IADD R223, R223, 0x1, -R250.reuse ;  /* 0x00000001dfdfa824 */ /* 0x100fe400078e0afa */
[----:B------:R-:W-:-:S02]  /*13b70*/  @!P5 IMAD.IADD R6, R6, 0x1, -R250 ;  /* 0x000000010606d824 */ /* 0x000fc400078e0afa */
[--C-:B------:R-:W-:Y:S01]  /*13b80*/  @!P4 IMAD.IADD R54, R54, 0x1, -R250.reuse ;  /* 0x000000013636c824 */ /* 0x100fe200078e0afa */
[----:B-1----:R-:W3:Y:S01]  /*13b90*/  LDL.LU R220, [R1+0x28a0] ;  /* 0x0028a00001dc7983 */ /* 0x002ee20000300800 */
[----:B------:R-:W-:-:S03]  /*13ba0*/  @!P6 IMAD.IADD R233, R233, 0x1, -R250 ;  /* 0x00000001e9e9e824 */ /* 0x000fc600078e0afa */
[----:B------:R1:W-:Y:S04]  /*13bb0*/  STL [R1+0xe8], R221 ;  /* 0x0000e8dd01007387 */ /* 0x0003e80000100800 */
[----:B-1----:R-:W3:Y:S04]  /*13bc0*/  LDL.LU R221, [R1+0x289c] ;  /* 0x00289c0001dd7983 */ /* 0x002ee80000300800 */
[----:B------:R1:W-:Y:S04]  /*13bd0*/  STL [R1+0xe4], R222 ;  /* 0x0000e4de01007387 */ /* 0x0003e80000100800 */
[----:B-1----:R-:W3:Y:S04]  /*13be0*/  LDL.LU R222, [R1+0x2898] ;  /* 0x0028980001de7983 */ /* 0x002ee80000300800 */
[----:B------:R1:W-:Y:S04]  /*13bf0*/  STL [R1+0xe0], R223 ;  /* 0x0000e0df01007387 */ /* 0x0003e80000100800 */
[----:B-1----:R-:W3:Y:S04]  /*13c00*/  LDL.LU R223, [R1+0x2894] ;  /* 0x0028940001df7983 */ /* 0x002ee80000300800 */
[----:B------:R-:W-:Y:S04]  /*13c10*/  STL [R1+0xdc], R6 ;  /* 0x0000dc0601007387 */ /* 0x000fe80000100800 */
[----:B------:R1:W-:Y:S04]  /*13c20*/  STL [R1+0xd8], R54 ;  /* 0x0000d83601007387 */ /* 0x0003e80000100800 */
[----:B------:R1:W-:Y:S02]  /*13c30*/  STL [R1+0xd4], R233 ;  /* 0x0000d4e901007387 */ /* 0x0003e40000100800 */
[----:B-1----:R-:W-:-:S02]  /*13c40*/  IMAD.MOV.U32 R54, RZ, RZ, R234 ;  /* 0x000000ffff367224 */ /* 0x002fc400078e00ea */
[----:B------:R-:W3:Y:S04]  /*13c50*/  LDL.LU R233, [R1+0x9c] ;  /* 0x00009c0001e97983 */ /* 0x000ee80000300800 */
[----:B------:R-:W3:Y:S01]  /*13c60*/  LDL.LU R234, [R1+0x98] ;  /* 0x0000980001ea7983 */ /* 0x000ee20000300800 */
[----:B------:R-:W-:-:S03]  /*13c70*/  IMAD.MOV.U32 R6, RZ, RZ, R235 ;  /* 0x000000ffff067224 */ /* 0x000fc600078e00eb */
[----:B------:R-:W3:Y:S01]  /*13c80*/  LDL.LU R235, [R1+0x94] ;  /* 0x0000940001eb7983 */ /* 0x000ee20000300800 */
[C---:B------:R-:W-:Y:S02]  /*13c90*/  ISETP.GT.U32.AND P3, PT, R250.reuse, R224, PT ;  /* 0x000000e0fa00720c */ /* 0x040fe40003f64070 */
[C---:B------:R-:W-:Y:S02]  /*13ca0*/  ISETP.GT.U32.AND P1, PT, R250.reuse, R225, PT ;  /* 0x000000e1fa00720c */ /* 0x040fe40003f24070 */
[C---:B------:R-:W-:Y:S02]  /*13cb0*/  ISETP.GT.U32.AND P0, PT, R250.reuse, R226, PT ;  /* 0x000000e2fa00720c */ /* 0x040fe40003f04070 */
[C---:B------:R-:W-:Y:S02]  /*13cc0*/  ISETP.GT.U32.AND P2, PT, R250.reuse, R227, PT ;  /* 0x000000e3fa00720c */ /* 0x040fe40003f44070 */
[----:B------:R-:W-:-:S05]  /*13cd0*/  ISETP.GT.U32.AND P5, PT, R250, R228, PT ;  /* 0x000000e4fa00720c */ /* 0x000fca0003fa4070 */
[--C-:B------:R-:W-:Y:S02]  /*13ce0*/  @!P3 IMAD.IADD R224, R224, 0x1, -R250.reuse ;  /* 0x00000001e0e0b824 */ /* 0x100fe400078e0afa */
[--C-:B------:R-:W-:Y:S02]  /*13cf0*/  @!P1 IMAD.IADD R225, R225, 0x1, -R250.reuse ;  /* 0x00000001e1e19824 */ /* 0x100fe400078e0afa */
[--C-:B------:R-:W-:Y:S02]  /*13d00*/  @!P0 IMAD.IADD R226, R226, 0x1, -R250.reuse ;  /* 0x00000001e2e28824 */ /* 0x100fe400078e0afa */
[--C-:B------:R-:W-:Y:S02]  /*13d10*/  @!P2 IMAD.IADD R227, R227, 0x1, -R250.reuse ;  /* 0x00000001e3e3a824 */ /* 0x100fe400078e0afa */
[----:B------:R-:W-:Y:S02]  /*13d20*/  @!P5 IMAD.IADD R228, R228, 0x1, -R250 ;  /* 0x00000001e4e4d824 */ /* 0x000fe400078e0afa */
[----:B------:R-:W-:-:S02]  /*13d30*/  IMAD.MOV.U32 R236, RZ, RZ, R237 ;  /* 0x000000ffffec7224 */ /* 0x000fc400078e00ed */
[----:B------:R-:W-:Y:S02]  /*13d40*/  IMAD.MOV.U32 R237, RZ, RZ, R174 ;  /* 0x000000ffffed7224 */ /* 0x000fe400078e00ae */
[----:B------:R-:W-:Y:S01]  /*13d50*/  IMAD.MOV.U32 R174, RZ, RZ, R246 ;  /* 0x000000ffffae7224 */ /* 0x000fe200078e00f6 */
[----:B------:R-:W-:-:S05]  /*13d60*/  IABS R246, R0 ;  /* 0x0000000000f67213 */ /* 0x000fca0000000000 */
[----:B------:R-:W-:-:S04]  /*13d70*/  IMAD.HI.U32 R0, R251, R246, RZ ;  /* 0x000000f6fb007227 */ /* 0x000fc800078e00ff */
[----:B------:R-:W-:-:S04]  /*13d80*/  IMAD.MOV R0, RZ, RZ, -R0 ;  /* 0x000000ffff007224 */ /* 0x000fc800078e0a00 */
[C---:B------:R-:W-:Y:S01]  /*13d90*/  IMAD R246, R250.reuse, R0, R246 ;  /* 0x00000000faf67224 */ /* 0x040fe200078e02f6 */
[C---:B--2---:R-:W-:Y:S02]  /*13da0*/  ISETP.GT.U32.AND P4, PT, R250.reuse, R229, PT ;  /* 0x000000e5fa00720c */ /* 0x044fe40003f84070 */
[C---:B----4-:R-:W-:Y:S02]  /*13db0*/  ISETP.GT.U32.AND P6, PT, R250.reuse, R245, PT ;  /* 0x000000f5fa00720c */ /* 0x050fe40003fc4070 */
[C---:B------:R-:W-:Y:S02]  /*13dc0*/  ISETP.GT.U32.AND P3, PT, R250.reuse, R134, PT ;  /* 0x00000086fa00720c */ /* 0x040fe40003f64070 */
[----:B------:R-:W-:-:S07]  /*13dd0*/  ISETP.GT.U32.AND P1, PT, R250, R94, PT ;  /* 0x0000005efa00720c */ /* 0x000fce0003f24070 */
[--C-:B------:R-:W-:Y:S02]  /*13de0*/  @!P4 IMAD.IADD R229, R229, 0x1, -R250.reuse ;  /* 0x00000001e5e5c824 */ /* 0x100fe400078e0afa */
[--C-:B------:R-:W-:Y:S01]  /*13df0*/  @!P6 IMAD.IADD R245, R245, 0x1, -R250.reuse ;  /* 0x00000001f5f5e824 */ /* 0x100fe200078e0afa */
[C---:B------:R-:W-:Y:S02]  /*13e00*/  ISETP.GT.U32.AND P0, PT, R250.reuse, R230, PT ;  /* 0x000000e6fa00720c */ /* 0x040fe40003f04070 */
[C---:B---3--:R-:W-:Y:S02]  /*13e10*/  ISETP.GT.U32.AND P2, PT, R250.reuse, R231, PT ;  /* 0x000000e7fa00720c */ /* 0x048fe40003f44070 */
[----:B------:R-:W-:Y:S01]  /*13e20*/  ISETP.GT.U32.AND P5, PT, R250, R232, PT ;  /* 0x000000e8fa00720c */ /* 0x000fe20003fa4070 */
[--C-:B------:R-:W-:Y:S01]  /*13e30*/  @!P3 IMAD.IADD R134, R134, 0x1, -R250.reuse ;  /* 0x000000018686b824 */ /* 0x100fe200078e0afa */
[C---:B------:R-:W-:Y:S02]  /*13e40*/  ISETP.GT.U32.AND P6, PT, R250.reuse, R224, PT ;  /* 0x000000e0fa00720c */ /* 0x040fe40003fc4070 */
[----:B------:R-:W-:Y:S01]  /*13e50*/  ISETP.GT.U32.AND P4, PT, R250, R240, PT ;  /* 0x000000f0fa00720c */ /* 0x000fe20003f84070 */
[----:B------:R-:W-:Y:S01]  /*13e60*/  @!P1 IMAD.IADD R94, R94, 0x1, -R250 ;  /* 0x000000015e5e9824 */ /* 0x000fe200078e0afa */
[----:B------:R-:W-:-:S03]  /*13e70*/  ISETP.GT.U32.AND P3, PT, R250, R225, PT ;  /* 0x000000e1fa00720c */ /* 0x000fc60003f64070 */
[--C-:B------:R-:W-:Y:S01]  /*13e80*/  @!P0 IMAD.IADD R230, R230, 0x1, -R250.reuse ;  /* 0x00000001e6e68824 */ /* 0x100fe200078e0afa */
[C---:B------:R-:W-:Y:S01]  /*13e90*/  ISETP.GT.U32.AND P1, PT, R250.reuse, R226, PT ;  /* 0x000000e2fa00720c */ /* 0x040fe20003f24070 */
[--C-:B------:R-:W-:Y:S01]  /*13ea0*/  @!P2 IMAD.IADD R231, R231, 0x1, -R250.reuse ;  /* 0x00000001e7e7a824 */ /* 0x100fe200078e0afa */
[C---:B------:R-:W-:Y:S02]  /*13eb0*/  ISETP.GT.U32.AND P0, PT, R250.reuse, R227, PT ;  /* 0x000000e3fa00720c */ /* 0x040fe40003f04070 */
[----:B------:R-:W-:Y:S01]  /*13ec0*/  ISETP.GT.U32.AND P2, PT, R250, R228, PT ;  /* 0x000000e4fa00720c */ /* 0x000fe20003f44070 */
[--C-:B------:R-:W-:Y:S01]  /*13ed0*/  @!P5 IMAD.IADD R232, R232, 0x1, -R250.reuse ;  /* 0x00000001e8e8d824 */ /* 0x100fe200078e0afa */
[----:B------:R-:W-:Y:S01]  /*13ee0*/  ISETP.GT.U32.AND P5, PT, R250, R229, PT ;  /* 0x000000e5fa00720c */ /* 0x000fe20003fa4070 */
[--C-:B------:R-:W-:Y:S02]  /*13ef0*/  @!P6 IMAD.IADD R224, R224, 0x1, -R250.reuse ;  /* 0x00000001e0e0e824 */ /* 0x100fe400078e0afa */
[--C-:B------:R-:W-:Y:S01]  /*13f00*/  @!P4 IMAD.IADD R240, R240, 0x1, -R250.reuse ;  /* 0x00000001f0f0c824 */ /* 0x100fe200078e0afa */
[----:B------:R-:W-:Y:S01]  /*13f10*/  ISETP.GT.U32.AND P4, PT, R250, R245, PT ;  /* 0x000000f5fa00720c */ /* 0x000fe20003f84070 */
[--C-:B------:R-:W-:Y:S01]  /*13f20*/  @!P3 IMAD.IADD R225, R225, 0x1, -R250.reuse ;  /* 0x00000001e1e1b824 */ /* 0x100fe200078e0afa */
[----:B------:R1:W-:Y:S01]  /*13f30*/  STL [R1+0xd0], R224 ;  /* 0x0000d0e001007387 */ /* 0x0003e20000100800 */
[----:B------:R-:W-:-:S02]  /*13f40*/  @!P1 IMAD.IADD R226, R226, 0x1, -R250 ;  /* 0x00000001e2e29824 */ /* 0x000fc400078e0afa */
[--C-:B------:R-:W-:Y:S02]  /*13f50*/  @!P0 IMAD.IADD R227, R227, 0x1, -R250.reuse ;  /* 0x00000001e3e38824 */ /* 0x100fe400078e0afa */
[--C-:B------:R-:W-:Y:S01]  /*13f60*/  @!P2 IMAD.IADD R228, R228, 0x1, -R250.reuse ;  /* 0x00000001e4e4a824 */ /* 0x100fe200078e0afa */
[----:B-1----:R-:W2:Y:S01]  /*13f70*/  LDL.LU R224, [R1+0x2890] ;  /* 0x0028900001e07983 */ /* 0x002ea20000300800 */
[----:B------:R-:W-:-:S03]  /*13f80*/  @!P5 IMAD.IADD R229, R229, 0x1, -R250 ;  /* 0x00000001e5e5d824 */ /* 0x000fc600078e0afa */
[----:B------:R1:W-:Y:S01]  /*13f90*/  STL [R1+0xcc], R225 ;  /* 0x0000cce101007387 */ /* 0x0003e20000100800 */
[----:B------:R-:W-:Y:S01]  /*13fa0*/  @!P4 IMAD.IADD R245, R245, 0x1, -R250 ;  /* 0x00000001f5f5c824 */ /* 0x000fe200078e0afa */
[C---:B------:R-:W-:Y:S02]  /*13fb0*/  ISETP.GT.U32.AND P3, PT, R250.reuse, R134, PT ;  /* 0x00000086fa00720c */ /* 0x040fe40003f64070 */
[----:B-1----:R-:W3:Y:S04]  /*13fc0*/  LDL.LU R225, [R1+0x288c] ;  /* 0x00288c0001e17983 */ /* 0x002ee80000300800 */
[----:B------:R1:W-:Y:S01]  /*13fd0*/  STL [R1+0xc8], R226 ;  /* 0x0000c8e201007387 */ /* 0x0003e20000100800 */
[----:B------:R-:W-:-:S03]  /*13fe0*/  ISETP.GT.U32.AND P1, PT, R250, R94, PT ;  /* 0x0000005efa00720c */ /* 0x000fc60003f24070 */
[----:B-1----:R-:W4:Y:S04]  /*13ff0*/  LDL.LU R226, [R1+0x2888] ;  /* 0x0028880001e27983 */ /* 0x002f280000300800 */
[----:B------:R1:W-:Y:S04]  /*14000*/  STL [R1+0xc4], R227 ;  /* 0x0000c4e301007387 */ /* 0x0003e80000100800 */
[----:B-1----:R-:W2:Y:S04]  /*14010*/  LDL.LU R227, [R1+0x2884] ;  /* 0x0028840001e37983 */ /* 0x002ea80000300800 */
[----:B------:R1:W-:Y:S04]  /*14020*/  STL [R1+0xc0], R228 ;  /* 0x0000c0e401007387 */ /* 0x0003e80000100800 */
[----:B-1----:R-:W2:Y:S04]  /*14030*/  LDL.LU R228, [R1+0x2880] ;  /* 0x0028800001e47983 */ /* 0x002ea80000300800 */
[----:B------:R1:W-:Y:S01]  /*14040*/  STL [R1+0xbc], R229 ;  /* 0x0000bce501007387 */ /* 0x0003e20000100800 */
[----:B------:R-:W-:-:S03]  /*14050*/  ISETP.GT.U32.AND P6, PT, R250, R240, PT ;  /* 0x000000f0fa00720c */ /* 0x000fc60003fc4070 */
[----:B-1----:R-:W2:Y:S04]  /*14060*/  LDL.LU R229, [R1+0x287c] ;  /* 0x00287c0001e57983 */ /* 0x002ea80000300800 */
[----:B------:R1:W-:Y:S01]  /*14070*/  STL [R1+0xb8], R245 ;  /* 0x0000b8f501007387 */ /* 0x0003e20000100800 */
[----:B------:R-:W-:Y:S01]  /*14080*/  ISETP.GT.U32.AND P4, PT, R250, R233, PT ;  /* 0x000000e9fa00720c */ /* 0x000fe20003f84070 */
[--C-:B------:R-:W-:Y:S02]  /*14090*/  @!P3 IMAD.IADD R134, R134, 0x1, -R250.reuse ;  /* 0x000000018686b824 */ /* 0x100fe400078e0afa */
[----:B-1----:R-:W2:Y:S01]  /*140a0*/  LDL.LU R245, [R1+0x2878] ;  /* 0x0028780001f57983 */ /* 0x002ea20000300800 */
[C---:B------:R-:W-:Y:S02]  /*140b0*/  ISETP.GT.U32.AND P3, PT, R250.reuse, R234, PT ;  /* 0x000000eafa00720c */ /* 0x040fe40003f64070 */
[----:B------:R-:W-:Y:S01]  /*140c0*/  ISETP.GT.U32.AND P0, PT, R250, R230, PT ;  /* 0x000000e6fa00720c */ /* 0x000fe20003f04070 */
[--C-:B------:R-:W-:Y:S01]  /*140d0*/  @!P1 IMAD.IADD R94, R94, 0x1, -R250.reuse ;  /* 0x000000015e5e9824 */ /* 0x100fe200078e0afa */
[----:B------:R-:W-:Y:S01]  /*140e0*/  ISETP.GT.U32.AND P1, PT, R250, R235, PT ;  /* 0x000000ebfa00720c */ /* 0x000fe20003f24070 */
[----:B------:R-:W-:Y:S01]  /*140f0*/  @!P6 IMAD.IADD R240, R240, 0x1, -R250 ;  /* 0x00000001f0f0e824 */ /* 0x000fe200078e0afa */
[----:B------:R-:W-:-:S03]  /*14100*/  ISETP.GT.U32.AND P2, PT, R250, R231, PT ;  /* 0x000000e7fa00720c */ /* 0x000fc60003f44070 */
[--C-:B------:R-:W-:Y:S01]  /*14110*/  @!P4 IMAD.IADD R233, R233, 0x1, -R250.reuse ;  /* 0x00000001e9e9c824 */ /* 0x100fe200078e0afa */
[C---:B------:R-:W-:Y:S02]  /*14120*/  ISETP.GT.U32.AND P5, PT, R250.reuse, R232, PT ;  /* 0x000000e8fa00720c */ /* 0x040fe40003fa4070 */
[C---:B------:R-:W-:Y:S02]  /*14130*/  ISETP.GT.U32.AND P6, PT, R250.reuse, R6, PT ;  /* 0x00000006fa00720c */ /* 0x040fe40003fc4070 */
[----:B------:R-:W-:Y:S01]  /*14140*/  ISETP.GT.U32.AND P4, PT, R250, R54, PT ;  /* 0x00000036fa00720c */ /* 0x000fe20003f84070 */
[--C-:B------:R-:W-:Y:S01]  /*14150*/  @!P3 IMAD.IADD R234, R234, 0x1, -R250.reuse ;  /* 0x00000001eaeab824 */ /* 0x100fe200078e0afa */
[----:B------:R-:W-:Y:S01]  /*14160*/  ISETP.GT.U32.AND P3, PT, R250, R238, PT ;  /* 0x000000eefa00720c */ /* 0x000fe20003f64070 */
[--C-:B------:R-:W-:Y:S01]  /*14170*/  @!P0 IMAD.IADD R230, R230, 0x1, -R250.reuse ;  /* 0x00000001e6e68824 */ /* 0x100fe200078e0afa */
[C---:B------:R-:W-:Y:S01]  /*14180*/  ISETP.GT.U32.AND P0, PT, R250.reuse, R236, PT ;  /* 0x000000ecfa00720c */ /* 0x040fe20003f04070 */
[--C-:B------:R-:W-:Y:S01]  /*14190*/  @!P1 IMAD.IADD R235, R235, 0x1, -R250.reuse ;  /* 0x00000001ebeb9824 */ /* 0x100fe200078e0afa */
[----:B------:R-:W-:Y:S01]  /*141a0*/  ISETP.GT.U32.AND P1, PT, R250, R239, PT ;  /* 0x000000effa00720c */ /* 0x000fe20003f24070 */
[--C-:B------:R-:W-:Y:S01]  /*141b0*/  @!P2 IMAD.IADD R231, R231, 0x1, -R250.reuse ;  /* 0x00000001e7e7a824 */ /* 0x100fe200078e0afa */
[----:B------:R1:W-:Y:S01]  /*141c0*/  STL [R1+0xb4], R134 ;  /* 0x0000b48601007387 */ /* 0x0003e20000100800 */
[----:B------:R-:W-:-:S02]  /*141d0*/  @!P5 IMAD.IADD R232, R232, 0x1, -R250 ;  /* 0x00000001e8e8d824 */ /* 0x000fc400078e0afa */
[--C-:B------:R-:W-:Y:S01]  /*141e0*/  @!P6 IMAD.IADD R6, R6, 0x1, -R250.reuse ;  /* 0x000000010606e824 */ /* 0x100fe200078e0afa */
[----:B------:R-:W-:Y:S01]  /*141f0*/  ISETP.GT.U32.AND P6, PT, R250, R233, PT ;  /* 0x000000e9fa00720c */ /* 0x000fe20003fc4070 */
[--C-:B------:R-:W-:Y:S01]  /*14200*/  @!P4 IMAD.IADD R54, R54, 0x1, -R250.reuse ;  /* 0x000000013636c824 */ /* 0x100fe200078e0afa */
[----:B------:R1:W-:Y:S01]  /*14210*/  STL [R1+0xb0], R94 ;  /* 0x0000b05e01007387 */ /* 0x0003e20000100800 */
[----:B------:R-:W-:Y:S01]  /*14220*/  ISETP.GT.U32.AND P4, PT, R250, R234, PT ;  /* 0x000000eafa00720c */ /* 0x000fe20003f84070 */
[--C-:B------:R-:W-:Y:S01]  /*14230*/  @!P3 IMAD.IADD R238, R238, 0x1, -R250.reuse ;  /* 0x00000001eeeeb824 */ /* 0x100fe200078e0afa */
[----:B------:R-:W-:Y:S01]  /*14240*/  ISETP.GT.U32.AND P3, PT, R250, R235, PT ;  /* 0x000000ebfa00720c */ /* 0x000fe20003f64070 */
[----:B------:R-:W-:Y:S01]  /*14250*/  STL [R1+0xac], R230 ;  /* 0x0000ace601007387 */ /* 0x000fe20000100800 */
[----:B------:R-:W-:-:S03]  /*14260*/  @!P0 IMAD.IADD R236, R236, 0x1, -R250 ;  /* 0x00000001ecec8824 */ /* 0x000fc600078e0afa */
[----:B------:R-:W-:Y:S01]  /*14270*/  STL [R1+0xa8], R231 ;  /* 0x0000a8e701007387 */ /* 0x000fe20000100800 */
[----:B------:R-:W-:-:S03]  /*14280*/  @!P1 IMAD.IADD R239, R239, 0x1, -R250 ;  /* 0x00000001efef9824 */ /* 0x000fc600078e0afa */
[----:B------:R-:W-:Y:S01]  /*14290*/  STL [R1+0xa4], R232 ;  /* 0x0000a4e801007387 */ /* 0x000fe20000100800 */
[----:B------:R-:W-:-:S03]  /*142a0*/  ISETP.GT.U32.AND P1, PT, R250, R236, PT ;  /* 0x000000ecfa00720c */ /* 0x000fc60003f24070 */
[----:B------:R1:W-:Y:S02]  /*142b0*/  STL [R1+0xa0], R240 ;  /* 0x0000a0f001007387 */ /* 0x0003e40000100800 */
[----:B-1----:R-:W-:Y:S01]  /*142c0*/  IADD3 R134, R214, 0x1f8, RZ ;  /* 0x000001f8d6867810 */ /* 0x002fe20007ffe0ff */
[----:B------:R-:W-:Y:S02]  /*142d0*/  IMAD.MOV.U32 R94, RZ, RZ, R243 ;  /* 0x000000ffff5e7224 */ /* 0x000fe400078e00f3 */
[----:B------:R-:W-:Y:S02]  /*142e0*/  IMAD.MOV.U32 R240, RZ, RZ, R252 ;  /* 0x000000fffff07224 */ /* 0x000fe400078e00fc */
[----:B------:R-:W-:Y:S02]  /*142f0*/  IMAD.MOV.U32 R252, RZ, RZ, R174 ;  /* 0x000000fffffc7224 */ /* 0x000fe400078e00ae */
[----:B------:R-:W3:Y:S01]  /*14300*/  LDL.LU R174, [R1+0x68] ;  /* 0x0000680001ae7983 */ /* 0x000ee20000300800 */
[----:B------:R-:W-:-:S02]  /*14310*/  @!P6 IMAD.IADD R233, R233, 0x1, -R250 ;  /* 0x00000001e9e9e824 */ /* 0x000fc400078e0afa */
[--C-:B------:R-:W-:Y:S01]  /*14320*/  @!P4 IMAD.IADD R234, R234, 0x1, -R250.reuse ;  /* 0x00000001eaeac824 */ /* 0x100fe200078e0afa */
[----:B------:R-:W4:Y:S01]  /*14330*/  LDL.LU R243, [R1+0x64] ;  /* 0x0000640001f37983 */ /* 0x000f220000300800 */
[----:B------:R-:W-:-:S03]  /*14340*/  @!P3 IMAD.IADD R235, R235, 0x1, -R250 ;  /* 0x00000001ebebb824 */ /* 0x000fc600078e0afa */
[----:B------:R-:W4:Y:S04]  /*14350*/  LDL.LU R230, [R1+0x58] ;  /* 0x0000580001e67983 */ /* 0x000f280000300800 */
[----:B------:R-:W-:Y:S04]  /*14360*/  STL [R1+0x1d64], R134 ;  /* 0x001d648601007387 */ /* 0x000fe80000100800 */
[----:B------:R-:W4:Y:S01]  /*14370*/  LDL.LU R0, [R1+0x54] ;  /* 0x0000540001007983 */ /* 0x000f220000300800 */
[----:B------:R-:W-:-:S03]  /*14380*/  @!P1 IMAD.IADD R236, R236, 0x1, -R250 ;  /* 0x00000001ecec9824 */ /* 0x000fc600078e0afa */
[----:B------:R1:W-:Y:S04]  /*14390*/  STL [R1+0x9c], R233 ;  /* 0x00009ce901007387 */ /* 0x0003e80000100800 */
[----:B------:R1:W-:Y:S04]  /*143a0*/  STL [R1+0x98], R234 ;  /* 0x000098ea01007387 */ /* 0x0003e80000100800 */
[----:B------:R-:W4:Y:S04]  /*143b0*/  LDL.LU R231, [R1+0x50] ;  /* 0x0000500001e77983 */ /* 0x000f280000300800 */
[----:B------:R1:W-:Y:S04]  /*143c0*/  STL [R1+0x94], R235 ;  /* 0x000094eb01007387 */ /* 0x0003e80000100800 */
[----:B------:R-:W4:Y:S04]  /*143d0*/  LDL.LU R232, [R1+0x4c] ;  /* 0x00004c0001e87983 */ /* 0x000f280000300800 */
[----:B------:R1:W-:Y:S04]  /*143e0*/  STL [R1+0x90], R236 ;  /* 0x000090ec01007387 */ /* 0x0003e80000100800 */
[----:B-1----:R-:W4:Y:S04]  /*143f0*/  LDL.LU R233, [R1+0x48] ;  /* 0x0000480001e97983 */ /* 0x002f280000300800 */
[----:B------:R-:W4:Y:S01]  /*14400*/  LDL.LU R234, [R1+0x44] ;  /* 0x0000440001ea7983 */ /* 0x000f220000300800 */
[----:B------:R-:W-:-:S02]  /*14410*/  ISETP.GT.U32.AND P2, PT, R250, R237, PT ;  /* 0x000000edfa00720c */ /* 0x000fc40003f44070 */
[----:B------:R-:W-:-:S11]  /*14420*/  ISETP.GT.U32.AND P0, PT, R250, R242, PT ;  /* 0x000000f2fa00720c */ /* 0x000fd60003f04070 */
[--C-:B------:R-:W-:Y:S01]  /*14430*/  @!P2 IMAD.IADD R237, R237, 0x1, -R250.reuse ;  /* 0x00000001ededa824 */ /* 0x100fe200078e0afa */
[----:B------:R-:W-:Y:S01]  /*14440*/  ISETP.GT.U32.AND P2, PT, R250, R241, PT ;  /* 0x000000f1fa00720c */ /* 0x000fe20003f44070 */
[----:B------:R-:W-:-:S03]  /*14450*/  @!P0 IMAD.IADD R242, R242, 0x1, -R250 ;  /* 0x00000001f2f28824 */ /* 0x000fc600078e0afa */
[C---:B------:R-:W-:Y:S02]  /*14460*/  ISETP.GT.U32.AND P0, PT, R250.reuse, R237, PT ;  /* 0x000000edfa00720c */ /* 0x040fe40003f04070 */
[----:B------:R-:W-:-:S07]  /*14470*/  ISETP.GT.U32.AND P4, PT, R250, R54, PT ;  /* 0x00000036fa00720c */ /* 0x000fce0003f84070 */
[----:B------:R-:W-:Y:S01]  /*14480*/  @!P2 IMAD.IADD R241, R241, 0x1, -R250 ;  /* 0x00000001f1f1a824 */ /* 0x000fe200078e0afa */
[----:B------:R-:W-:-:S03]  /*14490*/  ISETP.GT.U32.AND P3, PT, R250, R238, PT ;  /* 0x000000eefa00720c */ /* 0x000fc60003f64070 */
[--C-:B------:R-:W-:Y:S02]  /*144a0*/  @!P0 IMAD.IADD R237, R237, 0x1, -R250.reuse ;  /* 0x00000001eded8824 */ /* 0x100fe400078e0afa */
[----:B------:R-:W-:-:S03]  /*144b0*/  @!P4 IMAD.IADD R54, R54, 0x1, -R250 ;  /* 0x000000013636c824 */ /* 0x000fc600078e0afa */
[----:B------:R1:W-:Y:S04]  /*144c0*/  STL [R1+0x8c], R237 ;  /* 0x00008ced01007387 */ /* 0x0003e80000100800 */
[----:B------:R-:W4:Y:S01]  /*144d0*/  LDL.LU R235, [R1+0x40] ;  /* 0x0000400001eb7983 */ /* 0x000f220000300800 */
[----:B------:R-:W-:-:S03]  /*144e0*/  ISETP.GT.U32.AND P1, PT, R250, R239, PT ;  /* 0x000000effa00720c */ /* 0x000fc60003f24070 */
[----:B------:R-:W4:Y:S01]  /*144f0*/  LDL.LU R236, [R1+0x3c] ;  /* 0x00003c0001ec7983 */ /* 0x000f220000300800 */
[----:B------:R-:W-:Y:S01]  /*14500*/  @!P3 IMAD.IADD R238, R238, 0x1, -R250 ;  /* 0x00000001eeeeb824 */ /* 0x000fe200078e0afa */
[C---:B------:R-:W-:Y:S02]  /*14510*/  ISETP.GT.U32.AND P3, PT, R250.reuse, R240, PT ;  /* 0x000000f0fa00720c */ /* 0x040fe40003f64070 */
[----:B------:R-:W-:-:S06]  /*14520*/  ISETP.GT.U32.AND P0, PT, R250, R242, PT ;  /* 0x000000f2fa00720c */ /* 0x000fcc0003f04070 */
[----:B------:R-:W-:Y:S01]  /*14530*/  @!P1 IMAD.IADD R239, R239, 0x1, -R250 ;  /* 0x00000001efef9824 */ /* 0x000fe200078e0afa */
[----:B------:R-:W-:-:S04]  /*14540*/  ISETP.GT.U32.AND P1, PT, R250, R94, PT ;  /* 0x0000005efa00720c */ /* 0x000fc80003f24070 */
[--C-:B------:R-:W-:Y:S02]  /*14550*/  @!P3 IMAD.IADD R240, R240, 0x1, -R250.reuse ;  /* 0x00000001f0f0b824 */ /* 0x100fe400078e0afa */
[----:B------:R-:W-:-:S07]  /*14560*/  @!P0 IMAD.IADD R242, R242, 0x1, -R250 ;  /* 0x00000001f2f28824 */ /* 0x000fce00078e0afa */
[----:B------:R-:W-:Y:S01]  /*14570*/  @!P1 IMAD.IADD R94, R94, 0x1, -R250 ;  /* 0x000000015e5e9824 */ /* 0x000fe200078e0afa */
[----:B--2---:R-:W-:-:S13]  /*14580*/  ISETP.GT.U32.AND P5, PT, R250, R245, PT ;  /* 0x000000f5fa00720c */ /* 0x004fda0003fa4070 */
[----:B------:R-:W-:Y:S01]  /*14590*/  @!P5 IMAD.IADD R245, R245, 0x1, -R250 ;  /* 0x00000001f5f5d824 */ /* 0x000fe200078e0afa */
[----:B------:R-:W-:-:S04]  /*145a0*/  ISETP.GT.U32.AND P5, PT, R250, R244, PT ;  /* 0x000000f4fa00720c */ /* 0x000fc80003fa4070 */
[----:B------:R-:W-:-:S09]  /*145b0*/  ISETP.GT.U32.AND P2, PT, R250, R245, PT ;  /* 0x000000f5fa00720c */ /* 0x000fd20003f44070 */
[----:B------:R-:W-:Y:S01]  /*145c0*/  @!P5 IMAD.IADD R244, R244, 0x1, -R250 ;  /* 0x00000001f4f4d824 */ /* 0x000fe200078e0afa */
[----:B------:R-:W-:-:S04]  /*145d0*/  ISETP.GT.U32.AND P5, PT, R250, R6, PT ;  /* 0x00000006fa00720c */ /* 0x000fc80003fa4070 */
[----:B------:R-:W-:Y:S01]  /*145e0*/  ISETP.GT.U32.AND P6, PT, R250, R244, PT ;  /* 0x000000f4fa00720c */ /* 0x000fe20003fc4070 */
[----:B------:R-:W-:-:S08]  /*145f0*/  @!P2 IMAD.IADD R245, R245, 0x1, -R250 ;  /* 0x00000001f5f5a824 */ /* 0x000fd000078e0afa */
[--C-:B------:R-:W-:Y:S01]  /*14600*/  @!P5 IMAD.IADD R6, R6, 0x1, -R250.reuse ;  /* 0x000000010606d824 */ /* 0x100fe200078e0afa */
[----:B------:R-:W-:Y:S04]  /*14610*/  STL [R1+0x88], R245 ;  /* 0x000088f501007387 */ /* 0x000fe80000100800 */
[----:B-1----:R-:W2:Y:S01]  /*14620*/  LDL.LU R237, [R1+0x38] ;  /* 0x0000380001ed7983 */ /* 0x002ea20000300800 */
[C---:B---3--:R-:W-:Y:S02]  /*14630*/  ISETP.GT.U32.AND P5, PT, R250.reuse, R174, PT ;  /* 0x000000aefa00720c */ /* 0x048fe40003fa4070 */
[----:B----4-:R-:W-:Y:S01]  /*14640*/  ISETP.GT.U32.AND P4, PT, R250, R243, PT ;  /* 0x000000f3fa00720c */ /* 0x010fe20003f84070 */
[----:B------:R-:W-:Y:S01]  /*14650*/  @!P6 IMAD.IADD R244, R244, 0x1, -R250 ;  /* 0x00000001f4f4e824 */ /* 0x000fe200078e0afa */
[----:B------:R-:W-:-:S09]  /*14660*/  ISETP.GT.U32.AND P2, PT, R250, R241, PT ;  /* 0x000000f1fa00720c */ /* 0x000fd20003f44070 */
[--C-:B------:R-:W-:Y:S02]  /*14670*/  @!P5 IMAD.IADD R174, R174, 0x1, -R250.reuse ;  /* 0x00000001aeaed824 */ /* 0x100fe400078e0afa */
[----:B------:R-:W-:Y:S01]  /*14680*/  @!P4 IMAD.IADD R243, R243, 0x1, -R250 ;  /* 0x00000001f3f3c824 */ /* 0x000fe200078e0afa */
[C---:B------:R-:W-:Y:S02]  /*14690*/  ISETP.GT.U32.AND P6, PT, R250.reuse, R231, PT ;  /* 0x000000e7fa00720c */ /* 0x040fe40003fc4070 */
[C---:B------:R-:W-:Y:S02]  /*146a0*/  ISETP.GT.U32.AND P5, PT, R250.reuse, R232, PT ;  /* 0x000000e8fa00720c */ /* 0x040fe40003fa4070 */
[----:B------:R-:W-:-:S09]  /*146b0*/  ISETP.GT.U32.AND P4, PT, R250, R233, PT ;  /* 0x000000e9fa00720c */ /* 0x000fd20003f84070 */
[--C-:B------:R-:W-:Y:S01]  /*146c0*/  @!P6 IMAD.IADD R231, R231, 0x1, -R250.reuse ;  /* 0x00000001e7e7e824 */ /* 0x100fe200078e0afa */
[C---:B------:R-:W-:Y:S02]  /*146d0*/  ISETP.GT.U32.AND P6, PT, R250.reuse, R174, PT ;  /* 0x000000aefa00720c */ /* 0x040fe40003fc4070 */
[----:B------:R-:W-:Y:S01]  /*146e0*/  ISETP.GT.U32.AND P3, PT, R250, R234, PT ;  /* 0x000000eafa00720c */ /* 0x000fe20003f64070 */
[--C-:B------:R-:W-:Y:S01]  /*146f0*/  @!P5 IMAD.IADD R232, R232, 0x1, -R250.reuse ;  /* 0x00000001e8e8d824 */ /* 0x100fe200078e0afa */
[----:B------:R-:W-:Y:S01]  /*14700*/  STL [R1+0x84], R6 ;  /* 0x0000840601007387 */ /* 0x000fe20000100800 */
[--C-:B------:R-:W-:Y:S01]  /*14710*/  @!P2 IMAD.IADD R241, R241, 0x1, -R250.reuse ;  /* 0x00000001f1f1a824 */ /* 0x100fe200078e0afa */
[C---:B------:R-:W-:Y:S02]  /*14720*/  ISETP.GT.U32.AND P5, PT, R250.reuse, R243, PT ;  /* 0x000000f3fa00720c */ /* 0x040fe40003fa4070 */
[----:B------:R-:W-:Y:S04]  /*14730*/  STL [R1+0x80], R54 ;  /* 0x0000803601007387 */ /* 0x000fe80000100800 */
[----:B------:R1:W-:Y:S01]  /*14740*/  STL [R1+0x7c], R238 ;  /* 0x00007cee01007387 */ /* 0x0003e20000100800 */
[----:B------:R-:W-:Y:S01]  /*14750*/  @!P4 IMAD.IADD R233, R233, 0x1, -R250 ;  /* 0x00000001e9e9c824 */ /* 0x000fe200078e0afa */
[----:B------:R-:W-:-:S02]  /*14760*/  ISETP.GT.U32.AND P4, PT, R250, R240, PT ;  /* 0x000000f0fa00720c */ /* 0x000fc40003f84070 */
[----:B------:R3:W-:Y:S04]  /*14770*/  STL [R1+0x78], R239 ;  /* 0x000078ef01007387 */ /* 0x0007e80000100800 */
[----:B------:R-:W-:Y:S04]  /*14780*/  STL [R1+0x74], R242 ;  /* 0x000074f201007387 */ /* 0x000fe80000100800 */
[----:B------:R4:W-:Y:S04]  /*14790*/  STL [R1+0x70], R241 ;  /* 0x000070f101007387 */ /* 0x0009e80000100800 */
[----:B-1----:R-:W2:Y:S01]  /*147a0*/  LDL.LU R238, [R1+0x34] ;  /* 0x0000340001ee7983 */ /* 0x002ea20000300800 */
[--C-:B------:R-:W-:Y:S01]  /*147b0*/  @!P3 IMAD.IADD R234, R234, 0x1, -R250.reuse ;  /* 0x00000001eaeab824 */ /* 0x100fe200078e0afa */
[----:B------:R-:W-:Y:S01]  /*147c0*/  ISETP.GT.U32.AND P3, PT, R250, R94, PT ;  /* 0x0000005efa00720c */ /* 0x000fe20003f64070 */
[--C-:B------:R-:W-:Y:S01]  /*147d0*/  @!P6 IMAD.IADD R174, R174, 0x1, -R250.reuse ;  /* 0x00000001aeaee824 */ /* 0x100fe200078e0afa */
[----:B---3--:R-:W3:Y:S01]  /*147e0*/  LDL.LU R239, [R1+0x30] ;  /* 0x0000300001ef7983 */ /* 0x008ee20000300800 */
[----:B------:R-:W-:-:S03]  /*147f0*/  @!P5 IMAD.IADD R243, R243, 0x1, -R250 ;  /* 0x00000001f3f3d824 */ /* 0x000fc600078e0afa */
[----:B------:R1:W-:Y:S01]  /*14800*/  STL [R1+0x6c], R244 ;  /* 0x00006cf401007387 */ /* 0x0003e20000100800 */
[----:B------:R-:W-:-:S03]  /*14810*/  IMAD.MOV.U32 R54, RZ, RZ, R252 ;  /* 0x000000ffff367224 */ /* 0x000fc600078e00fc */
[----:B----4-:R-:W4:Y:S01]  /*14820*/  LDL.LU R241, [R1+0x2c] ;  /* 0x00002c0001f17983 */ /* 0x010f220000300800 */
[----:B------:R-:W-:-:S03]  /*14830*/  @!P4 IMAD.IADD R240, R240, 0x1, -R250 ;  /* 0x00000001f0f0c824 */ /* 0x000fc600078e0afa */
[----:B-1----:R-:W4:Y:S04]  /*14840*/  LDL.LU R244, [R1+0x28] ;  /* 0x0000280001f47983 */ /* 0x002f280000300800 */
[----:B------:R-:W4:Y:S04]  /*14850*/  LDL.LU R252, [R1+0x24] ;  /* 0x0000240001fc7983 */ /* 0x000f280000300800 */
[----:B------:R1:W-:Y:S01]  /*14860*/  STL [R1+0x68], R174 ;  /* 0x000068ae01007387 */ /* 0x0003e20000100800 */
[----:B------:R-:W-:Y:S01]  /*14870*/  @!P3 IMAD.IADD R94, R94, 0x1, -R250 ;  /* 0x000000015e5eb824 */ /* 0x000fe200078e0afa */
[----:B------:R-:W-:-:S02]  /*14880*/  IABS R245, R134 ;  /* 0x0000008600f57213 */ /* 0x000fc40000000000 */
[----:B-1----:R-:W4:Y:S04]  /*14890*/  LDL.LU R174, [R1+0x20] ;  /* 0x0000200001ae7983 */ /* 0x002f280000300800 */
[----:B------:R1:W-:Y:S04]  /*148a0*/  STL [R1+0x64], R243 ;  /* 0x000064f301007387 */ /* 0x0003e80000100800 */
[----:B-1----:R-:W4:Y:S04]  /*148b0*/  LDL.LU R243, [R1+0x1c] ;  /* 0x00001c0001f37983 */ /* 0x002f280000300800 */
[----:B------:R-:W4:Y:S04]  /*148c0*/  LDL.LU R242, [R1+0x18] ;  /* 0x0000180001f27983 */ /* 0x000f280000300800 */
[----:B------:R1:W-:Y:S04]  /*148d0*/  STL [R1+0x60], R240 ;  /* 0x000060f001007387 */ /* 0x0003e80000100800 */
[----:B-1----:R-:W4:Y:S04]  /*148e0*/  LDL.LU R240, [R1+0x14] ;  /* 0x0000140001f07983 */ /* 0x002f280000300800 */
[----:B------:R-:W4:Y:S04]  /*148f0*/  LDL.LU R134, [R1+0x10] ;  /* 0x0000100001867983 */ /* 0x000f280000300800 */
[----:B------:R-:W4:Y:S04]  /*14900*/  LDL.LU R6, [R1+0xc] ;  /* 0x00000c0001067983 */ /* 0x000f280000300800 */
[----:B------:R1:W-:Y:S04]  /*14910*/  STL [R1+0x5c], R94 ;  /* 0x00005c5e01007387 */ /* 0x0003e80000100800 */
[----:B-1----:R-:W4:Y:S01]  /*14920*/  LDL.LU R94, [R1+0x8] ;  /* 0x00000800015e7983 */ /* 0x002f220000300800 */
[----:B------:R-:W-:-:S02]  /*14930*/  ISETP.GT.U32.AND P0, PT, R250, R230, PT ;  /* 0x000000e6fa00720c */ /* 0x000fc40003f04070 */
[C---:B------:R-:W-:Y:S02]  /*14940*/  ISETP.GT.U32.AND P2, PT, R250.reuse, R0, PT ;  /* 0x00000000fa00720c */ /* 0x040fe40003f44070 */
[----:B------:R-:W-:-:S09]  /*14950*/  ISETP.GT.U32.AND P1, PT, R250, R235, PT ;  /* 0x000000ebfa00720c */ /* 0x000fd20003f24070 */
[--C-:B------:R-:W-:Y:S01]  /*14960*/  @!P0 IMAD.IADD R230, R230, 0x1, -R250.reuse ;  /* 0x00000001e6e68824 */ /* 0x100fe200078e0afa */
[----:B------:R-:W-:Y:S01]  /*14970*/  ISETP.GT.U32.AND P0, PT, R250, R236, PT ;  /* 0x000000ecfa00720c */ /* 0x000fe20003f04070 */
[--C-:B------:R-:W-:Y:S02]  /*14980*/  @!P2 IMAD.IADD R0, R0, 0x1, -R250.reuse ;  /* 0x000000010000a824 */ /* 0x100fe400078e0afa */
[----:B------:R-:W-:Y:S01]  /*14990*/  @!P1 IMAD.IADD R235, R235, 0x1, -R250 ;  /* 0x00000001ebeb9824 */ /* 0x000fe200078e0afa */
[C---:B------:R-:W-:Y:S02]  /*149a0*/  ISETP.GT.U32.AND P1, PT, R250.reuse, R230, PT ;  /* 0x000000e6fa00720c */ /* 0x040fe40003f24070 */
[----:B------:R-:W-:-:S07]  /*149b0*/  ISETP.GT.U32.AND P5, PT, R250, R232, PT ;  /* 0x000000e8fa00720c */ /* 0x000fce0003fa4070 */
[--C-:B------:R-:W-:Y:S01]  /*149c0*/  @!P0 IMAD.IADD R236, R236, 0x1, -R250.reuse ;  /* 0x00000001ecec8824 */ /* 0x100fe200078e0afa */
[C---:B------:R-:W-:Y:S02]  /*149d0*/  ISETP.GT.U32.AND P0, PT, R250.reuse, R0, PT ;  /* 0x00000000fa00720c */ /* 0x040fe40003f04070 */
[----:B------:R-:W-:Y:S01]  /*149e0*/  ISETP.GT.U32.AND P4, PT, R250, R233, PT ;  /* 0x000000e9fa00720c */ /* 0x000fe20003f84070 */
[--C-:B------:R-:W-:Y:S01]  /*149f0*/  @!P1 IMAD.IADD R230, R230, 0x1, -R250.reuse ;  /* 0x00000001e6e69824 */ /* 0x100fe200078e0afa */
[C---:B------:R-:W-:Y:S02]  /*14a00*/  ISETP.GT.U32.AND P3, PT, R250.reuse, R234, PT ;  /* 0x000000eafa00720c */ /* 0x040fe40003f64070 */
[----:B------:R-:W-:Y:S01]  /*14a10*/  ISETP.GT.U32.AND P1, PT, R250, R235, PT ;  /* 0x000000ebfa00720c */ /* 0x000fe20003f24070 */
[----:B------:R-:W-:-:S06]  /*14a20*/  @!P5 IMAD.IADD R232, R232, 0x1, -R250 ;  /* 0x00000001e8e8d824 */ /* 0x000fcc00078e0afa */
[--C-:B------:R-:W-:Y:S01]  /*14a30*/  @!P0 IMAD.IADD R0, R0, 0x1, -R250.reuse ;  /* 0x0000000100008824 */ /* 0x100fe200078e0afa */
[----:B------:R-:W-:Y:S01]  /*14a40*/  ISETP.GT.U32.AND P0, PT, R250, R236, PT ;  /* 0x000000ecfa00720c */ /* 0x000fe20003f04070 */
[--C-:B------:R-:W-:Y:S02]  /*14a50*/  @!P4 IMAD.IADD R233, R233, 0x1, -R250.reuse ;  /* 0x00000001e9e9c824 */ /* 0x100fe400078e0afa */
[--C-:B------:R-:W-:Y:S02]  /*14a60*/  @!P3 IMAD.IADD R234, R234, 0x1, -R250.reuse ;  /* 0x00000001eaeab824 */ /* 0x100fe400078e0afa */
[----:B------:R-:W-:-:S08]  /*14a70*/  @!P1 IMAD.IADD R235, R235, 0x1, -R250 ;  /* 0x00000001ebeb9824 */ /* 0x000fd000078e0afa */
[----:B------:R-:W-:Y:S01]  /*14a80*/  @!P0 IMAD.IADD R236, R236, 0x1, -R250 ;  /* 0x00000001ecec8824 */ /* 0x000fe200078e0afa */
[----:B------:R1:W-:Y:S04]  /*14a90*/  STL [R1+0x58], R230 ;  /* 0x000058e601007387 */ /* 0x0003e80000100800 */
[----:B-1----:R-:W4:Y:S01]  /*14aa0*/  LDL.LU R230, [R1+0x2874] ;  /* 0x0028740001e67983 */ /* 0x002f220000300800 */
[----:B--2---:R-:W-:-:S13]  /*14ab0*/  ISETP.GT.U32.AND P2, PT, R250, R237, PT ;  /* 0x000000edfa00720c */ /* 0x004fda0003f44070 */
[----:B------:R-:W-:Y:S01]  /*14ac0*/  @!P2 IMAD.IADD R237, R237, 0x1, -R250 ;  /* 0x00000001ededa824 */ /* 0x000fe200078e0afa */
[----:B------:R-:W-:-:S04]  /*14ad0*/  ISETP.GT.U32.AND P2, PT, R250, R231, PT ;  /* 0x000000e7fa00720c */ /* 0x000fc80003f44070 */
[----:B------:R-:W-:-:S09]  /*14ae0*/  ISETP.GT.U32.AND P6, PT, R250, R237, PT ;  /* 0x000000edfa00720c */ /* 0x000fd20003fc4070 */
[----:B------:R-:W-:-:S04]  /*14af0*/  @!P2 IMAD.IADD R231, R231, 0x1, -R250 ;  /* 0x00000001e7e7a824 */ /* 0x000fc800078e0afa */
[----:B------:R-:W-:Y:S01]  /*14b00*/  @!P6 IMAD.IADD R237, R237, 0x1, -R250 ;  /* 0x00000001edede824 */ /* 0x000fe200078e0afa */
[----:B------:R-:W-:Y:S04]  /*14b10*/  STL [R1+0x54], R0 ;  /* 0x0000540001007387 */ /* 0x000fe80000100800 */
[----:B------:R1:W-:Y:S04]  /*14b20*/  STL [R1+0x50], R231 ;  /* 0x000050e701007387 */ /* 0x0003e80000100800 */
[----:B-1----:R-:W2:Y:S04]  /*14b30*/  LDL.LU R231, [R1+0x2870] ;  /* 0x0028700001e77983 */ /* 0x002ea80000300800 */
[----:B------:R1:W-:Y:S04]  /*14b40*/  STL [R1+0x4c], R232 ;  /* 0x00004ce801007387 */ /* 0x0003e80000100800 */
[----:B-1----:R-:W2:Y:S01]  /*14b50*/  LDL.LU R232, [R1+0x286c] ;  /* 0x00286c0001e87983 */ /* 0x002ea20000300800 */
[----:B------:R-:W-:-:S02]  /*14b60*/  ISETP.GT.U32.AND P2, PT, R250, R238, PT ;  /* 0x000000eefa00720c */ /* 0x000fc40003f44070 */
[C---:B---3--:R-:W-:Y:S02]  /*14b70*/  ISETP.GT.U32.AND P5, PT, R250.reuse, R239, PT ;  /* 0x000000effa00720c */ /* 0x048fe40003fa4070 */
[----:B----4-:R-:W-:-:S09]  /*14b80*/  ISETP.GT.U32.AND P4, PT, R250, R241, PT ;  /* 0x000000f1fa00720c */ /* 0x010fd20003f84070 */
[--C-:B------:R-:W-:Y:S01]  /*14b90*/  @!P2 IMAD.IADD R238, R238, 0x1, -R250.reuse ;  /* 0x00000001eeeea824 */ /* 0x100fe200078e0afa */
[C---:B------:R-:W-:Y:S02]  /*14ba0*/  ISETP.GT.U32.AND P3, PT, R250.reuse, R244, PT ;  /* 0x000000f4fa00720c */ /* 0x040fe40003f64070 */
[C---:B------:R-:W-:Y:S01]  /*14bb0*/  ISETP.GT.U32.AND P1, PT, R250.reuse, R252, PT ;  /* 0x000000fcfa00720c */ /* 0x040fe20003f24070 */
[--C-:B------:R-:W-:Y:S02]  /*14bc0*/  @!P5 IMAD.IADD R239, R239, 0x1, -R250.reuse ;  /* 0x00000001efefd824 */ /* 0x100fe400078e0afa */
[----:B------:R-:W-:Y:S01]  /*14bd0*/  @!P4 IMAD.IADD R241, R241, 0x1, -R250 ;  /* 0x00000001f1f1c824 */ /* 0x000fe200078e0afa */
[----:B------:R-:W-:-:S07]  /*14be0*/  ISETP.GT.U32.AND P0, PT, R250, R174, PT ;  /* 0x000000aefa00720c */ /* 0x000fce0003f04070 */
[--C-:B------:R-:W-:Y:S02]  /*14bf0*/  @!P3 IMAD.IADD R244, R244, 0x1, -R250.reuse ;  /* 0x00000001f4f4b824 */ /* 0x100fe400078e0afa */
[--C-:B------:R-:W-:Y:S01]  /*14c00*/  @!P1 IMAD.IADD R252, R252, 0x1, -R250.reuse ;  /* 0x00000001fcfc9824 */ /* 0x100fe200078e0afa */
[C---:B------:R-:W-:Y:S02]  /*14c10*/  ISETP.GT.U32.AND P6, PT, R250.reuse, R243, PT ;  /* 0x000000f3fa00720c */ /* 0x040fe40003fc4070 */
[----:B------:R-:W-:Y:S01]  /*14c20*/  ISETP.GT.U32.AND P2, PT, R250, R242, PT ;  /* 0x000000f2fa00720c */ /* 0x000fe20003f44070 */
[----:B------:R-:W-:Y:S01]  /*14c30*/  @!P0 IMAD.IADD R174, R174, 0x1, -R250 ;  /* 0x00000001aeae8824 */ /* 0x000fe200078e0afa */
[C---:B------:R-:W-:Y:S02]  /*14c40*/  ISETP.GT.U32.AND P0, PT, R250.reuse, R54, PT ;  /* 0x00000036fa00720c */ /* 0x040fe40003f04070 */
[C---:B------:R-:W-:Y:S02]  /*14c50*/  ISETP.GT.U32.AND P5, PT, R250.reuse, R240, PT ;  /* 0x000000f0fa00720c */ /* 0x040fe40003fa4070 */
[----:B------:R-:W-:-:S02]  /*14c60*/  ISETP.GT.U32.AND P4, PT, R250, R134, PT ;  /* 0x00000086fa00720c */ /* 0x000fc40003f84070 */
[----:B------:R-:W-:-:S03]  /*14c70*/  ISETP.GT.U32.AND P3, PT, R250, R6, PT ;  /* 0x00000006fa00720c */ /* 0x000fc60003f64070 */
[--C-:B------:R-:W-:Y:S01]  /*14c80*/  @!P6 IMAD.IADD R243, R243, 0x1, -R250.reuse ;  /* 0x00000001f3f3e824 */ /* 0x100fe200078e0afa */
[----:B------:R-:W-:Y:S01]  /*14c90*/  ISETP.GT.U32.AND P6, PT, R250, R238, PT ;  /* 0x000000eefa00720c */ /* 0x000fe20003fc4070 */
[----:B------:R-:W-:Y:S01]  /*14ca0*/  @!P2 IMAD.IADD R242, R242, 0x1, -R250 ;  /* 0x00000001f2f2a824 */ /* 0x000fe200078e0afa */
[----:B------:R-:W-:-:S03]  /*14cb0*/  ISETP.GT.U32.AND P2, PT, R250, R239, PT ;  /* 0x000000effa00720c */ /* 0x000fc60003f44070 */
[--C-:B------:R-:W-:Y:S01]  /*14cc0*/  @!P5 IMAD.IADD R240, R240, 0x1, -R250.reuse ;  /* 0x00000001f0f0d824 */ /* 0x100fe200078e0afa */
[C---:B------:R-:W-:Y:S02]  /*14cd0*/  ISETP.GT.U32.AND P5, PT, R250.reuse, R241, PT ;  /* 0x000000f1fa00720c */ /* 0x040fe40003fa4070 */
[----:B------:R-:W-:Y:S01]  /*14ce0*/  ISETP.GT.U32.AND P1, PT, R250, R94, PT ;  /* 0x0000005efa00720c */ /* 0x000fe20003f24070 */
[--C-:B------:R-:W-:Y:S01]  /*14cf0*/  @!P4 IMAD.IADD R134, R134, 0x1, -R250.reuse ;  /* 0x000000018686c824 */ /* 0x100fe200078e0afa */
[----:B------:R-:W-:Y:S01]  /*14d00*/  ISETP.GT.U32.AND P4, PT, R250, R244, PT ;  /* 0x000000f4fa00720c */ /* 0x000fe20003f84070 */
[--C-:B------:R-:W-:Y:S01]  /*14d10*/  @!P3 IMAD.IADD R6, R6, 0x1, -R250.reuse ;  /* 0x000000010606b824 */ /* 0x100fe200078e0afa */
[----:B------:R1:W-:Y:S01]  /*14d20*/  STL [R1+0x48], R233 ;  /* 0x000048e901007387 */ /* 0x0003e20000100800 */
[----:B------:R-:W-:Y:S01]  /*14d30*/  ISETP.GT.U32.AND P3, PT, R250, R252, PT ;  /* 0x000000fcfa00720c */ /* 0x000fe20003f64070 */
[--C-:B------:R-:W-:Y:S01]  /*14d40*/  @!P0 IMAD.IADD R54, R54, 0x1, -R250.reuse ;  /* 0x0000000136368824 */ /* 0x100fe200078e0afa */
[----:B------:R-:W-:Y:S01]  /*14d50*/  ISETP.GT.U32.AND P0, PT, R250, R243, PT ;  /* 0x000000f3fa00720c */ /* 0x000fe20003f04070 */
[----:B------:R-:W-:-:S05]  /*14d60*/  @!P6 IMAD.IADD R238, R238, 0x1, -R250 ;  /* 0x00000001eeeee824 */ /* 0x000fca00078e0afa */
[----:B------:R-:W-:Y:S01]  /*14d70*/  @!P1 IMAD.IADD R94, R94, 0x1, -R250 ;  /* 0x000000015e5e9824 */ /* 0x000fe200078e0afa */
[----:B-1----:R-:W3:Y:S01]  /*14d80*/  LDL.LU R233, [R1+0x2868] ;  /* 0x0028680001e97983 */ /* 0x002ee20000300800 */
[----:B------:R-:W-:-:S03]  /*14d90*/  ISETP.GT.U32.AND P1, PT, R250, R174, PT ;  /* 0x000000aefa00720c */ /* 0x000fc60003f24070 */
[----:B------:R1:W-:Y:S01]  /*14da0*/  STL [R1+0x44], R234 ;  /* 0x000044ea01007387 */ /* 0x0003e20000100800 */
[--C-:B------:R-:W-:Y:S01]  /*14db0*/  @!P2 IMAD.IADD R239, R239, 0x1, -R250.reuse ;  /* 0x00000001efefa824 */ /* 0x100fe200078e0afa */
[----:B------:R-:W-:Y:S01]  /*14dc0*/  ISETP.GT.U32.AND P2, PT, R250, R242, PT ;  /* 0x000000f2fa00720c */ /* 0x000fe20003f44070 */
[--C-:B------:R-:W-:Y:S01]  /*14dd0*/  @!P5 IMAD.IADD R241, R241, 0x1, -R250.reuse ;  /* 0x00000001f1f1d824 */ /* 0x100fe200078e0afa */
[----:B-1----:R-:W4:Y:S04]  /*14de0*/  LDL.LU R234, [R1+0x2864] ;  /* 0x0028640001ea7983 */ /* 0x002f280000300800 */
[----:B------:R1:W-:Y:S01]  /*14df0*/  STL [R1+0x40], R235 ;  /* 0x000040eb01007387 */ /* 0x0003e20000100800 */
[----:B------:R-:W-:-:S03]  /*14e00*/  @!P4 IMAD.IADD R244, R244, 0x1, -R250 ;  /* 0x00000001f4f4c824 */ /* 0x000fc600078e0afa */
[----:B-1----:R-:W2:Y:S04]  /*14e10*/  LDL.LU R235, [R1+0x2860] ;  /* 0x0028600001eb7983 */ /* 0x002ea80000300800 */
[----:B------:R1:W-:Y:S01]  /*14e20*/  STL [R1+0x3c], R236 ;  /* 0x00003cec01007387 */ /* 0x0003e20000100800 */
[----:B------:R-:W-:-:S03]  /*14e30*/  @!P3 IMAD.IADD R252, R252, 0x1, -R250 ;  /* 0x00000001fcfcb824 */ /* 0x000fc600078e0afa */
[----:B-1----:R-:W2:Y:S04]  /*14e40*/  LDL.LU R236, [R1+0x285c] ;  /* 0x00285c0001ec7983 */ /* 0x002ea80000300800 */
[----:B------:R1:W-:Y:S01]  /*14e50*/  STL [R1+0x38], R237 ;  /* 0x000038ed01007387 */ /* 0x0003e20000100800 */
[--C-:B------:R-:W-:Y:S01]  /*14e60*/  @!P1 IMAD.IADD R174, R174, 0x1, -R250.reuse ;  /* 0x00000001aeae9824 */ /* 0x100fe200078e0afa */
[----:B------:R-:W-:Y:S02]  /*14e70*/  ISETP.GT.U32.AND P5, PT, R250, R240, PT ;  /* 0x000000f0fa00720c */ /* 0x000fe40003fa4070 */
[----:B-1----:R-:W2:Y:S04]  /*14e80*/  LDL.LU R237, [R1+0x2858] ;  /* 0x0028580001ed7983 */ /* 0x002ea80000300800 */
[----:B------:R1:W-:Y:S01]  /*14e90*/  STL [R1+0x34], R238 ;  /* 0x000034ee01007387 */ /* 0x0003e20000100800 */
[----:B------:R-:W-:-:S03]  /*14ea0*/  @!P0 IMAD.IADD R243, R243, 0x1, -R250 ;  /* 0x00000001f3f38824 */ /* 0x000fc600078e0afa */
[----:B-1----:R-:W2:Y:S04]  /*14eb0*/  LDL.LU R238, [R1+0x2854] ;  /* 0x0028540001ee7983 */ /* 0x002ea80000300800 */
[----:B------:R1:W-:Y:S01]  /*14ec0*/  STL [R1+0x30], R239 ;  /* 0x000030ef01007387 */ /* 0x0003e20000100800 */
[----:B------:R-:W-:-:S03]  /*14ed0*/  @!P2 IMAD.IADD R242, R242, 0x1, -R250 ;  /* 0x00000001f2f2a824 */ /* 0x000fc600078e0afa */
[----:B-1----:R-:W2:Y:S04]  /*14ee0*/  LDL.LU R239, [R1+0x2850] ;  /* 0x0028500001ef7983 */ /* 0x002ea80000300800 */
[----:B------:R1:W-:Y:S04]  /*14ef0*/  STL [R1+0x2c], R241 ;  /* 0x00002cf101007387 */ /* 0x0003e80000100800 */
[----:B-1----:R-:W2:Y:S04]  /*14f00*/  LDL.LU R241, [R1+0x284c] ;  /* 0x00284c0001f17983 */ /* 0x002ea80000300800 */
[----:B------:R1:W-:Y:S04]  /*14f10*/  STL [R1+0x28], R244 ;  /* 0x000028f401007387 */ /* 0x0003e80000100800 */
[----:B-1----:R-:W3:Y:S04]  /*14f20*/  LDL.LU R244, [R1+0x2848] ;  /* 0x0028480001f47983 */ /* 0x002ee80000300800 */
[----:B------:R1:W-:Y:S04]  /*14f30*/  STL [R1+0x24], R252 ;  /* 0x000024fc01007387 */ /* 0x0003e80000100800 */
[----:B-1----:R-:W4:Y:S04]  /*14f40*/  LDL.LU R252, [R1+0x2844] ;  /* 0x0028440001fc7983 */ /* 0x002f280000300800 */
[----:B------:R1:W-:Y:S01]  /*14f50*/  STL [R1+0x20], R174 ;  /* 0x000020ae01007387 */ /* 0x0003e20000100800 */
[----:B------:R-:W-:-:S03]  /*14f60*/  @!P5 IMAD.IADD R240, R240, 0x1, -R250 ;  /* 0x00000001f0f0d824 */ /* 0x000fc600078e0afa */
[----:B-1----:R-:W4:Y:S04]  /*14f70*/  LDL.LU R174, [R1+0x2840] ;  /* 0x0028400001ae7983 */ /* 0x002f280000300800 */
[----:B------:R1:W-:Y:S04]  /*14f80*/  STL [R1+0x1c], R243 ;  /* 0x00001cf301007387 */ /* 0x0003e80000100800 */
[----:B-1----:R-:W4:Y:S04]  /*14f90*/  LDL.LU R243, [R1+0x283c] ;  /* 0x00283c0001f37983 */ /* 0x002f280000300800 */
[----:B------:R1:W-:Y:S04]  /*14fa0*/  STL [R1+0x18], R242 ;  /* 0x000018f201007387 */ /* 0x0003e80000100800 */
[----:B-1----:R-:W4:Y:S04]  /*14fb0*/  LDL.LU R242, [R1+0x2838] ;  /* 0x0028380001f27983 */ /* 0x002f280000300800 */
        /* <DEDUP_REMOVED lines=8> */
[----:B------:R-:W-:-:S10]  /*15040*/  @!P4 IMAD.IADD R134, R134, 0x1, -R250 ;  /* 0x000000018686c824 */ /* 0x000fd400078e0afa */
[----:B------:R-:W-:Y:S01]  /*15050*/  @!P3 IMAD.IADD R6, R6, 0x1, -R250 ;  /* 0x000000010606b824 */ /* 0x000fe200078e0afa */
[C---:B--2---:R-:W-:Y:S02]  /*15060*/  ISETP.GT.U32.AND P3, PT, R250.reuse, R241, PT ;  /* 0x000000f1fa00720c */ /* 0x044fe40003f64070 */
[C---:B---3--:R-:W-:Y:S02]  /*15070*/  ISETP.GT.U32.AND P5, PT, R250.reuse, R244, PT ;  /* 0x000000f4fa00720c */ /* 0x048fe40003fa4070 */
[C---:B----4-:R-:W-:Y:S02]  /*15080*/  ISETP.GT.U32.AND P2, PT, R250.reuse, R252, PT ;  /* 0x000000fcfa00720c */ /* 0x050fe40003f44070 */
[----:B------:R-:W-:-:S11]  /*15090*/  ISETP.GT.U32.AND P0, PT, R250, R174, PT ;  /* 0x000000aefa00720c */ /* 0x000fd60003f04070 */
[--C-:B------:R-:W-:Y:S01]  /*150a0*/  @!P2 IMAD.IADD R252, R252, 0x1, -R250.reuse ;  /* 0x00000001fcfca824 */ /* 0x100fe200078e0afa */
[----:B------:R-:W-:Y:S01]  /*150b0*/  ISETP.GT.U32.AND P2, PT, R250, R238, PT ;  /* 0x000000eefa00720c */ /* 0x000fe20003f44070 */
[----:B------:R-:W-:Y:S01]  /*150c0*/  @!P0 IMAD.IADD R174, R174, 0x1, -R250 ;  /* 0x00000001aeae8824 */ /* 0x000fe200078e0afa */
[C---:B------:R-:W-:Y:S02]  /*150d0*/  ISETP.GT.U32.AND P0, PT, R250.reuse, R239, PT ;  /* 0x000000effa00720c */ /* 0x040fe40003f04070 */
[C---:B------:R-:W-:Y:S02]  /*150e0*/  ISETP.GT.U32.AND P1, PT, R250.reuse, R242, PT ;  /* 0x000000f2fa00720c */ /* 0x040fe40003f24070 */
[C---:B------:R-:W-:Y:S02]  /*150f0*/  ISETP.GT.U32.AND P4, PT, R250.reuse, R243, PT ;  /* 0x000000f3fa00720c */ /* 0x040fe40003f84070 */
[----:B------:R-:W-:-:S09]  /*15100*/  ISETP.GT.U32.AND P6, PT, R250, R240, PT ;  /* 0x000000f0fa00720c */ /* 0x000fd20003fc4070 */
[--C-:B------:R-:W-:Y:S01]  /*15110*/  @!P1 IMAD.IADD R242, R242, 0x1, -R250.reuse ;  /* 0x00000001f2f29824 */ /* 0x100fe200078e0afa */
[C---:B------:R-:W-:Y:S01]  /*15120*/  ISETP.GT.U32.AND P1, PT, R250.reuse, R234, PT ;  /* 0x000000eafa00720c */ /* 0x040fe20003f24070 */
[--C-:B------:R-:W-:Y:S01]  /*15130*/  @!P0 IMAD.IADD R239, R239, 0x1, -R250.reuse ;  /* 0x00000001efef8824 */ /* 0x100fe200078e0afa */
[C---:B------:R-:W-:Y:S01]  /*15140*/  ISETP.GT.U32.AND P0, PT, R250.reuse, R252, PT ;  /* 0x000000fcfa00720c */ /* 0x040fe20003f04070 */
[--C-:B------:R-:W-:Y:S01]  /*15150*/  @!P4 IMAD.IADD R243, R243, 0x1, -R250.reuse ;  /* 0x00000001f3f3c824 */ /* 0x100fe200078e0afa */
[----:B------:R-:W-:Y:S01]  /*15160*/  ISETP.GT.U32.AND P4, PT, R250, R236, PT ;  /* 0x000000ecfa00720c */ /* 0x000fe20003f84070 */
[--C-:B------:R-:W-:Y:S02]  /*15170*/  @!P5 IMAD.IADD R244, R244, 0x1, -R250.reuse ;  /* 0x00000001f4f4d824 */ /* 0x100fe400078e0afa */
[----:B------:R-:W-:-:S06]  /*15180*/  @!P6 IMAD.IADD R240, R240, 0x1, -R250 ;  /* 0x00000001f0f0e824 */ /* 0x000fcc00078e0afa */
[--C-:B------:R-:W-:Y:S01]  /*15190*/  @!P1 IMAD.IADD R234, R234, 0x1, -R250.reuse ;  /* 0x00000001eaea9824 */ /* 0x100fe200078e0afa */
[C---:B------:R-:W-:Y:S02]  /*151a0*/  ISETP.GT.U32.AND P5, PT, R250.reuse, R237, PT ;  /* 0x000000edfa00720c */ /* 0x040fe40003fa4070 */
[----:B------:R-:W-:Y:S01]  /*151b0*/  ISETP.GT.U32.AND P1, PT, R250, R240, PT ;  /* 0x000000f0fa00720c */ /* 0x000fe20003f24070 */
[--C-:B------:R-:W-:Y:S01]  /*151c0*/  @!P2 IMAD.IADD R238, R238, 0x1, -R250.reuse ;  /* 0x00000001eeeea824 */ /* 0x100fe200078e0afa */
[C---:B------:R-:W-:Y:S01]  /*151d0*/  ISETP.GT.U32.AND P2, PT, R250.reuse, R244, PT ;  /* 0x000000f4fa00720c */ /* 0x040fe20003f44070 */
[--C-:B------:R-:W-:Y:S01]  /*151e0*/  @!P3 IMAD.IADD R241, R241, 0x1, -R250.reuse ;  /* 0x00000001f1f1b824 */ /* 0x100fe200078e0afa */
[----:B------:R-:W-:Y:S01]  /*151f0*/  ISETP.GT.U32.AND P3, PT, R250, R235, PT ;  /* 0x000000ebfa00720c */ /* 0x000fe20003f64070 */
[--C-:B------:R-:W-:Y:S01]  /*15200*/  @!P0 IMAD.IADD R252, R252, 0x1, -R250.reuse ;  /* 0x00000001fcfc8824 */ /* 0x100fe200078e0afa */
[----:B------:R-:W-:Y:S01]  /*15210*/  ISETP.GT.U32.AND P0, PT, R250, R239, PT ;  /* 0x000000effa00720c */ /* 0x000fe20003f04070 */
[----:B------:R-:W-:Y:S01]  /*15220*/  @!P4 IMAD.IADD R236, R236, 0x1, -R250 ;  /* 0x00000001ececc824 */ /* 0x000fe200078e0afa */
[----:B------:R-:W-:-:S03]  /*15230*/  ISETP.GT.U32.AND P4, PT, R250, R242, PT ;  /* 0x000000f2fa00720c */ /* 0x000fc60003f84070 */
[--C-:B------:R-:W-:Y:S02]  /*15240*/  @!P5 IMAD.IADD R237, R237, 0x1, -R250.reuse ;  /* 0x00000001ededd824 */ /* 0x100fe400078e0afa */
[--C-:B------:R-:W-:Y:S01]  /*15250*/  @!P1 IMAD.IADD R240, R240, 0x1, -R250.reuse ;  /* 0x00000001f0f09824 */ /* 0x100fe200078e0afa */
[C---:B------:R-:W-:Y:S02]  /*15260*/  ISETP.GT.U32.AND P1, PT, R250.reuse, R233, PT ;  /* 0x000000e9fa00720c */ /* 0x040fe40003f24070 */
        /* <DEDUP_REMOVED lines=10> */
[C---:B------:R-:W-:Y:S01]  /*15310*/  ISETP.GT.U32.AND P1, PT, R250.reuse, R226, PT ;  /* 0x000000e2fa00720c */ /* 0x040fe20003f24070 */
[--C-:B------:R-:W-:Y:S01]  /*15320*/  @!P5 IMAD.IADD R243, R243, 0x1, -R250.reuse ;  /* 0x00000001f3f3d824 */ /* 0x100fe200078e0afa */
[----:B------:R-:W-:Y:S01]  /*15330*/  ISETP.GT.U32.AND P5, PT, R250, R237, PT ;  /* 0x000000edfa00720c */ /* 0x000fe20003fa4070 */
[--C-:B------:R-:W-:Y:S01]  /*15340*/  @!P2 IMAD.IADD R238, R238, 0x1, -R250.reuse ;  /* 0x00000001eeeea824 */ /* 0x100fe200078e0afa */
[C---:B------:R-:W-:Y:S02]  /*15350*/  ISETP.GT.U32.AND P6, PT, R250.reuse, R174, PT ;  /* 0x000000aefa00720c */ /* 0x040fe40003fc4070 */
[C---:B------:R-:W-:Y:S01]  /*15360*/  ISETP.GT.U32.AND P2, PT, R250.reuse, R231, PT ;  /* 0x000000e7fa00720c */ /* 0x040fe20003f44070 */
[--C-:B------:R-:W-:Y:S01]  /*15370*/  @!P3 IMAD.IADD R241, R241, 0x1, -R250.reuse ;  /* 0x00000001f1f1b824 */ /* 0x100fe200078e0afa */
[----:B------:R-:W-:Y:S01]  /*15380*/  ISETP.GT.U32.AND P3, PT, R250, R235, PT ;  /* 0x000000ebfa00720c */ /* 0x000fe20003f64070 */
[--C-:B------:R-:W-:Y:S01]  /*15390*/  @!P0 IMAD.IADD R232, R232, 0x1, -R250.reuse ;  /* 0x00000001e8e88824 */ /* 0x100fe200078e0afa */
        /* <DEDUP_REMOVED lines=11> */
[--C-:B------:R-:W-:Y:S01]  /*15450*/  @!P3 IMAD.IADD R235, R235, 0x1, -R250.reuse ;  /* 0x00000001ebebb824 */ /* 0x100fe200078e0afa */
[C---:B------:R-:W-:Y:S01]  /*15460*/  ISETP.GT.U32.AND P3, PT, R250.reuse, R228, PT ;  /* 0x000000e4fa00720c */ /* 0x040fe20003f64070 */
[--C-:B------:R-:W-:Y:S01]  /*15470*/  @!P0 IMAD.IADD R225, R225, 0x1, -R250.reuse ;  /* 0x00000001e1e18824 */ /* 0x100fe200078e0afa */
        /* <DEDUP_REMOVED lines=21> */
[----:B------:R-:W-:-:S02]  /*155d0*/  @!P6 IMAD.IADD R227, R227, 0x1, -R250 ;  /* 0x00000001e3e3e824 */ /* 0x000fc400078e0afa */
[--C-:B------:R-:W-:Y:S01]  /*155e0*/  @!P2 IMAD.IADD R230, R230, 0x1, -R250.reuse ;  /* 0x00000001e6e6a824 */ /* 0x100fe200078e0afa */
[C---:B------:R-:W-:Y:S01]  /*155f0*/  ISETP.GT.U32.AND P2, PT, R250.reuse, R224, PT ;  /* 0x000000e0fa00720c */ /* 0x040fe20003f44070 */
[--C-:B------:R-:W-:Y:S01]  /*15600*/  @!P3 IMAD.IADD R221, R221, 0x1, -R250.reuse ;  /* 0x00000001ddddb824 */ /* 0x100fe200078e0afa */
[C---:B------:R-:W-:Y:S01]  /*15610*/  ISETP.GT.U32.AND P3, PT, R250.reuse, R227, PT ;  /* 0x000000e3fa00720c */ /* 0x040fe20003f64070 */
        /* <DEDUP_REMOVED lines=37> */
[----:B------:R-:W-:-:S03]  /*15870*/  @!P2 IMAD.IADD R209, R209, 0x1, -R250 ;  /* 0x00000001d1d1a824 */ /* 0x000fc600078e0afa */
[----:B------:R-:W-:Y:S01]  /*15880*/  ISETP.GT.U32.AND P2, PT, R250, R216, PT ;  /* 0x000000d8fa00720c */ /* 0x000fe20003f44070 */
[--C-:B------:R-:W-:Y:S01]  /*15890*/  @!P3 IMAD.IADD R212, R212, 0x1, -R250.reuse ;  /* 0x00000001d4d4b824 */ /* 0x100fe200078e0afa */
[C---:B------:R-:W-:Y:S01]  /*158a0*/  ISETP.GT.U32.AND P3, PT, R250.reuse, R219, PT ;  /* 0x000000dbfa00720c */ /* 0x040fe20003f64070 */
[--C-:B------:R-:W-:Y:S02]  /*158b0*/  @!P6 IMAD.IADD R213, R213, 0x1, -R250.reuse ;  /* 0x00000001d5d5e824 */ /* 0x100fe400078e0afa */
        /* <DEDUP_REMOVED lines=10> */
[----:B------:R-:W-:Y:S01]  /*15960*/  @!P3 IMAD.IADD R219, R219, 0x1, -R250 ;  /* 0x00000001dbdbb824 */ /* 0x000fe200078e0afa */
[----:B------:R-:W-:-:S03]  /*15970*/  ISETP.GT.U32.AND P3, PT, R250, R212, PT ;  /* 0x000000d4fa00720c */ /* 0x000fc60003f64070 */
[--C-:B------:R-:W-:Y:S01]  /*15980*/  @!P0 IMAD.IADD R210, R210, 0x1, -R250.reuse ;  /* 0x00000001d2d28824 */ /* 0x100fe200078e0afa */
[C---:B------:R-:W-:Y:S01]  /*15990*/  ISETP.GT.U32.AND P0, PT, R250.reuse, R203, PT ;  /* 0x000000cbfa00720c */ /* 0x040fe20003f04070 */
[--C-:B------:R-:W-:Y:S01]  /*159a0*/  @!P4 IMAD.IADD R213, R213, 0x1, -R250.reuse ;  /* 0x00000001d5d5c824 */ /* 0x100fe200078e0afa */
[----:B------:R-:W-:Y:S01]  /*159b0*/  ISETP.GT.U32.AND P6, PT, R250, R220, PT ;  /* 0x000000dcfa00720c */ /* 0x000fe20003fc4070 */
[--C-:B------:R-:W-:Y:S01]  /*159c0*/  @!P1 IMAD.IADD R204, R204, 0x1, -R250.reuse ;  /* 0x00000001cccc9824 */ /* 0x100fe200078e0afa */
[C---:B------:R-:W-:Y:S01]  /*159d0*/  ISETP.GT.U32.AND P4, PT, R250.reuse, R206, PT ;  /* 0x000000cefa00720c */ /* 0x040fe20003f84070 */
[--C-:B------:R-:W-:Y:S01]  /*159e0*/  @!P5 IMAD.IADD R215, R215, 0x1, -R250.reuse ;  /* 0x00000001d7d7d824 */ /* 0x100fe200078e0afa */
[C---:B------:R-:W-:Y:S02]  /*159f0*/  ISETP.GT.U32.AND P1, PT, R250.reuse, R197, PT ;  /* 0x000000c5fa00720c */ /* 0x040fe40003f24070 */
        /* <DEDUP_REMOVED lines=29> */
[----:B------:R-:W-:-:S03]  /*15bd0*/  @!P2 IMAD.IADD R195, R195, 0x1, -R250 ;  /* 0x00000001c3c3a824 */ /* 0x000fc600078e0afa */
[----:B------:R-:W-:Y:S01]  /*15be0*/  ISETP.GT.U32.AND P2, PT, R250, R201, PT ;  /* 0x000000c9fa00720c */ /* 0x000fe20003f44070 */
[--C-:B------:R-:W-:Y:S01]  /*15bf0*/  @!P3 IMAD.IADD R198, R198, 0x1, -R250.reuse ;  /* 0x00000001c6c6b824 */ /* 0x100fe200078e0afa */
[----:B------:R-:W-:Y:S01]  /*15c00*/  ISETP.GT.U32.AND P3, PT, R250, R204, PT ;  /* 0x000000ccfa00720c */ /* 0x000fe20003f64070 */
[--C-:B------:R-:W-:Y:S01]  /*15c10*/  @!P0 IMAD.IADD R202, R202, 0x1, -R250.reuse ;  /* 0x00000001caca8824 */ /* 0x100fe200078e0afa */
[----:B------:R-:W-:Y:S01]  /*15c20*/  ISETP.GT.U32.AND P0, PT, R250, R196, PT ;  /* 0x000000c4fa00720c */ /* 0x000fe20003f04070 */
[--C-:B------:R-:W-:Y:S02]  /*15c30*/  @!P6 IMAD.IADD R200, R200, 0x1, -R250.reuse ;  /* 0x00000001c8c8e824 */ /* 0x100fe400078e0afa */
[--C-:B------:R-:W-:Y:S01]  /*15c40*/  @!P4 IMAD.IADD R205, R205, 0x1, -R250.reuse ;  /* 0x00000001cdcdc824 */ /* 0x100fe200078e0afa */
[C---:B------:R-:W-:Y:S01]  /*15c50*/  ISETP.GT.U32.AND P4, PT, R250.reuse, R199, PT ;  /* 0x000000c7fa00720c */ /* 0x040fe20003f84070 */
[--C-:B------:R-:W-:Y:S01]  /*15c60*/  @!P1 IMAD.IADD R197, R197, 0x1, -R250.reuse ;  /* 0x00000001c5c59824 */ /* 0x100fe200078e0afa */
[----:B------:R-:W-:Y:S01]  /*15c70*/  ISETP.GT.U32.AND P1, PT, R250, R190, PT ;  /* 0x000000befa00720c */ /* 0x000fe20003f24070 */
[----:B------:R-:W-:Y:S01]  /*15c80*/  @!P5 IMAD.IADD R194, R194, 0x1, -R250 ;  /* 0x00000001c2c2d824 */ /* 0x000fe200078e0afa */
[----:B------:R-:W-:-:S02]  /*15c90*/  ISETP.GT.U32.AND P6, PT, R250, R206, PT ;  /* 0x000000cefa00720c */ /* 0x000fc40003fc4070 */
        /* <DEDUP_REMOVED lines=43> */
[C---:B------:R-:W-:Y:S02]  /*15f50*/  ISETP.GT.U32.AND P6, PT, R250.reuse, R193, PT ;  /* 0x000000c1fa00720c */ /* 0x040fe40003fc4070 */
        /* <DEDUP_REMOVED lines=116> */
[----:B------:R-:W-:Y:S01]  /*166a0*/  @!P5 IMAD.IADD R163, R163, 0x1, -R250 ;  /* 0x00000001a3a3d824 */ /* 0x000fe200078e0afa */
[----:B------:R-:W-:-:S02]  /*166b0*/  ISETP.GT.U32.AND P5, PT, R250, R157, PT ;  /* 0x0000009dfa00720c */ /* 0x000fc40003fa4070 */
        /* <DEDUP_REMOVED lines=106> */
[----:B------:R-:W-:Y:S01]  /*16d60*/  @!P5 IMAD.IADD R135, R135, 0x1, -R250 ;  /* 0x000000018787d824 */ /* 0x000fe200078e0afa */
[C---:B------:R-:W-:Y:S01]  /*16d70*/  ISETP.GT.U32.AND P1, PT, R250.reuse, R117, PT ;  /* 0x00000075fa00720c */ /* 0x040fe20003f24070 */
[----:B------:R-:W-:Y:S01]  /*16d80*/  IMAD.HI.U32 R0, R251, R245, RZ ;  /* 0x000000f5fb007227 */ /* 0x000fe200078e00ff */
[----:B------:R-:W-:-:S03]  /*16d90*/  ISETP.GT.U32.AND P5, PT, R250, R128, PT ;  /* 0x00000080fa00720c */ /* 0x000fc60003fa4070 */
[----:B------:R-:W-:Y:S01]  /*16da0*/  @!P2 IMAD.IADD R129, R129, 0x1, -R250 ;  /* 0x000000018181a824 */ /* 0x000fe200078e0afa */
[----:B------:R-:W-:Y:S01]  /*16db0*/  ISETP.GT.U32.AND P2, PT, R250, R122, PT ;  /* 0x0000007afa00720c */ /* 0x000fe20003f44070 */
[----:B------:R-:W-:Y:S02]  /*16dc0*/  IMAD.MOV R0, RZ, RZ, -R0 ;  /* 0x000000ffff007224 */ /* 0x000fe400078e0a00 */
[--C-:B------:R-:W-:Y:S01]  /*16dd0*/  @!P3 IMAD.IADD R132, R132, 0x1, -R250.reuse ;  /* 0x000000018484b824 */ /* 0x100fe200078e0afa */
[C---:B------:R-:W-:Y:S01]  /*16de0*/  ISETP.GT.U32.AND P3, PT, R250.reuse, R125, PT ;  /* 0x0000007dfa00720c */ /* 0x040fe20003f64070 */
[--C-:B------:R-:W-:Y:S01]  /*16df0*/  @!P0 IMAD.IADD R123, R123, 0x1, -R250.reuse ;  /* 0x000000017b7b8824 */ /* 0x100fe200078e0afa */
[C---:B------:R-:W-:Y:S01]  /*16e00*/  ISETP.GT.U32.AND P0, PT, R250.reuse, R116, PT ;  /* 0x00000074fa00720c */ /* 0x040fe20003f04070 */
[----:B------:R-:W-:Y:S01]  /*16e10*/  IMAD R245, R250, R0, R245 ;  /* 0x00000000faf57224 */ /* 0x000fe200078e02f5 */
[----:B------:R-:W-:Y:S01]  /*16e20*/  IADD3 R0, R214, 0x1f9, RZ ;  /* 0x000001f9d6007810 */ /* 0x000fe20007ffe0ff */
[--C-:B------:R-:W-:Y:S01]  /*16e30*/  @!P6 IMAD.IADD R140, R140, 0x1, -R250.reuse ;  /* 0x000000018c8ce824 */ /* 0x100fe200078e0afa */
[----:B------:R-:W-:Y:S01]  /*16e40*/  ISETP.GT.U32.AND P6, PT, R250, R127, PT ;  /* 0x0000007ffa00720c */ /* 0x000fe20003fc4070 */
[----:B------:R-:W-:Y:S01]  /*16e50*/  STL [R1+0x10], R134 ;  /* 0x0000108601007387 */ /* 0x000fe20000100800 */
[--C-:B------:R-:W-:Y:S01]  /*16e60*/  @!P4 IMAD.IADD R126, R126, 0x1, -R250.reuse ;  /* 0x000000017e7ec824 */ /* 0x100fe200078e0afa */
[C---:B------:R-:W-:Y:S01]  /*16e70*/  ISETP.GT.U32.AND P4, PT, R250.reuse, R119, PT ;  /* 0x00000077fa00720c */ /* 0x040fe20003f84070 */
[--C-:B------:R-:W-:Y:S01]  /*16e80*/  @!P1 IMAD.IADD R117, R117, 0x1, -R250.reuse ;  /* 0x0000000175759824 */ /* 0x100fe200078e0afa */
[----:B------:R-:W-:Y:S01]  /*16e90*/  STL [R1+0xc], R6 ;  /* 0x00000c0601007387 */ /* 0x000fe20000100800 */
[----:B------:R-:W-:Y:S01]  /*16ea0*/  ISETP.GT.U32.AND P1, PT, R250, R123, PT ;  /* 0x0000007bfa00720c */ /* 0x000fe20003f24070 */
[--C-:B------:R-:W-:Y:S01]  /*16eb0*/  @!P5 IMAD.IADD R128, R128, 0x1, -R250.reuse ;  /* 0x000000018080d824 */ /* 0x100fe200078e0afa */
[----:B------:R-:W-:Y:S01]  /*16ec0*/  ISETP.GT.U32.AND P5, PT, R250, R121, PT ;  /* 0x00000079fa00720c */ /* 0x000fe20003fa4070 */
[----:B------:R-:W-:Y:S01]  /*16ed0*/  STL [R1+0x8], R94 ;  /* 0x0000085e01007387 */ /* 0x000fe20000100800 */
[----:B------:R-:W-:-:S03]  /*16ee0*/  @!P2 IMAD.IADD R122, R122, 0x1, -R250 ;  /* 0x000000017a7aa824 */ /* 0x000fc600078e0afa */
[----:B------:R-:W-:Y:S01]  /*16ef0*/  STL [R1+0x4], R54 ;  /* 0x0000043601007387 */ /* 0x000fe20000100800 */
[----:B------:R-:W-:-:S03]  /*16f00*/  ISETP.GT.U32.AND P2, PT, R250, R115, PT ;  /* 0x00000073fa00720c */ /* 0x000fc60003f44070 */
[----:B------:R-:W-:Y:S04]  /*16f10*/  STL [R1+0x1d60], R0 ;  /* 0x001d600001007387 */ /* 0x000fe80000100800 */
[----:B------:R-:W-:Y:S01]  /*16f20*/  STL [R1], R174 ;  /* 0x000000ae01007387 */ /* 0x000fe20000100800 */
[----:B------:R-:W-:-:S03]  /*16f30*/  @!P3 IMAD.IADD R125, R125, 0x1, -R250 ;  /* 0x000000017d7db824 */ /* 0x000fc600078e0afa */
[----:B------:R-:W-:Y:S01]  /*16f40*/  STL [R1+0x2818], R252 ;  /* 0x002818fc01007387 */ /* 0x000fe20000100800 */
[----:B------:R-:W-:-:S03]  /*16f50*/  ISETP.GT.U32.AND P3, PT, R250, R118, PT ;  /* 0x00000076fa00720c */ /* 0x000fc60003f64070 */
[----:B------:R-:W-:Y:S01]  /*16f60*/  STL [R1+0x2814], R244 ;  /* 0x002814f401007387 */ /* 0x000fe20000100800 */
        /* <DEDUP_REMOVED lines=10> */
[--C-:B------:R-:W-:Y:S01]  /*17010*/  @!P1 IMAD.IADD R123, R123, 0x1, -R250.reuse ;  /* 0x000000017b7b9824 */ /* 0x100fe200078e0afa */
[C---:B------:R-:W-:Y:S02]  /*17020*/  ISETP.GT.U32.AND P4, PT, R250.reuse, R125, PT ;  /* 0x0000007dfa00720c */ /* 0x040fe40003f84070 */
[----:B------:R-:W-:Y:S01]  /*17030*/  STL [R1+0x2828], R238 ;  /* 0x002828ee01007387 */ /* 0x000fe20000100800 */
[C---:B------:R-:W-:Y:S01]  /*17040*/  ISETP.GT.U32.AND P1, PT, R250.reuse, R117, PT ;  /* 0x00000075fa00720c */ /* 0x040fe20003f24070 */
[----:B------:R-:W-:Y:S02]  /*17050*/  @!P5 IMAD.IADD R121, R121, 0x1, -R250 ;  /* 0x000000017979d824 */ /* 0x000fe400078e0afa */
[----:B------:R-:W-:Y:S01]  /*17060*/  STL [R1+0x282c], R237 ;  /* 0x00282ced01007387 */ /* 0x000fe20000100800 */
[----:B------:R-:W-:-:S03]  /*17070*/  ISETP.GT.U32.AND P5, PT, R250, R114, PT ;  /* 0x00000072fa00720c */ /* 0x000fc60003fa4070 */
[----:B------:R1:W-:Y:S01]  /*17080*/  STL [R1+0x2830], R236 ;  /* 0x002830ec01007387 */ /* 0x0003e20000100800 */
[--C-:B------:R-:W-:Y:S01]  /*17090*/  @!P2 IMAD.IADD R115, R115, 0x1, -R250.reuse ;  /* 0x000000017373a824 */ /* 0x100fe200078e0afa */
[----:B------:R-:W-:Y:S01]  /*170a0*/  ISETP.GT.U32.AND P2, PT, R250, R121, PT ;  /* 0x00000079fa00720c */ /* 0x000fe20003f44070 */
[--C-:B------:R-:W-:Y:S01]  /*170b0*/  @!P3 IMAD.IADD R118, R118, 0x1, -R250.reuse ;  /* 0x000000017676b824 */ /* 0x100fe200078e0afa */
[----:B-1----:R-:W2:Y:S01]  /*170c0*/  LDL R236, [R1+0x9cc] ;  /* 0x0009cc0001ec7983 */ /* 0x002ea20000100800 */
        /* <DEDUP_REMOVED lines=197> */
[----:B------:R-:W-:-:S02]  /*17d20*/  @!P5 IMAD.IADD R70, R70, 0x1, -R250 ;  /* 0x000000014646d824 */ /* 0x000fc400078e0afa */
[--C-:B------:R-:W-:Y:S01]  /*17d30*/  @!P6 IMAD.IADD R74, R74, 0x1, -R250.reuse ;  /* 0x000000014a4ae824 */ /* 0x100fe200078e0afa */
[----:B------:R-:W-:Y:S01]  /*17d40*/  ISETP.GT.U32.AND P6, PT, R250, R67, PT ;  /* 0x00000043fa00720c */ /* 0x000fe20003fc4070 */
        /* <DEDUP_REMOVED lines=80> */
[----:B--2---:R-:W-:Y:S01]  /*18250*/  IADD3 R6, R236, 0x1fa, RZ ;  /* 0x000001faec067810 */ /* 0x004fe20007ffe0ff */
[--C-:B------:R-:W-:Y:S01]  /*18260*/  @!P3 IMAD.IADD R52, R52, 0x1, -R250.reuse ;  /* 0x000000013434b824 */ /* 0x100fe200078e0afa */
[----:B------:R-:W-:Y:S01]  /*18270*/  ISETP.GT.U32.AND P3, PT, R250, R45, PT ;  /* 0x0000002dfa00720c */ /* 0x000fe20003f64070 */
[--C-:B------:R-:W-:Y:S01]  /*18280*/  @!P0 IMAD.IADD R43, R43, 0x1, -R250.reuse ;  /* 0x000000012b2b8824 */ /* 0x100fe200078e0afa */
[----:B------:R-:W-:Y:S01]  /*18290*/  IABS R214, R0 ;  /* 0x0000000000d67213 */ /* 0x000fe20000000000 */
[----:B------:R1:W-:Y:S01]  /*182a0*/  STL [R1+0x1d5c], R6 ;  /* 0x001d5c0601007387 */ /* 0x0003e20000100800 */
[----:B------:R-:W-:Y:S01]  /*182b0*/  IABS R174, R6 ;  /* 0x0000000600ae7213 */ /* 0x000fe20000000000 */
[--C-:B------:R-:W-:Y:S02]  /*182c0*/  @!P4 IMAD.IADD R46, R46, 0x1, -R250.reuse ;  /* 0x000000012e2ec824 */ /* 0x100fe400078e0afa */
[----:B------:R-:W-:Y:S01]  /*182d0*/  @!P1 IMAD.IADD R37, R37, 0x1, -R250 ;  /* 0x0000000125259824 */ /* 0x000fe200078e0afa */
[----:B------:R-:W-:Y:S01]  /*182e0*/  ISETP.GT.U32.AND P1, PT, R250, R43, PT ;  /* 0x0000002bfa00720c */ /* 0x000fe20003f24070 */
[----:B------:R-:W-:Y:S01]  /*182f0*/  IMAD.HI.U32 R0, R251, R214, RZ ;  /* 0x000000d6fb007227 */ /* 0x000fe200078e00ff */
[----:B-1----:R-:W-:-:S03]  /*18300*/  IADD3 R6, R236, 0x1fb, RZ ;  /* 0x000001fbec067810 */ /* 0x002fc60007ffe0ff */
[--C-:B------:R-:W-:Y:S01]  /*18310*/  @!P6 IMAD.IADD R40, R40, 0x1, -R250.reuse ;  /* 0x000000012828e824 */ /* 0x100fe200078e0afa */
[----:B------:R-:W-:Y:S01]  /*18320*/  ISETP.GT.U32.AND P6, PT, R250, R46, PT ;  /* 0x0000002efa00720c */ /* 0x000fe20003fc4070 */
[----:B------:R-:W-:Y:S01]  /*18330*/  @!P5 IMAD.IADD R48, R48, 0x1, -R250 ;  /* 0x000000013030d824 */ /* 0x000fe200078e0afa */
[----:B------:R-:W-:Y:S01]  /*18340*/  IABS R134, R6 ;  /* 0x0000000600867213 */ /* 0x000fe20000000000 */
[----:B------:R1:W-:Y:S01]  /*18350*/  STL [R1+0x1d58], R6 ;  /* 0x001d580601007387 */ /* 0x0003e20000100800 */
[----:B------:R-:W-:Y:S01]  /*18360*/  IMAD.MOV R0, RZ, RZ, -R0 ;  /* 0x000000ffff007224 */ /* 0x000fe200078e0a00 */
[C---:B------:R-:W-:Y:S01]  /*18370*/  ISETP.GT.U32.AND P5, PT, R250.reuse, R41, PT ;  /* 0x00000029fa00720c */ /* 0x040fe20003fa4070 */
[----:B------:R-:W-:Y:S01]  /*18380*/  @!P3 IMAD.IADD R45, R45, 0x1, -R250 ;  /* 0x000000012d2db824 */ /* 0x000fe200078e0afa */
[C---:B------:R-:W-:Y:S01]  /*18390*/  ISETP.GT.U32.AND P3, PT, R250.reuse, R38, PT ;  /* 0x00000026fa00720c */ /* 0x040fe20003f64070 */
[----:B------:R-:W-:Y:S01]  /*183a0*/  IMAD R214, R250, R0, R214 ;  /* 0x00000000fad67224 */ /* 0x000fe200078e02d6 */
[----:B-1----:R-:W-:Y:S01]  /*183b0*/  IADD3 R6, R236, 0x1fc, RZ ;  /* 0x000001fcec067810 */ /* 0x002fe20007ffe0ff */
[----:B------:R-:W-:-:S03]  /*183c0*/  IMAD.HI.U32 R0, R251, R174, RZ ;  /* 0x000000aefb007227 */ /* 0x000fc600078e00ff */
[----:B------:R-:W-:Y:S01]  /*183d0*/  IABS R94, R6 ;  /* 0x00000006005e7213 */ /* 0x000fe20000000000 */
[----:B------:R1:W-:Y:S01]  /*183e0*/  STL [R1+0x1d54], R6 ;  /* 0x001d540601007387 */ /* 0x0003e20000100800 */
[----:B------:R-:W-:Y:S01]  /*183f0*/  @!P1 IMAD.IADD R43, R43, 0x1, -R250 ;  /* 0x000000012b2b9824 */ /* 0x000fe200078e0afa */
[----:B------:R-:W-:Y:S01]  /*18400*/  ISETP.GT.U32.AND P1, PT, R250, R37, PT ;  /* 0x00000025fa00720c */ /* 0x000fe20003f24070 */
[----:B------:R-:W-:Y:S01]  /*18410*/  IMAD.MOV R0, RZ, RZ, -R0 ;  /* 0x000000ffff007224 */ /* 0x000fe200078e0a00 */
[----:B-1----:R-:W-:Y:S01]  /*18420*/  IADD3 R6, R236, 0x1fd, RZ ;  /* 0x000001fdec067810 */ /* 0x002fe20007ffe0ff */
[----:B------:R-:W-:Y:S01]  /*18430*/  @!P6 IMAD.IADD R46, R46, 0x1, -R250 ;  /* 0x000000012e2ee824 */ /* 0x000fe200078e0afa */
[C---:B------:R-:W-:Y:S02]  /*18440*/  ISETP.GT.U32.AND P6, PT, R250.reuse, R40, PT ;  /* 0x00000028fa00720c */ /* 0x040fe40003fc4070 */
[----:B------:R-:W-:Y:S01]  /*18450*/  IABS R54, R6 ;  /* 0x0000000600367213 */ /* 0x000fe20000000000 */
[----:B------:R1:W-:Y:S01]  /*18460*/  STL [R1+0x1d50], R6 ;  /* 0x001d500601007387 */ /* 0x0003e20000100800 */
[----:B------:R-:W-:-:S02]  /*18470*/  IMAD R174, R250, R0, R174 ;  /* 0x00000000faae7224 */ /* 0x000fc400078e02ae */
[--C-:B------:R-:W-:Y:S01]  /*18480*/  @!P5 IMAD.IADD R41, R41, 0x1, -R250.reuse ;  /* 0x000000012929d824 */ /* 0x100fe200078e0afa */
[----:B------:R-:W-:Y:S01]  /*18490*/  ISETP.GT.U32.AND P5, PT, R250, R34, PT ;  /* 0x00000022fa00720c */ /* 0x000fe20003fa4070 */
[----:B------:R-:W-:Y:S01]  /*184a0*/  IMAD.HI.U32 R0, R251, R134, RZ ;  /* 0x00000086fb007227 */ /* 0x000fe200078e00ff */
[----:B-1----:R-:W1:Y:S03]  /*184b0*/  S2R R6, SR_TID.X ;  /* 0x0000000000067919 */ /* 0x002e660000002100 */
[----:B------:R-:W-:Y:S01]  /*184c0*/  @!P3 IMAD.IADD R38, R38, 0x1, -R250 ;  /* 0x000000012626b824 */ /* 0x000fe200078e0afa */
[C---:B------:R-:W-:Y:S01]  /*184d0*/  ISETP.GT.U32.AND P3, PT, R250.reuse, R44, PT ;  /* 0x0000002cfa00720c */ /* 0x040fe20003f64070 */
[----:B------:R-:W-:Y:S02]  /*184e0*/  IMAD.MOV R0, RZ, RZ, -R0 ;  /* 0x000000ffff007224 */ /* 0x000fe400078e0a00 */
[----:B------:R-:W-:Y:S01]  /*184f0*/  @!P1 IMAD.IADD R37, R37, 0x1, -R250 ;  /* 0x0000000125259824 */ /* 0x000fe200078e0afa */
[C---:B------:R-:W-:Y:S01]  /*18500*/  ISETP.GT.U32.AND P1, PT, R250.reuse, R30, PT ;  /* 0x0000001efa00720c */ /* 0x040fe20003f24070 */
[----:B------:R-:W-:-:S02]  /*18510*/  IMAD R134, R250, R0, R134 ;  /* 0x00000000fa867224 */ /* 0x000fc400078e0286 */
[----:B------:R-:W-:-:S04]  /*18520*/  IMAD.HI.U32 R0, R251, R94, RZ ;  /* 0x0000005efb007227 */ /* 0x000fc800078e00ff */
[----:B------:R-:W-:Y:S01]  /*18530*/  @!P6 IMAD.IADD R40, R40, 0x1, -R250 ;  /* 0x000000012828e824 */ /* 0x000fe200078e0afa */
[----:B------:R-:W-:Y:S01]  /*18540*/  ISETP.GT.U32.AND P6, PT, R250, R33, PT ;  /* 0x00000021fa00720c */ /* 0x000fe20003fc4070 */
[----:B------:R-:W-:Y:S02]  /*18550*/  IMAD.MOV R0, RZ, RZ, -R0 ;  /* 0x000000ffff007224 */ /* 0x000fe400078e0a00 */
[----:B------:R-:W-:Y:S02]  /*18560*/  @!P5 IMAD.IADD R34, R34, 0x1, -R250 ;  /* 0x000000012222d824 */ /* 0x000fe400078e0afa */
[----:B------:R-:W-:Y:S02]  /*18570*/  IMAD R94, R250, R0, R94 ;  /* 0x00000000fa5e7224 */ /* 0x000fe400078e025e */
[----:B------:R-:W-:Y:S01]  /*18580*/  @!P3 IMAD.IADD R44, R44, 0x1, -R250 ;  /* 0x000000012c2cb824 */ /* 0x000fe200078e0afa */
[----:B------:R-:W-:Y:S01]  /*18590*/  ISETP.GT.U32.AND P3, PT, R250, R34, PT ;  /* 0x00000022fa00720c */ /* 0x000fe20003f64070 */
[----:B------:R-:W-:Y:S01]  /*185a0*/  IMAD.HI.U32 R0, R251, R54, RZ ;  /* 0x00000036fb007227 */ /* 0x000fe200078e00ff */
[----:B-1----:R-:W-:-:S03]  /*185b0*/  LOP3.LUT R252, R6, 0x3f, RZ, 0xc0, !PT ;  /* 0x0000003f06fc7812 */ /* 0x002fc600078ec0ff */
[----:B------:R-:W-:Y:S02]  /*185c0*/  IMAD.MOV R0, RZ, RZ, -R0 ;  /* 0x000000ffff007224 */ /* 0x000fe400078e0a00 */
[----:B------:R-:W-:Y:S01]  /*185d0*/  @!P1 IMAD.IADD R30, R30, 0x1, -R250 ;  /* 0x000000011e1e9824 */ /* 0x000fe200078e0afa */
[C---:B------:R-:W-:Y:S01]  /*185e0*/  ISETP.GT.U32.AND P1, PT, R250.reuse, R24, PT ;  /* 0x00000018fa00720c */ /* 0x040fe20003f24070 */
[C---:B------:R-:W-:Y:S02]  /*185f0*/  IMAD R54, R250.reuse, R0, R54 ;  /* 0x00000000fa367224 */ /* 0x040fe400078e0236 */
[--C-:B------:R-:W-:Y:S01]  /*18600*/  @!P6 IMAD.IADD R33, R33, 0x1, -R250.reuse ;  /* 0x000000012121e824 */ /* 0x100fe200078e0afa */
[----:B------:R-:W-:Y:S01]  /*18610*/  ISETP.GT.U32.AND P6, PT, R250, R27, PT ;  /* 0x0000001bfa00720c */ /* 0x000fe20003fc4070 */
[----:B------:R-:W-:Y:S02]  /*18620*/  IMAD R0, R252, c[0x0][0x18c], RZ ;  /* 0x00006300fc007a24 */ /* 0x000fe400078e02ff */
[----:B------:R-:W-:-:S03]  /*18630*/  @!P3 IMAD.IADD R34, R34, 0x1, -R250 ;  /* 0x000000012222b824 */ /* 0x000fc600078e0afa */
[----:B------:R-:W-:-:S03]  /*18640*/  LEA R6, P3, R0, c[0x0][0x168], 0x2 ;  /* 0x00005a0000067a11 */ /* 0x000fc600078610ff */
[--C-:B------:R-:W-:Y:S01]  /*18650*/  @!P1 IMAD.IADD R24, R24, 0x1, -R250.reuse ;  /* 0x0000000118189824 */ /* 0x100fe200078e0afa */
[----:B------:R-:W-:Y:S02]  /*18660*/  LEA.HI.X.SX32 R0, R0, c[0x0][0x16c], 0x2, P3 ;  /* 0x00005b0000007a11 */ /* 0x000fe400018f16ff */
[C---:B------:R-:W-:Y:S02]  /*18670*/  ISETP.GT.U32.AND P3, PT, R250.reuse, R21, PT ;  /* 0x00000015fa00720c */ /* 0x040fe40003f64070 */
[C---:B------:R-:W-:Y:S01]  /*18680*/  ISETP.GT.U32.AND P1, PT, R250.reuse, R30, PT ;  /* 0x0000001efa00720c */ /* 0x040fe20003f24070 */
[----:B------:R-:W-:Y:S01]  /*18690*/  @!P6 IMAD.IADD R27, R27, 0x1, -R250 ;  /* 0x000000011b1be824 */ /* 0x000fe200078e0afa */
        /* <DEDUP_REMOVED lines=13> */
[--C-:B------:R-:W-:Y:S02]  /*18770*/  @!P3 IMAD.IADD R20, R20, 0x1, -R250.reuse ;  /* 0x000000011414b824 */ /* 0x100fe400078e0afa */
[--C-:B------:R-:W-:Y:S01]  /*18780*/  @!P1 IMAD.IADD R17, R17, 0x1, -R250.reuse ;  /* 0x0000000111119824 */ /* 0x100fe200078e0afa */
[----:B------:R-:W-:Y:S01]  /*18790*/  ISETP.GT.U32.AND P1, PT, R250, R10, PT ;  /* 0x0000000afa00720c */ /* 0x000fe20003f24070 */
[----:B------:R-:W-:Y:S01]  /*187a0*/  @!P6 IMAD.IADD R14, R14, 0x1, -R250 ;  /* 0x000000010e0ee824 */ /* 0x000fe200078e0afa */
[----:B------:R-:W-:-:S11]  /*187b0*/  ISETP.GT.U32.AND P6, PT, R250, R20, PT ;  /* 0x00000014fa00720c */ /* 0x000fd60003fc4070 */
[--C-:B------:R-:W-:Y:S02]  /*187c0*/  @!P1 IMAD.IADD R10, R10, 0x1, -R250.reuse ;  /* 0x000000010a0a9824 */ /* 0x100fe400078e0afa */
[----:B------:R-:W-:-:S03]  /*187d0*/  @!P6 IMAD.IADD R20, R20, 0x1, -R250 ;  /* 0x000000011414e824 */ /* 0x000fc600078e0afa */
[----:B------:R-:W-:Y:S01]  /*187e0*/  ISETP.GT.U32.AND P6, PT, R250, R10, PT ;  /* 0x0000000afa00720c */ /* 0x000fe20003fc4070 */
[----:B------:R-:W-:Y:S01]  /*187f0*/  IMAD.MOV.U32 R237, RZ, RZ, c[0x0][0x180] ;  /* 0x00006000ffed7624 */ /* 0x000fe200078e00ff */
[----:B------:R-:W-:Y:S04]  /*18800*/  STL [R1+0x278c], R6 ;  /* 0x00278c0601007387 */ /* 0x000fe80000100800 */
[----:B------:R1:W-:Y:S07]  /*18810*/  STL [R1+0x2788], R0 ;  /* 0x0027880001007387 */ /* 0x0003ee0000100800 */
[----:B------:R-:W-:Y:S01]  /*18820*/  @!P6 IMAD.IADD R10, R10, 0x1, -R250 ;  /* 0x000000010a0ae824 */ /* 0x000fe200078e0afa */
[----:B------:R-:W-:-:S02]  /*18830*/  ISETP.GT.U32.AND P6, PT, R250, R2, PT ;  /* 0x00000002fa00720c */ /* 0x000fc40003fc4070 */
[----:B-1----:R-:W-:Y:S02]  /*18840*/  IADD3 R0, R236, 0x1fe, RZ ;  /* 0x000001feec007810 */ /* 0x002fe40007ffe0ff */
[----:B------:R-:W-:-:S03]  /*18850*/  IADD3 R237, R237, 0x3f, RZ ;  /* 0x0000003feded7810 */ /* 0x000fc60007ffe0ff */
[----:B------:R1:W-:Y:S04]  /*18860*/  STL [R1+0x1d4c], R0 ;  /* 0x001d4c0001007387 */ /* 0x0003e80000100800 */
[----:B------:R-:W2:Y:S02]  /*18870*/  LDL R242, [R1+0x1d48] ;  /* 0x001d480001f27983 */ /* 0x000ea40000100800 */
[----:B------:R-:W-:Y:S02]  /*18880*/  @!P6 IMAD.IADD R2, R2, 0x1, -R250 ;  /* 0x000000010202e824 */ /* 0x000fe400078e0afa */
[----:B------:R-:W3:Y:S01]  /*18890*/  LDL R238, [R1+0x1d44] ;  /* 0x001d440001ee7983 */ /* 0x000ee20000100800 */
[----:B------:R-:W-:-:S03]  /*188a0*/  ISETP.GT.AND P6, PT, R237, 0x3f, PT ;  /* 0x0000003fed00780c */ /* 0x000fc60003fc4270 */
[----:B------:R-:W3:Y:S04]  /*188b0*/  LDL R243, [R1+0x1df0] ;  /* 0x001df00001f37983 */ /* 0x000ee80000100800 */
[----:B------:R-:W3:Y:S04]  /*188c0*/  LDL R239, [R1+0x1e00] ;  /* 0x001e000001ef7983 */ /* 0x000ee80000100800 */
[----:B------:R-:W3:Y:S01]  /*188d0*/  LDL R237, [R1+0x1df4] ;  /* 0x001df40001ed7983 */ /* 0x000ee20000100800 */
[C---:B------:R-:W-:Y:S02]  /*188e0*/  ISETP.GT.U32.AND P2, PT, R250.reuse, R49, PT ;  /* 0x00000031fa00720c */ /* 0x040fe40003f44070 */
[C---:B------:R-:W-:Y:S01]  /*188f0*/  ISETP.GT.U32.AND P4, PT, R250.reuse, R39, PT ;  /* 0x00000027fa00720c */ /* 0x040fe20003f84070 */
[----:B------:R-:W3:Y:S01]  /*18900*/  LDL R240, [R1+0x1e08] ;  /* 0x001e080001f07983 */ /* 0x000ee20000100800 */
[----:B------:R-:W-:-:S02]  /*18910*/  ISETP.GT.U32.AND P0, PT, R250, R36, PT ;  /* 0x00000024fa00720c */ /* 0x000fc40003f04070 */
[C---:B------:R-:W-:Y:S01]  /*18920*/  ISETP.GT.U32.AND P5, PT, R250.reuse, R38, PT ;  /* 0x00000026fa00720c */ /* 0x040fe20003fa4070 */
[----:B------:R-:W3:Y:S01]  /*18930*/  LDL R241, [R1+0x1e0c] ;  /* 0x001e0c0001f17983 */ /* 0x000ee20000100800 */
[C---:B------:R-:W-:Y:S02]  /*18940*/  ISETP.GT.U32.AND P3, PT, R250.reuse, R13, PT ;  /* 0x0000000dfa00720c */ /* 0x040fe40003f64070 */
[----:B-1----:R-:W-:Y:S01]  /*18950*/  IABS R0, R0 ;  /* 0x0000000000007213 */ /* 0x002fe20000000000 */
[----:B------:R-:W3:Y:S02]  /*18960*/  LDL R244, [R1+0x1e18] ;  /* 0x001e180001f47983 */ /* 0x000ee40000100800 */
[----:B------:R-:W-:Y:S01]  /*18970*/  @!P2 IMAD.IADD R49, R49, 0x1, -R250 ;  /* 0x000000013131a824 */ /* 0x000fe200078e0afa */
[----:B------:R-:W-:-:S13]  /*18980*/  ISETP.GT.U32.AND P2, PT, R250, R56, PT ;  /* 0x00000038fa00720c */ /* 0x000fda0003f44070 */
[----:B------:R-:W-:Y:S01]  /*18990*/  @!P2 IMAD.IADD R56, R56, 0x1, -R250 ;  /* 0x000000013838a824 */ /* 0x000fe200078e0afa */
[----:B------:R-:W-:-:S13]  /*189a0*/  ISETP.GT.U32.AND P2, PT, R250, R49, PT ;  /* 0x00000031fa00720c */ /* 0x000fda0003f44070 */
[--C-:B------:R-:W-:Y:S01]  /*189b0*/  @!P2 IMAD.IADD R49, R49, 0x1, -R250.reuse ;  /* 0x000000013131a824 */ /* 0x100fe200078e0afa */
[C---:B------:R-:W-:Y:S01]  /*189c0*/  ISETP.GT.U32.AND P2, PT, R250.reuse, R42, PT ;  /* 0x0000002afa00720c */ /* 0x040fe20003f44070 */
[----:B------:R-:W-:Y:S01]  /*189d0*/  @!P4 IMAD.IADD R39, R39, 0x1, -R250 ;  /* 0x000000012727c824 */ /* 0x000fe200078e0afa */
[----:B------:R-:W-:-:S11]  /*189e0*/  ISETP.GT.U32.AND P4, PT, R250, R45, PT ;  /* 0x0000002dfa00720c */ /* 0x000fd60003f84070 */
[--C-:B------:R-:W-:Y:S01]  /*189f0*/  @!P2 IMAD.IADD R42, R42, 0x1, -R250.reuse ;  /* 0x000000012a2aa824 */ /* 0x100fe200078e0afa */
[----:B------:R-:W-:Y:S01]  /*18a00*/  ISETP.GT.U32.AND P2, PT, R250, R35, PT ;  /* 0x00000023fa00720c */ /* 0x000fe20003f44070 */
[----:B------:R-:W-:-:S03]  /*18a10*/  @!P0 IMAD.IADD R36, R36, 0x1, -R250 ;  /* 0x0000000124248824 */ /* 0x000fc600078e0afa */
[C---:B------:R-:W-:Y:S01]  /*18a20*/  ISETP.GT.U32.AND P0, PT, R250.reuse, R42, PT ;  /* 0x0000002afa00720c */ /* 0x040fe20003f04070 */
[----:B------:R-:W-:Y:S01]  /*18a30*/  @!P4 IMAD.IADD R45, R45, 0x1, -R250 ;  /* 0x000000012d2dc824 */ /* 0x000fe200078e0afa */
[----:B------:R-:W-:-:S07]  /*18a40*/  ISETP.GT.U32.AND P4, PT, R250, R39, PT ;  /* 0x00000027fa00720c */ /* 0x000fce0003f84070 */
[----:B------:R-:W-:Y:S01]  /*18a50*/  @!P2 IMAD.IADD R35, R35, 0x1, -R250 ;  /* 0x000000012323a824 */ /* 0x000fe200078e0afa */
[----:B------:R-:W-:-:S03]  /*18a60*/  ISETP.GT.U32.AND P2, PT, R250, R41, PT ;  /* 0x00000029fa00720c */ /* 0x000fc60003f44070 */
[--C-:B------:R-:W-:Y:S01]  /*18a70*/  @!P0 IMAD.IADD R42, R42, 0x1, -R250.reuse ;  /* 0x000000012a2a8824 */ /* 0x100fe200078e0afa */
[C---:B------:R-:W-:Y:S01]  /*18a80*/  ISETP.GT.U32.AND P0, PT, R250.reuse, R36, PT ;  /* 0x00000024fa00720c */ /* 0x040fe20003f04070 */
[----:B------:R-:W-:Y:S01]  /*18a90*/  @!P4 IMAD.IADD R39, R39, 0x1, -R250 ;  /* 0x000000012727c824 */ /* 0x000fe200078e0afa */
[----:B------:R-:W-:-:S07]  /*18aa0*/  ISETP.GT.U32.AND P4, PT, R250, R32, PT ;  /* 0x00000020fa00720c */ /* 0x000fce0003f84070 */
[--C-:B------:R-:W-:Y:S01]  /*18ab0*/  @!P2 IMAD.IADD R41, R41, 0x1, -R250.reuse ;  /* 0x000000012929a824 */ /* 0x100fe200078e0afa */
[----:B------:R-:W-:Y:S01]  /*18ac0*/  ISETP.GT.U32.AND P2, PT, R250, R35, PT ;  /* 0x00000023fa00720c */ /* 0x000fe20003f44070 */
        /* <DEDUP_REMOVED lines=9> */
[C---:B------:R-:W-:Y:S01]  /*18b60*/  ISETP.GT.U32.AND P5, PT, R250.reuse, R25, PT ;  /* 0x00000019fa00720c */ /* 0x040fe20003fa4070 */
        /* <DEDUP_REMOVED lines=36> */
[----:B------:R-:W-:Y:S01]  /*18db0*/  @!P3 IMAD.IADD R13, R13, 0x1, -R250 ;  /* 0x000000010d0db824 */ /* 0x000fe200078e0afa */
[----:B------:R-:W-:-:S05]  /*18dc0*/  ISETP.GT.U32.AND P3, PT, R250, R19, PT ;  /* 0x00000013fa00720c */ /* 0x000fca0003f64070 */
        /* <DEDUP_REMOVED lines=8> */
[----:B------:R-:W-:Y:S01]  /*18e50*/  @!P3 IMAD.IADD R19, R19, 0x1, -R250 ;  /* 0x000000011313b824 */ /* 0x000fe200078e0afa */
[----:B------:R-:W-:-:S05]  /*18e60*/  ISETP.GT.U32.AND P4, PT, R250, R12, PT ;  /* 0x0000000cfa00720c */ /* 0x000fca0003f84070 */
[--C-:B------:R-:W-:Y:S01]  /*18e70*/  @!P2 IMAD.IADD R8, R8, 0x1, -R250.reuse ;  /* 0x000000010808a824 */ /* 0x100fe200078e0afa */
[C---:B------:R-:W-:Y:S02]  /*18e80*/  ISETP.GT.U32.AND P2, PT, R250.reuse, R14, PT ;  /* 0x0000000efa00720c */ /* 0x040fe40003f44070 */
        /* <DEDUP_REMOVED lines=32> */
[----:B------:R-:W-:-:S03]  /*19090*/  ISETP.GT.U32.AND P4, PT, R250, R2, PT ;  /* 0x00000002fa00720c */ /* 0x000fc60003f84070 */
        /* <DEDUP_REMOVED lines=13> */
[----:B------:R-:W-:Y:S01]  /*19170*/  @!P3 IMAD.IADD R3, R3, 0x1, -R250 ;  /* 0x000000010303b824 */ /* 0x000fe200078e0afa */
[----:B------:R-:W-:Y:S01]  /*19180*/  ISETP.GT.U32.AND P3, PT, R250, R246, PT ;  /* 0x000000f6fa00720c */ /* 0x000fe20003f64070 */
[----:B------:R-:W-:Y:S01]  /*19190*/  IMAD.MOV.U32 R6, RZ, RZ, R0 ;  /* 0x000000ffff067224 */ /* 0x000fe200078e0000 */
[----:B------:R-:W-:Y:S02]  /*191a0*/  ISETP.GE.AND P5, PT, R252, c[0x0][0x180], PT ;  /* 0x00006000fc007a0c */ /* 0x000fe40003fa6270 */
[----:B------:R-:W-:Y:S01]  /*191b0*/  SEL R0, RZ, 0x4, !P6 ;  /* 0x00000004ff007807 */ /* 0x000fe20007000000 */
[----:B------:R-:W4:Y:S03]  /*191c0*/  LDL R252, [R1+0x1e14] ;  /* 0x001e140001fc7983 */ /* 0x000f260000100800 */
[----:B------:R-:W-:Y:S01]  /*191d0*/  SEL R0, R0, RZ, !P5 ;  /* 0x000000ff00007207 */ /* 0x000fe20006800000 */
[--C-:B------:R-:W-:Y:S01]  /*191e0*/  @!P0 IMAD.IADD R249, R249, 0x1, -R250.reuse ;  /* 0x00000001f9f98824 */ /* 0x100fe200078e0afa */
[----:B------:R-:W-:Y:S01]  /*191f0*/  ISETP.GE.AND P0, PT, R236, RZ, PT ;  /* 0x000000ffec00720c */ /* 0x000fe20003f06270 */
[----:B------:R-:W-:-:S02]  /*19200*/  @!P1 IMAD.IADD R248, R248, 0x1, -R250 ;  /* 0x00000001f8f89824 */ /* 0x000fc400078e0afa */
[----:B------:R1:W-:Y:S01]  /*19210*/  STL [R1+0xe58], R0 ;  /* 0x000e580001007387 */ /* 0x0003e20000100800 */
[--C-:B------:R-:W-:Y:S02]  /*19220*/  @!P2 IMAD.IADD R247, R247, 0x1, -R250.reuse ;  /* 0x00000001f7f7a824 */ /* 0x100fe400078e0afa */
[--C-:B------:R-:W-:Y:S01]  /*19230*/  @!P4 IMAD.IADD R214, R214, 0x1, -R250.reuse ;  /* 0x00000001d6d6c824 */ /* 0x100fe200078e0afa */
[----:B------:R-:W4:Y:S01]  /*19240*/  LDL.LU R236, [R1+0x2830] ;  /* 0x0028300001ec7983 */ /* 0x000f220000300800 */
[----:B------:R-:W-:Y:S01]  /*19250*/  @!P3 IMAD.IADD R246, R246, 0x1, -R250 ;  /* 0x00000001f6f6b824 */ /* 0x000fe200078e0afa */
[----:B--2---:R-:W-:Y:S02]  /*19260*/  ISETP.GE.AND P1, PT, R242, RZ, PT ;  /* 0x000000fff200720c */ /* 0x004fe40003f26270 */
[----:B------:R-:W2:Y:S01]  /*19270*/  LDL R242, [R1+0x1dfc] ;  /* 0x001dfc0001f27983 */ /* 0x000ea20000100800 */
[----:B---3--:R-:W-:-:S03]  /*19280*/  ISETP.GE.AND P2, PT, R238, RZ, PT ;  /* 0x000000ffee00720c */ /* 0x008fc60003f46270 */
[----:B------:R-:W3:Y:S01]  /*19290*/  LDL R238, [R1+0x1d40] ;  /* 0x001d400001ee7983 */ /* 0x000ee20000100800 */
[----:B------:R-:W-:-:S03]  /*192a0*/  ISETP.GE.AND P5, PT, R243, RZ, PT ;  /* 0x000000fff300720c */ /* 0x000fc60003fa6270 */
[----:B------:R-:W2:Y:S01]  /*192b0*/  LDL R243, [R1+0x1e20] ;  /* 0x001e200001f37983 */ /* 0x000ea20000100800 */
[----:B------:R-:W-:-:S03]  /*192c0*/  ISETP.GE.AND P4, PT, R239, RZ, PT ;  /* 0x000000ffef00720c */ /* 0x000fc60003f86270 */
[----:B-1----:R-:W2:Y:S01]  /*192d0*/  LDL.LU R0, [R1+0x418] ;  /* 0x0004180001007983 */ /* 0x002ea20000300800 */
[----:B------:R-:W-:-:S03]  /*192e0*/  ISETP.GE.AND P3, PT, R237, RZ, PT ;  /* 0x000000ffed00720c */ /* 0x000fc60003f66270 */
[----:B------:R-:W3:Y:S04]  /*192f0*/  LDL R239, [R1+0x1e2c] ;  /* 0x001e2c0001ef7983 */ /* 0x000ee80000100800 */
[----:B------:R-:W3:Y:S01]  /*19300*/  LDL.LU R237, [R1+0x414] ;  /* 0x0004140001ed7983 */ /* 0x000ee20000300800 */
[----:B------:R-:W-:-:S04]  /*19310*/  IMAD.HI.U32 R251, R251, R6, RZ ;  /* 0x00000006fbfb7227 */ /* 0x000fc800078e00ff */
[----:B------:R-:W-:-:S04]  /*19320*/  IMAD.MOV R251, RZ, RZ, -R251 ;  /* 0x000000fffffb7224 */ /* 0x000fc800078e0afb */
[----:B------:R-:W-:Y:S02]  /*19330*/  IMAD R251, R250, R251, R6 ;  /* 0x000000fbfafb7224 */ /* 0x000fe400078e0206 */
[----:B--2---:R-:W-:Y:S01]  /*19340*/  @!P0 IMAD.MOV R0, RZ, RZ, -R0 ;  /* 0x000000ffff008224 */ /* 0x004fe200078e0a00 */
[----:B------:R-:W-:Y:S02]  /*19350*/  ISETP.GE.AND P0, PT, R240, RZ, PT ;  /* 0x000000fff000720c */ /* 0x000fe40003f06270 */
[----:B------:R-:W2:Y:S04]  /*19360*/  LDL R240, [R1+0x1e30] ;  /* 0x001e300001f07983 */ /* 0x000ea80000100800 */
[----:B------:R-:W2:Y:S01]  /*19370*/  LDL.LU R6, [R1+0x410] ;  /* 0x0004100001067983 */ /* 0x000ea20000300800 */
[----:B---3--:R-:W-:Y:S01]  /*19380*/  @!P1 IMAD.MOV R237, RZ, RZ, -R237 ;  /* 0x000000ffffed9224 */ /* 0x008fe200078e0aed */
[----:B------:R-:W-:-:S02]  /*19390*/  ISETP.GE.AND P1, PT, R241, RZ, PT ;  /* 0x000000fff100720c */ /* 0x000fc40003f26270 */
[----:B------:R-:W3:Y:S04]  /*193a0*/  LDL R241, [R1+0x1e34] ;  /* 0x001e340001f17983 */ /* 0x000ee80000100800 */
[----:B------:R1:W-:Y:S04]  /*193b0*/  STL [R1+0x418], R237 ;  /* 0x000418ed01007387 */ /* 0x0003e80000100800 */
[----:B-1----:R-:W3:Y:S01]  /*193c0*/  LDL.LU R237, [R1+0x40c] ;  /* 0x00040c0001ed7983 */ /* 0x002ee20000300800 */
[----:B--2---:R-:W-:Y:S01]  /*193d0*/  @!P2 IMAD.MOV R6, RZ, RZ, -R6 ;  /* 0x000000ffff06a224 */ /* 0x004fe200078e0a06 */
[----:B----4-:R-:W-:-:S02]  /*193e0*/  ISETP.GE.AND P2, PT, R252, RZ, PT ;  /* 0x000000fffc00720c */ /* 0x010fc40003f46270 */
[----:B------:R-:W2:Y:S04]  /*193f0*/  LDL R252, [R1+0x1e38] ;  /* 0x001e380001fc7983 */ /* 0x000ea80000100800 */
[----:B------:R1:W-:Y:S04]  /*19400*/  STL [R1+0x414], R6 ;  /* 0x0004140601007387 */ /* 0x0003e80000100800 */
[----:B-1----:R-:W4:Y:S01]  /*19410*/  LDL.LU R6, [R1+0x408] ;  /* 0x0004080001067983 */ /* 0x002f220000300800 */
[----:B---3--:R-:W-:Y:S01]  /*19420*/  @!P3 IMAD.MOV R237, RZ, RZ, -R237 ;  /* 0x000000ffffedb224 */ /* 0x008fe200078e0aed */
[----:B------:R-:W-:-:S02]  /*19430*/  ISETP.GE.AND P3, PT, R244, RZ, PT ;  /* 0x000000fff400720c */ /* 0x000fc40003f66270 */
[----:B------:R-:W3:Y:S04]  /*19440*/  LDL R244, [R1+0x1e40] ;  /* 0x001e400001f47983 */ /* 0x000ee80000100800 */
[----:B------:R1:W-:Y:S04]  /*19450*/  STL [R1+0x410], R237 ;  /* 0x000410ed01007387 */ /* 0x0003e80000100800 */
[----:B-1----:R-:W2:Y:S01]  /*19460*/  LDL.LU R237, [R1+0x404] ;  /* 0x0004040001ed7983 */ /* 0x002ea20000300800 */
[----:B----4-:R-:W-:Y:S01]  /*19470*/  @!P5 IMAD.MOV R6, RZ, RZ, -R6 ;  /* 0x000000ffff06d224 */ /* 0x010fe200078e0a06 */
[----:B------:R-:W-:-:S02]  /*19480*/  ISETP.GE.AND P5, PT, R242, RZ, PT ;  /* 0x000000fff200720c */ /* 0x000fc40003fa6270 */
[----:B------:R-:W4:Y:S04]  /*19490*/  LDL R242, [R1+0x1e54] ;  /* 0x001e540001f27983 */ /* 0x000f280000100800 */
[----:B------:R1:W-:Y:S04]  /*194a0*/  STL [R1+0x40c], R6 ;  /* 0x00040c0601007387 */ /* 0x0003e80000100800 */
[----:B-1----:R-:W3:Y:S01]  /*194b0*/  LDL.LU R6, [R1+0x400] ;  /* 0x0004000001067983 */ /* 0x002ee20000300800 */
[----:B--2---:R-:W-:Y:S01]  /*194c0*/  @!P4 IMAD.MOV R237, RZ, RZ, -R237 ;  /* 0x000000ffffedc224 */ /* 0x004fe200078e0aed */
[----:B------:R-:W-:-:S02]  /*194d0*/  ISETP.GE.AND P4, PT, R238, RZ, PT ;  /* 0x000000ffee00720c */ /* 0x000fc40003f86270 */
[----:B------:R-:W2:Y:S04]  /*194e0*/  LDL R238, [R1+0x1e58] ;  /* 0x001e580001ee7983 */ /* 0x000ea80000100800 */
[----:B------:R1:W-:Y:S04]  /*194f0*/  STL [R1+0x408], R237 ;  /* 0x000408ed01007387 */ /* 0x0003e80000100800 */
[----:B-1----:R-:W2:Y:S01]  /*19500*/  LDL.LU R237, [R1+0x3fc] ;  /* 0x0003fc0001ed7983 */ /* 0x002ea20000300800 */
[----:B---3--:R-:W-:Y:S01]  /*19510*/  @!P0 IMAD.MOV R6, RZ, RZ, -R6 ;  /* 0x000000ffff068224 */ /* 0x008fe200078e0a06 */
[----:B------:R-:W-:-:S02]  /*19520*/  ISETP.GE.AND P0, PT, R243, RZ, PT ;  /* 0x000000fff300720c */ /* 0x000fc40003f06270 */
[----:B------:R-:W3:Y:S04]  /*19530*/  LDL R243, [R1+0x1e5c] ;  /* 0x001e5c0001f37983 */ /* 0x000ee80000100800 */
        /* <DEDUP_REMOVED lines=28> */
[----:B----4-:R-:W-:-:S02]  /*19700*/  ISETP.GE.AND P0, PT, R242, RZ, PT ;  /* 0x000000fff200720c */ /* 0x010fc40003f06270 */
[----:B------:R-:W3:Y:S04]  /*19710*/  LDL R242, [R1+0x1e88] ;  /* 0x001e880001f27983 */ /* 0x000ee80000100800 */
[----:B------:R1:W-:Y:S04]  /*19720*/  STL [R1+0x3ec], R6 ;  /* 0x0003ec0601007387 */ /* 0x0003e80000100800 */
[----:B-1----:R-:W4:Y:S01]  /*19730*/  LDL.LU R6, [R1+0x3e0] ;  /* 0x0003e00001067983 */ /* 0x002f220000300800 */
[----:B--2---:R-:W-:Y:S01]  /*19740*/  @!P1 IMAD.MOV R237, RZ, RZ, -R237 ;  /* 0x000000ffffed9224 */ /* 0x004fe200078e0aed */
[----:B------:R-:W-:-:S02]  /*19750*/  ISETP.GE.AND P1, PT, R238, RZ, PT ;  /* 0x000000ffee00720c */ /* 0x000fc40003f26270 */
[----:B------:R-:W2:Y:S04]  /*19760*/  LDL R238, [R1+0x1e8c] ;  /* 0x001e8c0001ee7983 */ /* 0x000ea80000100800 */
        /* <DEDUP_REMOVED lines=1137> */
[----:B--2---:R-:W-:-:S05]  /*1de80*/  @!P1 IMAD.MOV R237, RZ, RZ, -R237 ;  /* 0x000000ffffed9224 */ /* 0x004fca00078e0aed */
[----:B------:R1:W-:Y:S04]  /*1de90*/  STL [R1+0x58], R237 ;  /* 0x000058ed01007387 */ /* 0x0003e80000100800 */
[----:B-1----:R-:W2:Y:S01]  /*1dea0*/  LDL.LU R237, [R1+0x4c] ;  /* 0x00004c0001ed7983 */ /* 0x002ea20000300800 */
[----:B------:R-:W-:-:S03]  /*1deb0*/  ISETP.GE.AND P1, PT, R241, RZ, PT ;  /* 0x000000fff100720c */ /* 0x000fc60003f26270 */
[----:B------:R-:W2:Y:S01]  /*1dec0*/  LDL R241, [R1+0x22b8] ;  /* 0x0022b80001f17983 */ /* 0x000ea20000100800 */
[----:B---3--:R-:W-:Y:S01]  /*1ded0*/  @!P2 IMAD.MOV R6, RZ, RZ, -R6 ;  /* 0x000000ffff06a224 */ /* 0x008fe200078e0a06 */
[----:B----4-:R-:W-:-:S04]  /*1dee0*/  ISETP.GE.AND P2, PT, R252, RZ, PT ;  /* 0x000000fffc00720c */ /* 0x010fc80003f46270 */
[----:B------:R1:W-:Y:S04]  /*1def0*/  STL [R1+0x54], R6 ;  /* 0x0000540601007387 */ /* 0x0003e80000100800 */
[----:B-1----:R-:W3:Y:S01]  /*1df00*/  LDL.LU R6, [R1+0x48] ;  /* 0x0000480001067983 */ /* 0x002ee20000300800 */
[----:B--2---:R-:W-:-:S03]  /*1df10*/  @!P3 IMAD.MOV R237, RZ, RZ, -R237 ;  /* 0x000000ffffedb224 */ /* 0x004fc600078e0aed */
[----:B------:R-:W2:Y:S04]  /*1df20*/  LDL R252, [R1+0x22c0] ;  /* 0x0022c00001fc7983 */ /* 0x000ea80000100800 */
[----:B------:R1:W-:Y:S04]  /*1df30*/  STL [R1+0x50], R237 ;  /* 0x000050ed01007387 */ /* 0x0003e80000100800 */
[----:B-1----:R-:W4:Y:S01]  /*1df40*/  LDL.LU R237, [R1+0x44] ;  /* 0x0000440001ed7983 */ /* 0x002f220000300800 */
[----:B------:R-:W-:-:S03]  /*1df50*/  ISETP.GE.AND P3, PT, R244, RZ, PT ;  /* 0x000000fff400720c */ /* 0x000fc60003f66270 */
[----:B------:R-:W2:Y:S01]  /*1df60*/  LDL R244, [R1+0x22cc] ;  /* 0x0022cc0001f47983 */ /* 0x000ea20000100800 */
[----:B---3--:R-:W-:Y:S01]  /*1df70*/  @!P5 IMAD.MOV R6, RZ, RZ, -R6 ;  /* 0x000000ffff06d224 */ /* 0x008fe200078e0a06 */
[----:B------:R-:W-:-:S04]  /*1df80*/  ISETP.GE.AND P5, PT, R242, RZ, PT ;  /* 0x000000fff200720c */ /* 0x000fc80003fa6270 */
[----:B------:R1:W-:Y:S04]  /*1df90*/  STL [R1+0x4c], R6 ;  /* 0x00004c0601007387 */ /* 0x0003e80000100800 */
[----:B-1----:R-:W3:Y:S01]  /*1dfa0*/  LDL.LU R6, [R1+0x40] ;  /* 0x0000400001067983 */ /* 0x002ee20000300800 */
[----:B----4-:R-:W-:-:S03]  /*1dfb0*/  @!P4 IMAD.MOV R237, RZ, RZ, -R237 ;  /* 0x000000ffffedc224 */ /* 0x010fc600078e0aed */
[----:B------:R-:W4:Y:S04]  /*1dfc0*/  LDL R242, [R1+0x22d8] ;  /* 0x0022d80001f27983 */ /* 0x000f280000100800 */
[----:B------:R1:W-:Y:S04]  /*1dfd0*/  STL [R1+0x48], R237 ;  /* 0x000048ed01007387 */ /* 0x0003e80000100800 */
[----:B-1----:R-:W2:Y:S01]  /*1dfe0*/  LDL.LU R237, [R1+0x3c] ;  /* 0x00003c0001ed7983 */ /* 0x002ea20000300800 */
[----:B------:R-:W-:Y:S02]  /*1dff0*/  ISETP.GT.U32.AND P6, PT, R250, R245, PT ;  /* 0x000000f5fa00720c */ /* 0x000fe40003fc4070 */
[----:B------:R-:W-:-:S02]  /*1e000*/  ISETP.GE.AND P4, PT, R238, RZ, PT ;  /* 0x000000ffee00720c */ /* 0x000fc40003f86270 */
[----:B------:R-:W4:Y:S09]  /*1e010*/  LDL R238, [R1+0x22e4] ;  /* 0x0022e40001ee7983 */ /* 0x000f320000100800 */
[----:B------:R-:W-:Y:S02]  /*1e020*/  @!P6 IMAD.IADD R245, R245, 0x1, -R250 ;  /* 0x00000001f5f5e824 */ /* 0x000fe400078e0afa */
[----:B---3--:R-:W-:Y:S01]  /*1e030*/  @!P0 IMAD.MOV R6, RZ, RZ, -R6 ;  /* 0x000000ffff068224 */ /* 0x008fe200078e0a06 */
[----:B------:R-:W-:-:S02]  /*1e040*/  ISETP.GE.AND P0, PT, R243, RZ, PT ;  /* 0x000000fff300720c */ /* 0x000fc40003f06270 */
[----:B------:R-:W3:Y:S04]  /*1e050*/  LDL R243, [R1+0x22a4] ;  /* 0x0022a40001f37983 */ /* 0x000ee80000100800 */
[----:B------:R1:W-:Y:S04]  /*1e060*/  STL [R1+0x44], R6 ;  /* 0x0000440601007387 */ /* 0x0003e80000100800 */
[----:B-1----:R-:W3:Y:S01]  /*1e070*/  LDL.LU R6, [R1+0x38] ;  /* 0x0000380001067983 */ /* 0x002ee20000300800 */
[----:B--2---:R-:W-:-:S03]  /*1e080*/  @!P1 IMAD.MOV R237, RZ, RZ, -R237 ;  /* 0x000000ffffed9224 */ /* 0x004fc600078e0aed */
[----:B------:R-:W2:Y:S04]  /*1e090*/  LDL R250, [R1+0x22b0] ;  /* 0x0022b00001fa7983 */ /* 0x000ea80000100800 */
[----:B------:R1:W-:Y:S04]  /*1e0a0*/  STL [R1+0x40], R237 ;  /* 0x000040ed01007387 */ /* 0x0003e80000100800 */
[----:B-1----:R-:W2:Y:S01]  /*1e0b0*/  LDL.LU R237, [R1+0x34] ;  /* 0x0000340001ed7983 */ /* 0x002ea20000300800 */
[----:B------:R-:W-:-:S03]  /*1e0c0*/  ISETP.GE.AND P1, PT, R239, RZ, PT ;  /* 0x000000ffef00720c */ /* 0x000fc60003f26270 */
[----:B------:R-:W4:Y:S01]  /*1e0d0*/  LDL R239, [R1+0x22bc] ;  /* 0x0022bc0001ef7983 */ /* 0x000f220000100800 */
[----:B---3--:R-:W-:Y:S01]  /*1e0e0*/  @!P2 IMAD.MOV R6, RZ, RZ, -R6 ;  /* 0x000000ffff06a224 */ /* 0x008fe200078e0a06 */
[----:B------:R-:W-:-:S04]  /*1e0f0*/  ISETP.GE.AND P2, PT, R240, RZ, PT ;  /* 0x000000fff000720c */ /* 0x000fc80003f46270 */
        /* <DEDUP_REMOVED lines=12> */
[----:B--2---:R-:W-:Y:S01]  /*1e1c0*/  @!P4 IMAD.MOV R237, RZ, RZ, -R237 ;  /* 0x000000ffffedc224 */ /* 0x004fe200078e0aed */
[----:B------:R-:W-:Y:S02]  /*1e1d0*/  ISETP.GE.AND P4, PT, R244, RZ, PT ;  /* 0x000000fff400720c */ /* 0x000fe40003f86270 */
[----:B------:R-:W2:Y:S04]  /*1e1e0*/  LDL R252, [R1+0x228c] ;  /* 0x00228c0001fc7983 */ /* 0x000ea80000100800 */
[----:B------:R-:W2:Y:S04]  /*1e1f0*/  LDL R244, [R1+0x2538] ;  /* 0x0025380001f47983 */ /* 0x000ea80000100800 */
[----:B------:R1:W-:Y:S04]  /*1e200*/  STL [R1+0x30], R237 ;  /* 0x000030ed01007387 */ /* 0x0003e80000100800 */
[----:B-1----:R-:W2:Y:S01]  /*1e210*/  LDL.LU R237, [R1+0x24] ;  /* 0x0000240001ed7983 */ /* 0x002ea20000300800 */
[----:B---3--:R-:W-:Y:S01]  /*1e220*/  @!P0 IMAD.MOV R6, RZ, RZ, -R6 ;  /* 0x000000ffff068224 */ /* 0x008fe200078e0a06 */
[----:B----4-:R-:W-:-:S04]  /*1e230*/  ISETP.GE.AND P0, PT, R242, RZ, PT ;  /* 0x000000fff200720c */ /* 0x010fc80003f06270 */
[----:B------:R1:W-:Y:S04]  /*1e240*/  STL [R1+0x2c], R6 ;  /* 0x00002c0601007387 */ /* 0x0003e80000100800 */
[----:B-1----:R-:W3:Y:S04]  /*1e250*/  LDL R6, [R1+0x2298] ;  /* 0x0022980001067983 */ /* 0x002ee80000100800 */
[----:B------:R-:W4:Y:S01]  /*1e260*/  LDL.LU R242, [R1+0x20] ;  /* 0x0000200001f27983 */ /* 0x000f220000300800 */
[----:B--2---:R-:W-:Y:S01]  /*1e270*/  @!P1 IMAD.MOV R237, RZ, RZ, -R237 ;  /* 0x000000ffffed9224 */ /* 0x004fe200078e0aed */
[----:B------:R-:W-:-:S04]  /*1e280*/  ISETP.GE.AND P1, PT, R238, RZ, PT ;  /* 0x000000ffee00720c */ /* 0x000fc80003f26270 */
[----:B------:R1:W-:Y:S04]  /*1e290*/  STL [R1+0x28], R237 ;  /* 0x000028ed01007387 */ /* 0x0003e80000100800 */
[----:B-1----:R-:W2:Y:S04]  /*1e2a0*/  LDL.LU R237, [R1+0x282c] ;  /* 0x00282c0001ed7983 */ /* 0x002ea80000300800 */
[----:B------:R-:W2:Y:S01]  /*1e2b0*/  LDL.LU R238, [R1+0x1c] ;  /* 0x00001c0001ee7983 */ /* 0x000ea20000300800 */
[----:B----4-:R-:W-:Y:S01]  /*1e2c0*/  @!P2 IMAD.MOV R242, RZ, RZ, -R242 ;  /* 0x000000fffff2a224 */ /* 0x010fe200078e0af2 */
[----:B------:R-:W-:-:S04]  /*1e2d0*/  ISETP.GE.AND P2, PT, R243, RZ, PT ;  /* 0x000000fff300720c */ /* 0x000fc80003f46270 */
[----:B------:R1:W-:Y:S04]  /*1e2e0*/  STL [R1+0x24], R242 ;  /* 0x000024f201007387 */ /* 0x0003e80000100800 */
[----:B-1----:R-:W4:Y:S04]  /*1e2f0*/  LDL.LU R242, [R1+0x18] ;  /* 0x0000180001f27983 */ /* 0x002f280000300800 */
[----:B------:R-:W3:Y:S01]  /*1e300*/  LDL R243, [R1+0x22b4] ;  /* 0x0022b40001f37983 */ /* 0x000ee20000100800 */
        /* <DEDUP_REMOVED lines=8> */
[----:B-1----:R-:W4:Y:S04]  /*1e390*/  LDL R242, [R1+0x2268] ;  /* 0x0022680001f27983 */ /* 0x002f280000100800 */
[----:B------:R-:W3:Y:S01]  /*1e3a0*/  LDL.LU R239, [R1+0x10] ;  /* 0x0000100001ef7983 */ /* 0x000ee20000300800 */
[----:B--2---:R-:W-:Y:S01]  /*1e3b0*/  @!P4 IMAD.MOV R250, RZ, RZ, -R250 ;  /* 0x000000fffffac224 */ /* 0x004fe200078e0afa */
[----:B------:R-:W-:-:S04]  /*1e3c0*/  ISETP.GE.AND P4, PT, R240, RZ, PT ;  /* 0x000000fff000720c */ /* 0x000fc80003f86270 */
[----:B------:R1:W-:Y:S04]  /*1e3d0*/  STL [R1+0x18], R250 ;  /* 0x000018fa01007387 */ /* 0x0003e80000100800 */
[----:B-1----:R-:W2:Y:S04]  /*1e3e0*/  LDL R250, [R1+0x2278] ;  /* 0x0022780001fa7983 */ /* 0x002ea80000100800 */
[----:B------:R-:W2:Y:S01]  /*1e3f0*/  LDL.LU R240, [R1+0xc] ;  /* 0x00000c0001f07983 */ /* 0x000ea20000300800 */
[----:B---3--:R-:W-:Y:S01]  /*1e400*/  @!P0 IMAD.MOV R239, RZ, RZ, -R239 ;  /* 0x000000ffffef8224 */ /* 0x008fe200078e0aef */
[----:B------:R-:W-:-:S04]  /*1e410*/  ISETP.GE.AND P0, PT, R241, RZ, PT ;  /* 0x000000fff100720c */ /* 0x000fc80003f06270 */
[----:B------:R1:W-:Y:S04]  /*1e420*/  STL [R1+0x14], R239 ;  /* 0x000014ef01007387 */ /* 0x0003e80000100800 */
[----:B-1----:R-:W3:Y:S04]  /*1e430*/  LDL.LU R239, [R1+0x2824] ;  /* 0x0028240001ef7983 */ /* 0x002ee80000300800 */
[----:B------:R-:W3:Y:S01]  /*1e440*/  LDL.LU R241, [R1+0x8] ;  /* 0x0000080001f17983 */ /* 0x000ee20000300800 */
[----:B--2---:R-:W-:Y:S01]  /*1e450*/  @!P1 IMAD.MOV R240, RZ, RZ, -R240 ;  /* 0x000000fffff09224 */ /* 0x004fe200078e0af0 */
[----:B------:R-:W-:-:S04]  /*1e460*/  ISETP.GE.AND P1, PT, R252, RZ, PT ;  /* 0x000000fffc00720c */ /* 0x000fc80003f26270 */
[----:B------:R1:W-:Y:S04]  /*1e470*/  STL [R1+0x10], R240 ;  /* 0x000010f001007387 */ /* 0x0003e80000100800 */
[----:B-1----:R-:W2:Y:S04]  /*1e480*/  LDL.LU R240, [R1+0x2820] ;  /* 0x0028200001f07983 */ /* 0x002ea80000300800 */
[----:B------:R-:W2:Y:S01]  /*1e490*/  LDL.LU R252, [R1+0x4] ;  /* 0x0000040001fc7983 */ /* 0x000ea20000300800 */
[----:B---3--:R-:W-:Y:S01]  /*1e4a0*/  @!P2 IMAD.MOV R241, RZ, RZ, -R241 ;  /* 0x000000fffff1a224 */ /* 0x008fe200078e0af1 */
[----:B------:R-:W-:-:S04]  /*1e4b0*/  ISETP.GE.AND P2, PT, R244, RZ, PT ;  /* 0x000000fff400720c */ /* 0x000fc80003f46270 */
[----:B------:R1:W-:Y:S04]  /*1e4c0*/  STL [R1+0xc], R241 ;  /* 0x00000cf101007387 */ /* 0x0003e80000100800 */
[----:B-1----:R-:W3:Y:S04]  /*1e4d0*/  LDL.LU R241, [R1+0x281c] ;  /* 0x00281c0001f17983 */ /* 0x002ee80000300800 */
[----:B------:R-:W3:Y:S01]  /*1e4e0*/  LDL.LU R244, [R1] ;  /* 0x0000000001f47983 */ /* 0x000ee20000300800 */
[----:B--2---:R-:W-:-:S05]  /*1e4f0*/  @!P3 IMAD.MOV R252, RZ, RZ, -R252 ;  /* 0x000000fffffcb224 */ /* 0x004fca00078e0afc */
[----:B------:R1:W-:Y:S04]  /*1e500*/  STL [R1+0x8], R252 ;  /* 0x000008fc01007387 */ /* 0x0003e80000100800 */
[----:B-1----:R-:W2:Y:S01]  /*1e510*/  LDL.LU R252, [R1+0x2818] ;  /* 0x0028180001fc7983 */ /* 0x002ea20000300800 */
[----:B------:R-:W-:Y:S01]  /*1e520*/  ISETP.GE.AND P3, PT, R6, RZ, PT ;  /* 0x000000ff0600720c */ /* 0x000fe20003f66270 */
[----:B---3--:R-:W-:Y:S02]  /*1e530*/  @!P5 IMAD.MOV R244, RZ, RZ, -R244 ;  /* 0x000000fffff4d224 */ /* 0x008fe400078e0af4 */
[----:B--2---:R-:W-:Y:S02]  /*1e540*/  IMAD.MOV.U32 R6, RZ, RZ, R252 ;  /* 0x000000ffff067224 */ /* 0x004fe400078e00fc */
[----:B------:R-:W2:Y:S04]  /*1e550*/  LDL R252, [R1+0x22a8] ;  /* 0x0022a80001fc7983 */ /* 0x000ea80000100800 */
[----:B------:R1:W-:Y:S04]  /*1e560*/  STL [R1+0x4], R244 ;  /* 0x000004f401007387 */ /* 0x0003e80000100800 */
[----:B-1----:R-:W3:Y:S01]  /*1e570*/  LDL.LU R244, [R1+0x2814] ;  /* 0x0028140001f47983 */ /* 0x002ee20000300800 */
[----:B------:R-:W-:Y:S01]  /*1e580*/  @!P4 IMAD.MOV R6, RZ, RZ, -R6 ;  /* 0x000000ffff06c224 */ /* 0x000fe200078e0a06 */
[----:B------:R-:W-:-:S02]  /*1e590*/  ISETP.GE.AND P4, PT, R243, RZ, PT ;  /* 0x000000fff300720c */ /* 0x000fc40003f86270 */
[----:B--2---:R-:W-:Y:S01]  /*1e5a0*/  ISETP.GE.AND P5, PT, R252, RZ, PT ;  /* 0x000000fffc00720c */ /* 0x004fe20003fa6270 */
[----:B---3--:R-:W-:Y:S02]  /*1e5b0*/  IMAD.MOV.U32 R252, RZ, RZ, R244 ;  /* 0x000000fffffc7224 */ /* 0x008fe400078e00f4 */
[----:B------:R-:W2:Y:S04]  /*1e5c0*/  LDL R244, [R1+0x22a0] ;  /* 0x0022a00001f47983 */ /* 0x000ea80000100800 */
[----:B------:R1:W-:Y:S04]  /*1e5d0*/  STL [R1+0x2790], R6 ;  /* 0x0027900601007387 */ /* 0x0003e80000100800 */
[----:B-1----:R-:W3:Y:S04]  /*1e5e0*/  LDL R6, [R1+0x2254] ;  /* 0x0022540001067983 */ /* 0x002ee80000100800 */
[----:B------:R-:W2:Y:S01]  /*1e5f0*/  LDL.LU R243, [R1+0x2810] ;  /* 0x0028100001f37983 */ /* 0x000ea20000300800 */
[----:B------:R-:W-:Y:S01]  /*1e600*/  @!P0 IMAD.MOV R252, RZ, RZ, -R252 ;  /* 0x000000fffffc8224 */ /* 0x000fe200078e0afc */
[----:B----4-:R-:W-:-:S04]  /*1e610*/  ISETP.GE.AND P0, PT, R242, RZ, PT ;  /* 0x000000fff200720c */ /* 0x010fc80003f06270 */
[----:B------:R1:W-:Y:S04]  /*1e620*/  STL [R1+0x2794], R252 ;  /* 0x002794fc01007387 */ /* 0x0003e80000100800 */
[----:B-1----:R-:W4:Y:S04]  /*1e630*/  LDL R252, [R1+0x2294] ;  /* 0x0022940001fc7983 */ /* 0x002f280000100800 */
[----:B------:R-:W3:Y:S01]  /*1e640*/  LDL.LU R242, [R1+0x280c] ;  /* 0x00280c0001f27983 */ /* 0x000ee20000300800 */
[----:B--2---:R-:W-:-:S05]  /*1e650*/  @!P1 IMAD.MOV R243, RZ, RZ, -R243 ;  /* 0x000000fffff39224 */ /* 0x004fca00078e0af3 */
[----:B------:R1:W-:Y:S04]  /*1e660*/  STL [R1+0x2798], R243 ;  /* 0x002798f301007387 */ /* 0x0003e80000100800 */
[----:B-1----:R-:W2:Y:S01]  /*1e670*/  LDL R243, [R1+0x2284] ;  /* 0x0022840001f37983 */ /* 0x002ea20000100800 */
[----:B------:R-:W-:Y:S02]  /*1e680*/  @!P3 IMAD.MOV R241, RZ, RZ, -R241 ;  /* 0x000000fffff1b224 */ /* 0x000fe400078e0af1 */
[----:B---3--:R-:W-:Y:S02]  /*1e690*/  @!P2 IMAD.MOV R242, RZ, RZ, -R242 ;  /* 0x000000fffff2a224 */ /* 0x008fe400078e0af2 */
[----:B------:R-:W-:Y:S01]  /*1e6a0*/  @!P5 IMAD.MOV R240, RZ, RZ, -R240 ;  /* 0x000000fffff0d224 */ /* 0x000fe200078e0af0 */
[----:B----4-:R-:W-:-:S02]  /*1e6b0*/  ISETP.GE.AND P3, PT, R252, RZ, PT ;  /* 0x000000fffc00720c */ /* 0x010fc40003f66270 */
[----:B------:R1:W-:Y:S04]  /*1e6c0*/  STL [R1+0x279c], R242 ;  /* 0x00279cf201007387 */ /* 0x0003e80000100800 */
[----:B-1----:R-:W3:Y:S01]  /*1e6d0*/  LDL R242, [R1+0x227c] ;  /* 0x00227c0001f27983 */ /* 0x002ee20000100800 */
[----:B------:R-:W-:Y:S01]  /*1e6e0*/  ISETP.GE.AND P5, PT, R244, RZ, PT ;  /* 0x000000fff400720c */ /* 0x000fe20003fa6270 */
[----:B------:R-:W-:Y:S01]  /*1e6f0*/  @!P4 IMAD.MOV R239, RZ, RZ, -R239 ;  /* 0x000000ffffefc224 */ /* 0x000fe200078e0aef */
[----:B------:R-:W-:Y:S02]  /*1e700*/  ISETP.GE.AND P4, PT, R6, RZ, PT ;  /* 0x000000ff0600720c */ /* 0x000fe40003f86270 */
[----:B--2---:R-:W-:Y:S02]  /*1e710*/  ISETP.GE.AND P2, PT, R243, RZ, PT ;  /* 0x000000fff300720c */ /* 0x004fe40003f46270 */
[----:B------:R-:W2:Y:S04]  /*1e720*/  LDL R243, [R1+0x2288] ;  /* 0x0022880001f37983 */ /* 0x000ea80000100800 */
[----:B------:R1:W-:Y:S04]  /*1e730*/  STL [R1+0x27a0], R241 ;  /* 0x0027a0f101007387 */ /* 0x0003e80000100800 */
[----:B------:R-:W4:Y:S04]  /*1e740*/  LDL R252, [R1+0x2240] ;  /* 0x0022400001fc7983 */ /* 0x000f280000100800 */
[----:B-1----:R-:W4:Y:S04]  /*1e750*/  LDL R241, [R1+0x226c] ;  /* 0x00226c0001f17983 */ /* 0x002f280000100800 */
[----:B------:R1:W-:Y:S04]  /*1e760*/  STL [R1+0x27a4], R240 ;  /* 0x0027a4f001007387 */ /* 0x0003e80000100800 */
[----:B------:R-:W4:Y:S04]  /*1e770*/  LDL R244, [R1+0x224c] ;  /* 0x00224c0001f47983 */ /* 0x000f280000100800 */
[----:B-1----:R-:W4:Y:S04]  /*1e780*/  LDL R240, [R1+0x2260] ;  /* 0x0022600001f07983 */ /* 0x002f280000100800 */
[----:B------:R1:W-:Y:S04]  /*1e790*/  STL [R1+0x27a8], R239 ;  /* 0x0027a8ef01007387 */ /* 0x0003e80000100800 */
[----:B------:R-:W4:Y:S01]  /*1e7a0*/  LDL R6, [R1+0x2258] ;  /* 0x0022580001067983 */ /* 0x000f220000100800 */
[----:B------:R-:W-:Y:S01]  /*1e7b0*/  ISETP.GE.AND P1, PT, R250, RZ, PT ;  /* 0x000000fffa00720c */ /* 0x000fe20003f26270 */
[----:B------:R-:W-:-:S02]  /*1e7c0*/  @!P0 IMAD.MOV R238, RZ, RZ, -R238 ;  /* 0x000000ffffee8224 */ /* 0x000fc400078e0aee */
[----:B------:R-:W-:-:S03]  /*1e7d0*/  @!P2 IMAD.MOV R236, RZ, RZ, -R236 ;  /* 0x000000ffffeca224 */ /* 0x000fc600078e0aec */
[----:B------:R1:W-:Y:S01]  /*1e7e0*/  STL [R1+0x27ac], R238 ;  /* 0x0027acee01007387 */ /* 0x0003e20000100800 */
[----:B------:R-:W-:-:S06]  /*1e7f0*/  @!P3 IMAD.MOV R235, RZ, RZ, -R235 ;  /* 0x000000ffffebb224 */ /* 0x000fcc00078e0aeb */
[----:B------:R-:W-:Y:S01]  /*1e800*/  @!P1 IMAD.MOV R237, RZ, RZ, -R237 ;  /* 0x000000ffffed9224 */ /* 0x000fe200078e0aed */
[----:B---3--:R-:W-:Y:S01]  /*1e810*/  ISETP.GE.AND P2, PT, R242, RZ, PT ;  /* 0x000000fff200720c */ /* 0x008fe20003f46270 */
[----:B------:R-:W-:Y:S02]  /*1e820*/  @!P5 IMAD.MOV R234, RZ, RZ, -R234 ;  /* 0x000000ffffead224 */ /* 0x000fe400078e0aea */
[----:B------:R-:W-:Y:S01]  /*1e830*/  @!P4 IMAD.MOV R233, RZ, RZ, -R233 ;  /* 0x000000ffffe9c224 */ /* 0x000fe200078e0ae9 */
[----:B--2---:R-:W-:Y:S02]  /*1e840*/  ISETP.GE.AND P3, PT, R243, RZ, PT ;  /* 0x000000fff300720c */ /* 0x004fe40003f66270 */
[----:B----4-:R-:W-:Y:S02]  /*1e850*/  ISETP.GE.AND P5, PT, R252, RZ, PT ;  /* 0x000000fffc00720c */ /* 0x010fe40003fa6270 */
[----:B------:R-:W-:Y:S02]  /*1e860*/  ISETP.GE.AND P1, PT, R241, RZ, PT ;  /* 0x000000fff100720c */ /* 0x000fe40003f26270 */
[----:B------:R-:W-:-:S02]  /*1e870*/  ISETP.GE.AND P0, PT, R240, RZ, PT ;  /* 0x000000fff000720c */ /* 0x000fc40003f06270 */
[----:B------:R-:W2:Y:S04]  /*1e880*/  LDL R240, [R1+0x2264] ;  /* 0x0022640001f07983 */ /* 0x000ea80000100800 */
[----:B------:R-:W-:Y:S04]  /*1e890*/  STL [R1+0x27b0], R237 ;  /* 0x0027b0ed01007387 */ /* 0x000fe80000100800 */
[----:B------:R-:W3:Y:S04]  /*1e8a0*/  LDL R241, [R1+0x2270] ;  /* 0x0022700001f17983 */ /* 0x000ee80000100800 */
[----:B------:R-:W-:Y:S04]  /*1e8b0*/  STL [R1+0x27b4], R236 ;  /* 0x0027b4ec01007387 */ /* 0x000fe80000100800 */
[----:B------:R-:W4:Y:S04]  /*1e8c0*/  LDL R242, [R1+0x222c] ;  /* 0x00222c0001f27983 */ /* 0x000f280000100800 */
[----:B------:R-:W-:Y:S01]  /*1e8d0*/  STL [R1+0x27b8], R235 ;  /* 0x0027b8eb01007387 */ /* 0x000fe20000100800 */
[----:B------:R-:W-:-:S03]  /*1e8e0*/  ISETP.GE.AND P4, PT, R244, RZ, PT ;  /* 0x000000fff400720c */ /* 0x000fc60003f86270 */
[----:B------:R-:W4:Y:S04]  /*1e8f0*/  LDL R243, [R1+0x2238] ;  /* 0x0022380001f37983 */ /* 0x000f280000100800 */
[----:B------:R-:W-:Y:S04]  /*1e900*/  STL [R1+0x27bc], R234 ;  /* 0x0027bcea01007387 */ /* 0x000fe80000100800 */
[----:B------:R-:W4:Y:S04]  /*1e910*/  LDL R252, [R1+0x2244] ;  /* 0x0022440001fc7983 */ /* 0x000f280000100800 */
[----:B------:R-:W-:Y:S04]  /*1e920*/  STL [R1+0x27c0], R233 ;  /* 0x0027c0e901007387 */ /* 0x000fe80000100800 */
[----:B------:R-:W4:Y:S01]  /*1e930*/  LDL R244, [R1+0x2250] ;  /* 0x0022500001f47983 */ /* 0x000f220000100800 */
[----:B------:R-:W-:Y:S01]  /*1e940*/  @!P0 IMAD.MOV R232, RZ, RZ, -R232 ;  /* 0x000000ffffe88224 */ /* 0x000fe200078e0ae8 */
[----:B------:R-:W-:-:S04]  /*1e950*/  ISETP.GE.AND P0, PT, R6, RZ, PT ;  /* 0x000000ff0600720c */ /* 0x000fc80003f06270 */
[----:B------:R-:W-:Y:S04]  /*1e960*/  STL [R1+0x27c4], R232 ;  /* 0x0027c4e801007387 */ /* 0x000fe80000100800 */
[----:B------:R-:W4:Y:S01]  /*1e970*/  LDL R6, [R1+0x225c] ;  /* 0x00225c0001067983 */ /* 0x000f220000100800 */
[----:B------:R-:W-:Y:S02]  /*1e980*/  @!P1 IMAD.MOV R231, RZ, RZ, -R231 ;  /* 0x000000ffffe79224 */ /* 0x000fe400078e0ae7 */
[----:B------:R-:W-:-:S03]  /*1e990*/  @!P2 IMAD.MOV R230, RZ, RZ, -R230 ;  /* 0x000000ffffe6a224 */ /* 0x000fc600078e0ae6 */
[----:B------:R-:W-:Y:S01]  /*1e9a0*/  STL [R1+0x27c8], R231 ;  /* 0x0027c8e701007387 */ /* 0x000fe20000100800 */
[----:B------:R-:W-:Y:S02]  /*1e9b0*/  @!P3 IMAD.MOV R229, RZ, RZ, -R229 ;  /* 0x000000ffffe5b224 */ /* 0x000fe400078e0ae5 */
[----:B------:R-:W-:Y:S02]  /*1e9c0*/  @!P5 IMAD.MOV R228, RZ, RZ, -R228 ;  /* 0x000000ffffe4d224 */ /* 0x000fe400078e0ae4 */
[----:B------:R-:W-:Y:S02]  /*1e9d0*/  @!P4 IMAD.MOV R227, RZ, RZ, -R227 ;  /* 0x000000ffffe3c224 */ /* 0x000fe400078e0ae3 */
[----:B------:R-:W-:Y:S01]  /*1e9e0*/  @!P0 IMAD.MOV R226, RZ, RZ, -R226 ;  /* 0x000000ffffe28224 */ /* 0x000fe200078e0ae2 */
[----:B--2---:R-:W-:Y:S02]  /*1e9f0*/  ISETP.GE.AND P1, PT, R240, RZ, PT ;  /* 0x000000fff000720c */ /* 0x004fe40003f26270 */
[----:B------:R-:W2:Y:S04]  /*1ea00*/  LDL R240, [R1+0x2218] ;  /* 0x0022180001f07983 */ /* 0x000ea80000100800 */
[----:B------:R1:W-:Y:S01]  /*1ea10*/  STL [R1+0x27cc], R230 ;  /* 0x0027cce601007387 */ /* 0x0003e20000100800 */
[----:B---3--:R-:W-:-:S03]  /*1ea20*/  ISETP.GE.AND P2, PT, R241, RZ, PT ;  /* 0x000000fff100720c */ /* 0x008fc60003f46270 */
[----:B------:R-:W3:Y:S04]  /*1ea30*/  LDL R241, [R1+0x2224] ;  /* 0x0022240001f17983 */ /* 0x000ee80000100800 */
[----:B------:R-:W-:Y:S01]  /*1ea40*/  STL [R1+0x27d0], R229 ;  /* 0x0027d0e501007387 */ /* 0x000fe20000100800 */
[----:B----4-:R-:W-:-:S03]  /*1ea50*/  ISETP.GE.AND P3, PT, R242, RZ, PT ;  /* 0x000000fff200720c */ /* 0x010fc60003f66270 */
[----:B------:R-:W4:Y:S04]  /*1ea60*/  LDL R242, [R1+0x2230] ;  /* 0x0022300001f27983 */ /* 0x000f280000100800 */
[----:B------:R-:W-:Y:S01]  /*1ea70*/  STL [R1+0x27d4], R228 ;  /* 0x0027d4e401007387 */ /* 0x000fe20000100800 */
[----:B------:R-:W-:-:S03]  /*1ea80*/  ISETP.GE.AND P5, PT, R243, RZ, PT ;  /* 0x000000fff300720c */ /* 0x000fc60003fa6270 */
[----:B------:R-:W4:Y:S04]  /*1ea90*/  LDL R243, [R1+0x223c] ;  /* 0x00223c0001f37983 */ /* 0x000f280000100800 */
[----:B------:R-:W-:Y:S01]  /*1eaa0*/  STL [R1+0x27d8], R227 ;  /* 0x0027d8e301007387 */ /* 0x000fe20000100800 */
[----:B------:R-:W-:-:S03]  /*1eab0*/  ISETP.GE.AND P4, PT, R252, RZ, PT ;  /* 0x000000fffc00720c */ /* 0x000fc60003f86270 */
[----:B------:R-:W4:Y:S04]  /*1eac0*/  LDL R252, [R1+0x2248] ;  /* 0x0022480001fc7983 */ /* 0x000f280000100800 */
[----:B------:R-:W-:Y:S01]  /*1ead0*/  STL [R1+0x27dc], R226 ;  /* 0x0027dce201007387 */ /* 0x000fe20000100800 */
[----:B------:R-:W-:-:S03]  /*1eae0*/  ISETP.GE.AND P0, PT, R244, RZ, PT ;  /* 0x000000fff400720c */ /* 0x000fc60003f06270 */
[----:B------:R-:W4:Y:S01]  /*1eaf0*/  LDL R244, [R1+0x21fc] ;  /* 0x0021fc0001f47983 */ /* 0x000f220000100800 */
[----:B------:R-:W-:-:S05]  /*1eb00*/  @!P1 IMAD.MOV R225, RZ, RZ, -R225 ;  /* 0x000000ffffe19224 */ /* 0x000fca00078e0ae1 */
[----:B------:R-:W-:Y:S01]  /*1eb10*/  STL [R1+0x27e0], R225 ;  /* 0x0027e0e101007387 */ /* 0x000fe20000100800 */
[----:B------:R-:W-:-:S03]  /*1eb20*/  ISETP.GE.AND P1, PT, R6, RZ, PT ;  /* 0x000000ff0600720c */ /* 0x000fc60003f26270 */
[----:B------:R-:W4:Y:S01]  /*1eb30*/  LDL R6, [R1+0x220c] ;  /* 0x00220c0001067983 */ /* 0x000f220000100800 */
[----:B------:R-:W-:Y:S02]  /*1eb40*/  @!P2 IMAD.MOV R224, RZ, RZ, -R224 ;  /* 0x000000ffffe0a224 */ /* 0x000fe400078e0ae0 */
[----:B------:R-:W-:-:S03]  /*1eb50*/  @!P3 IMAD.MOV R223, RZ, RZ, -R223 ;  /* 0x000000ffffdfb224 */ /* 0x000fc600078e0adf */
[----:B------:R-:W-:Y:S01]  /*1eb60*/  STL [R1+0x27e4], R224 ;  /* 0x0027e4e001007387 */ /* 0x000fe20000100800 */
[----:B------:R-:W-:-:S03]  /*1eb70*/  @!P5 IMAD.MOV R222, RZ, RZ, -R222 ;  /* 0x000000ffffded224 */ /* 0x000fc600078e0ade */
[----:B------:R-:W-:Y:S01]  /*1eb80*/  STL [R1+0x27e8], R223 ;  /* 0x0027e8df01007387 */ /* 0x000fe20000100800 */
[----:B------:R-:W-:Y:S02]  /*1eb90*/  @!P4 IMAD.MOV R221, RZ, RZ, -R221 ;  /* 0x000000ffffddc224 */ /* 0x000fe400078e0add */
[----:B------:R-:W-:Y:S02]  /*1eba0*/  @!P0 IMAD.MOV R220, RZ, RZ, -R220 ;  /* 0x000000ffffdc8224 */ /* 0x000fe400078e0adc */
[----:B------:R-:W-:Y:S01]  /*1ebb0*/  @!P1 IMAD.MOV R219, RZ, RZ, -R219 ;  /* 0x000000ffffdb9224 */ /* 0x000fe200078e0adb */
[----:B--2---:R-:W-:Y:S02]  /*1ebc0*/  ISETP.GE.AND P2, PT, R240, RZ, PT ;  /* 0x000000fff000720c */ /* 0x004fe40003f46270 */
[----:B------:R-:W2:Y:S04]  /*1ebd0*/  LDL R240, [R1+0x221c] ;  /* 0x00221c0001f07983 */ /* 0x000ea80000100800 */
[----:B------:R-:W-:Y:S01]  /*1ebe0*/  STL [R1+0x27ec], R222 ;  /* 0x0027ecde01007387 */ /* 0x000fe20000100800 */
[----:B---3--:R-:W-:-:S03]  /*1ebf0*/  ISETP.GE.AND P3, PT, R241, RZ, PT ;  /* 0x000000fff100720c */ /* 0x008fc60003f66270 */
[----:B------:R-:W3:Y:S04]  /*1ec00*/  LDL R241, [R1+0x2228] ;  /* 0x0022280001f17983 */ /* 0x000ee80000100800 */
[----:B------:R-:W-:Y:S01]  /*1ec10*/  STL [R1+0x27f0], R221 ;  /* 0x0027f0dd01007387 */ /* 0x000fe20000100800 */
[----:B----4-:R-:W-:-:S03]  /*1ec20*/  ISETP.GE.AND P5, PT, R242, RZ, PT ;  /* 0x000000fff200720c */ /* 0x010fc60003fa6270 */
[----:B------:R-:W4:Y:S01]  /*1ec30*/  LDL R242, [R1+0x2234] ;  /* 0x0022340001f27983 */ /* 0x000f220000100800 */
        /* <DEDUP_REMOVED lines=12> */
[----:B------:R-:W-:-:S03]  /*1ed00*/  @!P3 IMAD.MOV R217, RZ, RZ, -R217 ;  /* 0x000000ffffd9b224 */ /* 0x000fc600078e0ad9 */
[----:B-1----:R-:W4:Y:S04]  /*1ed10*/  LDL R239, [R1+0x2210] ;  /* 0x0022100001ef7983 */ /* 0x002f280000100800 */
[----:B------:R-:W-:Y:S01]  /*1ed20*/  STL [R1+0x2800], R217 ;  /* 0x002800d901007387 */ /* 0x000fe20000100800 */
[----:B------:R-:W-:Y:S02]  /*1ed30*/  @!P5 IMAD.MOV R216, RZ, RZ, -R216 ;  /* 0x000000ffffd8d224 */ /* 0x000fe400078e0ad8 */
[----:B------:R-:W-:Y:S02]  /*1ed40*/  @!P4 IMAD.MOV R215, RZ, RZ, -R215 ;  /* 0x000000ffffd7c224 */ /* 0x000fe400078e0ad7 */
[----:B------:R-:W-:Y:S02]  /*1ed50*/  @!P2 IMAD.MOV R211, RZ, RZ, -R211 ;  /* 0x000000ffffd3a224 */ /* 0x000fe400078e0ad3 */
[----:B------:R-:W-:-:S02]  /*1ed60*/  @!P0 IMAD.MOV R213, RZ, RZ, -R213 ;  /* 0x000000ffffd58224 */ /* 0x000fc400078e0ad5 */
[----:B------:R-:W-:Y:S01]  /*1ed70*/  @!P1 IMAD.MOV R212, RZ, RZ, -R212 ;  /* 0x000000ffffd49224 */ /* 0x000fe200078e0ad4 */
[----:B--2---:R-:W-:Y:S02]  /*1ed80*/  ISETP.GE.AND P3, PT, R240, RZ, PT ;  /* 0x000000fff000720c */ /* 0x004fe40003f66270 */
[----:B------:R-:W2:Y:S04]  /*1ed90*/  LDL R240, [R1+0x21c8] ;  /* 0x0021c80001f07983 */ /* 0x000ea80000100800 */
[----:B------:R-:W-:Y:S01]  /*1eda0*/  STL [R1+0x2804], R216 ;  /* 0x002804d801007387 */ /* 0x000fe20000100800 */
[----:B---3--:R-:W-:-:S03]  /*1edb0*/  ISETP.GE.AND P5, PT, R241, RZ, PT ;  /* 0x000000fff100720c */ /* 0x008fc60003fa6270 */
[----:B------:R-:W3:Y:S04]  /*1edc0*/  LDL R241, [R1+0x21d8] ;  /* 0x0021d80001f17983 */ /* 0x000ee80000100800 */
[----:B------:R1:W-:Y:S01]  /*1edd0*/  STL [R1+0x2808], R215 ;  /* 0x002808d701007387 */ /* 0x0003e20000100800 */
[----:B----4-:R-:W-:-:S03]  /*1ede0*/  ISETP.GE.AND P4, PT, R242, RZ, PT ;  /* 0x000000fff200720c */ /* 0x010fc60003f86270 */
[----:B------:R-:W4:Y:S01]  /*1edf0*/  LDL R242, [R1+0x21e8] ;  /* 0x0021e80001f27983 */ /* 0x000f220000100800 */
[----:B------:R-:W-:Y:S02]  /*1ee00*/  ISETP.GE.AND P0, PT, R243, RZ, PT ;  /* 0x000000fff300720c */ /* 0x000fe40003f06270 */
[----:B------:R-:W-:Y:S01]  /*1ee10*/  ISETP.GE.AND P2, PT, R244, RZ, PT ;  /* 0x000000fff400720c */ /* 0x000fe20003f46270 */
[----:B------:R-:W4:Y:S04]  /*1ee20*/  LDL R243, [R1+0x21f8] ;  /* 0x0021f80001f37983 */ /* 0x000f280000100800 */
[----:B------:R-:W4:Y:S01]  /*1ee30*/  LDL R244, [R1+0x21b4] ;  /* 0x0021b40001f47983 */ /* 0x000f220000100800 */
[----:B------:R-:W-:Y:S01]  /*1ee40*/  ISETP.GE.AND P1, PT, R252, RZ, PT ;  /* 0x000000fffc00720c */ /* 0x000fe20003f26270 */
[----:B------:R-:W-:-:S02]  /*1ee50*/  @!P5 IMAD.MOV R209, RZ, RZ, -R209 ;  /* 0x000000ffffd1d224 */ /* 0x000fc400078e0ad1 */
[----:B------:R-:W4:Y:S01]  /*1ee60*/  LDL R252, [R1+0x2208] ;  /* 0x0022080001fc7983 */ /* 0x000f220000100800 */
[----:B------:R-:W-:-:S03]  /*1ee70*/  ISETP.GE.AND P5, PT, R6, RZ, PT ;  /* 0x000000ff0600720c */ /* 0x000fc60003fa6270 */
[----:B------:R-:W4:Y:S01]  /*1ee80*/  LDL R6, [R1+0x21cc] ;  /* 0x0021cc0001067983 */ /* 0x000f220000100800 */
[----:B------:R-:W-:Y:S01]  /*1ee90*/  @!P3 IMAD.MOV R210, RZ, RZ, -R210 ;  /* 0x000000ffffd2b224 */ /* 0x000fe200078e0ad2 */
[----:B------:R-:W-:Y:S01]  /*1eea0*/  ISETP.GE.AND P3, PT, R239, RZ, PT ;  /* 0x000000ffef00720c */ /* 0x000fe20003f66270 */
[----:B------:R-:W-:Y:S01]  /*1eeb0*/  @!P4 IMAD.MOV R208, RZ, RZ, -R208 ;  /* 0x000000ffffd0c224 */ /* 0x000fe200078e0ad0 */
[----:B------:R-:W4:Y:S01]  /*1eec0*/  LDL R239, [R1+0x21c0] ;  /* 0x0021c00001ef7983 */ /* 0x000f220000100800 */
[----:B------:R-:W-:-:S03]  /*1eed0*/  @!P0 IMAD.MOV R207, RZ, RZ, -R207 ;  /* 0x000000ffffcf8224 */ /* 0x000fc600078e0acf */
[----:B------:R-:W4:Y:S02]  /*1eee0*/  LDL R238, [R1+0x1dac] ;  /* 0x001dac0001ee7983 */ /* 0x000f240000100800 */
[----:B------:R-:W-:Y:S02]  /*1eef0*/  @!P5 IMAD.MOV R203, RZ, RZ, -R203 ;  /* 0x000000ffffcbd224 */ /* 0x000fe400078e0acb */
[----:B------:R-:W-:Y:S01]  /*1ef00*/  @!P1 IMAD.MOV R206, RZ, RZ, -R206 ;  /* 0x000000ffffce9224 */ /* 0x000fe200078e0ace */
[----:B------:R-:W-:Y:S01]  /*1ef10*/  IABS R250, c[0x0][0x17c] ;  /* 0x00005f0000fa7a13 */ /* 0x000fe20000000000 */
[----:B------:R-:W-:Y:S01]  /*1ef20*/  @!P2 IMAD.MOV R205, RZ, RZ, -R205 ;  /* 0x000000ffffcda224 */ /* 0x000fe200078e0acd */
[----:B------:R-:W4:Y:S01]  /*1ef30*/  LDL R230, [R1+0x1d4c] ;  /* 0x001d4c0001e67983 */ /* 0x000f220000100800 */
[----:B------:R-:W-:Y:S01]  /*1ef40*/  @!P3 IMAD.MOV R204, RZ, RZ, -R204 ;  /* 0x000000ffffccb224 */ /* 0x000fe200078e0acc */
[----:B--2---:R-:W-:Y:S02]  /*1ef50*/  ISETP.GE.AND P4, PT, R240, RZ, PT ;  /* 0x000000fff000720c */ /* 0x004fe40003f86270 */
[----:B------:R-:W2:Y:S01]  /*1ef60*/  LDL R240, [R1+0x21dc] ;  /* 0x0021dc0001f07983 */ /* 0x000ea20000100800 */
[----:B---3--:R-:W-:-:S03]  /*1ef70*/  ISETP.GE.AND P0, PT, R241, RZ, PT ;  /* 0x000000fff100720c */ /* 0x008fc60003f06270 */
[----:B------:R-:W3:Y:S01]  /*1ef80*/  LDL R241, [R1+0x21ec] ;  /* 0x0021ec0001f17983 */ /* 0x000ee20000100800 */
[----:B----4-:R-:W-:-:S03]  /*1ef90*/  ISETP.GE.AND P1, PT, R242, RZ, PT ;  /* 0x000000fff200720c */ /* 0x010fc60003f26270 */
[----:B------:R-:W4:Y:S06]  /*1efa0*/  LDL R242, [R1+0x21a0] ;  /* 0x0021a00001f27983 */ /* 0x000f2c0000100800 */
[----:B------:R-:W-:Y:S01]  /*1efb0*/  @!P0 IMAD.MOV R201, RZ, RZ, -R201 ;  /* 0x000000ffffc98224 */ /* 0x000fe200078e0ac9 */
[----:B------:R-:W-:Y:S02]  /*1efc0*/  ISETP.GE.AND P5, PT, R244, RZ, PT ;  /* 0x000000fff400720c */ /* 0x000fe40003fa6270 */
[----:B------:R-:W4:Y:S01]  /*1efd0*/  LDL R244, [R1+0x21c4] ;  /* 0x0021c40001f47983 */ /* 0x000f220000100800 */
[----:B------:R-:W-:-:S03]  /*1efe0*/  ISETP.GE.AND P2, PT, R243, RZ, PT ;  /* 0x000000fff300720c */ /* 0x000fc60003f46270 */
[----:B------:R-:W4:Y:S01]  /*1eff0*/  LDL R243, [R1+0x21ac] ;  /* 0x0021ac0001f37983 */ /* 0x000f220000100800 */
[----:B------:R-:W-:Y:S02]  /*1f000*/  ISETP.GE.AND P3, PT, R252, RZ, PT ;  /* 0x000000fffc00720c */ /* 0x000fe40003f66270 */
[----:B------:R-:W-:Y:S01]  /*1f010*/  ISETP.GE.AND P0, PT, R6, RZ, PT ;  /* 0x000000ff0600720c */ /* 0x000fe20003f06270 */
[----:B------:R-:W4:Y:S04]  /*1f020*/  LDL R252, [R1+0x21b8] ;  /* 0x0021b80001fc7983 */ /* 0x000f280000100800 */
[----:B------:R-:W4:Y:S01]  /*1f030*/  LDL R6, [R1+0x218c] ;  /* 0x00218c0001067983 */ /* 0x000f220000100800 */
[----:B------:R-:W-:Y:S01]  /*1f040*/  @!P4 IMAD.MOV R202, RZ, RZ, -R202 ;  /* 0x000000ffffcac224 */ /* 0x000fe200078e0aca */
[----:B------:R-:W-:Y:S01]  /*1f050*/  ISETP.GE.AND P4, PT, R239, RZ, PT ;  /* 0x000000ffef00720c */ /* 0x000fe20003f86270 */
[----:B------:R-:W-:Y:S01]  /*1f060*/  @!P1 IMAD.MOV R200, RZ, RZ, -R200 ;  /* 0x000000ffffc89224 */ /* 0x000fe200078e0ac8 */
[----:B------:R-:W4:Y:S04]  /*1f070*/  LDL R239, [R1+0x21d0] ;  /* 0x0021d00001ef7983 */ /* 0x000f280000100800 */
[----:B------:R-:W-:-:S02]  /*1f080*/  @!P0 IMAD.MOV R195, RZ, RZ, -R195 ;  /* 0x000000ffffc38224 */ /* 0x000fc400078e0ac3 */
[----:B------:R-:W-:Y:S02]  /*1f090*/  @!P2 IMAD.MOV R199, RZ, RZ, -R199 ;  /* 0x000000ffffc7a224 */ /* 0x000fe400078e0ac7 */
[----:B------:R-:W-:Y:S02]  /*1f0a0*/  @!P3 IMAD.MOV R198, RZ, RZ, -R198 ;  /* 0x000000ffffc6b224 */ /* 0x000fe400078e0ac6 */
[----:B------:R-:W-:Y:S02]  /*1f0b0*/  @!P5 IMAD.MOV R197, RZ, RZ, -R197 ;  /* 0x000000ffffc5d224 */ /* 0x000fe400078e0ac5 */
        /* <DEDUP_REMOVED lines=12> */
[----:B------:R-:W-:-:S03]  /*1f180*/  ISETP.GE.AND P4, PT, R252, RZ, PT ;  /* 0x000000fffc00720c */ /* 0x000fc60003f86270 */
[----:B------:R-:W4:Y:S01]  /*1f190*/  LDL R252, [R1+0x2178] ;  /* 0x0021780001fc7983 */ /* 0x000f220000100800 */
[----:B------:R-:W-:-:S03]  /*1f1a0*/  ISETP.GE.AND P2, PT, R6, RZ, PT ;  /* 0x000000ff0600720c */ /* 0x000fc60003f46270 */
[----:B------:R-:W4:Y:S01]  /*1f1b0*/  LDL R6, [R1+0x219c] ;  /* 0x00219c0001067983 */ /* 0x000f220000100800 */
[----:B------:R-:W-:Y:S01]  /*1f1c0*/  @!P1 IMAD.MOV R194, RZ, RZ, -R194 ;  /* 0x000000ffffc29224 */ /* 0x000fe200078e0ac2 */
[----:B------:R-:W-:Y:S01]  /*1f1d0*/  ISETP.GE.AND P1, PT, R239, RZ, PT ;  /* 0x000000ffef00720c */ /* 0x000fe20003f26270 */
[----:B------:R-:W-:Y:S01]  /*1f1e0*/  @!P3 IMAD.MOV R192, RZ, RZ, -R192 ;  /* 0x000000ffffc0b224 */ /* 0x000fe200078e0ac0 */
[----:B------:R-:W4:Y:S01]  /*1f1f0*/  LDL R239, [R1+0x2190] ;  /* 0x0021900001ef7983 */ /* 0x000f220000100800 */
[----:B------:R-:W-:-:S05]  /*1f200*/  @!P5 IMAD.MOV R191, RZ, RZ, -R191 ;  /* 0x000000ffffbfd224 */ /* 0x000fca00078e0abf */
        /* <DEDUP_REMOVED lines=503> */
[----:B------:R-:W-:Y:S01]  /*21180*/  @!P1 IMAD.MOV R22, RZ, RZ, -R22 ;  /* 0x000000ffff169224 */ /* 0x000fe200078e0a16 */
[----:B------:R-:W-:Y:S01]  /*21190*/  ISETP.GE.AND P1, PT, R238, RZ, PT ;  /* 0x000000ffee00720c */ /* 0x000fe20003f26270 */
[----:B------:R-:W-:Y:S01]  /*211a0*/  @!P4 IMAD.MOV R18, RZ, RZ, -R18 ;  /* 0x000000ffff12c224 */ /* 0x000fe200078e0a12 */
[----:B------:R-:W4:Y:S01]  /*211b0*/  LDL R238, [R1+0x1d84] ;  /* 0x001d840001ee7983 */ /* 0x000f220000100800 */
[----:B------:R-:W-:-:S06]  /*211c0*/  @!P0 IMAD.MOV R17, RZ, RZ, -R17 ;  /* 0x000000ffff118224 */ /* 0x000fcc00078e0a11 */
[----:B------:R-:W-:-:S04]  /*211d0*/  @!P3 IMAD.MOV R14, RZ, RZ, -R14 ;  /* 0x000000ffff0eb224 */ /* 0x000fc800078e0a0e */
[----:B------:R-:W-:Y:S02]  /*211e0*/  @!P1 IMAD.MOV R16, RZ, RZ, -R16 ;  /* 0x000000ffff109224 */ /* 0x000fe400078e0a10 */
[----:B------:R-:W-:Y:S01]  /*211f0*/  @!P2 IMAD.MOV R15, RZ, RZ, -R15 ;  /* 0x000000ffff0fa224 */ /* 0x000fe200078e0a0f */
[----:B--2---:R-:W-:Y:S02]  /*21200*/  ISETP.GE.AND P5, PT, R240, RZ, PT ;  /* 0x000000fff000720c */ /* 0x004fe40003fa6270 */
[----:B------:R-:W2:Y:S01]  /*21210*/  LDL R240, [R1+0x1d7c] ;  /* 0x001d7c0001f07983 */ /* 0x000ea20000100800 */
[----:B---3--:R-:W-:-:S03]  /*21220*/  ISETP.GE.AND P4, PT, R241, RZ, PT ;  /* 0x000000fff100720c */ /* 0x008fc60003f86270 */
[----:B------:R-:W3:Y:S01]  /*21230*/  LDL R241, [R1+0x1d78] ;  /* 0x001d780001f17983 */ /* 0x000ee20000100800 */
[----:B----4-:R-:W-:-:S03]  /*21240*/  ISETP.GE.AND P0, PT, R242, RZ, PT ;  /* 0x000000fff200720c */ /* 0x010fc60003f06270 */
[----:B------:R-:W4:Y:S03]  /*21250*/  LDL R242, [R1+0x1d74] ;  /* 0x001d740001f27983 */ /* 0x000f260000100800 */
        /* <DEDUP_REMOVED lines=8> */
[----:B------:R-:W4:Y:S02]  /*212e0*/  LDL R6, [R1+0x1d64] ;  /* 0x001d640001067983 */ /* 0x000f240000100800 */
[----:B------:R-:W-:Y:S02]  /*212f0*/  @!P1 IMAD.MOV R10, RZ, RZ, -R10 ;  /* 0x000000ffff0a9224 */ /* 0x000fe400078e0a0a */
[----:B------:R-:W-:Y:S01]  /*21300*/  @!P0 IMAD.MOV R11, RZ, RZ, -R11 ;  /* 0x000000ffff0b8224 */ /* 0x000fe200078e0a0b */
[----:B------:R-:W-:Y:S01]  /*21310*/  ISETP.GE.AND P0, PT, R239, RZ, PT ;  /* 0x000000ffef00720c */ /* 0x000fe20003f06270 */
[----:B------:R-:W-:Y:S02]  /*21320*/  @!P2 IMAD.MOV R9, RZ, RZ, -R9 ;  /* 0x000000ffff09a224 */ /* 0x000fe400078e0a09 */
[----:B------:R-:W-:-:S10]  /*21330*/  @!P3 IMAD.MOV R8, RZ, RZ, -R8 ;  /* 0x000000ffff08b224 */ /* 0x000fd400078e0a08 */
[----:B------:R-:W-:Y:S01]  /*21340*/  @!P0 IMAD.MOV R4, RZ, RZ, -R4 ;  /* 0x000000ffff048224 */ /* 0x000fe200078e0a04 */
[----:B--2---:R-:W-:Y:S02]  /*21350*/  ISETP.GE.AND P1, PT, R240, RZ, PT ;  /* 0x000000fff000720c */ /* 0x004fe40003f26270 */
[----:B------:R-:W2:Y:S11]  /*21360*/  LDL R240, [R1+0x1d60] ;  /* 0x001d600001f07983 */ /* 0x000eb60000100800 */
[----:B------:R-:W-:Y:S01]  /*21370*/  @!P1 IMAD.MOV R3, RZ, RZ, -R3 ;  /* 0x000000ffff039224 */ /* 0x000fe200078e0a03 */
[----:B---3--:R-:W-:-:S02]  /*21380*/  ISETP.GE.AND P2, PT, R241, RZ, PT ;  /* 0x000000fff100720c */ /* 0x008fc40003f46270 */
[----:B----4-:R-:W-:Y:S02]  /*21390*/  ISETP.GE.AND P3, PT, R242, RZ, PT ;  /* 0x000000fff200720c */ /* 0x010fe40003f66270 */
[----:B------:R-:W3:Y:S01]  /*213a0*/  LDL R242, [R1+0x1d58] ;  /* 0x001d580001f27983 */ /* 0x000ee20000100800 */
[----:B------:R-:W-:-:S03]  /*213b0*/  ISETP.GE.AND P1, PT, R244, RZ, PT ;  /* 0x000000fff400720c */ /* 0x000fc60003f26270 */
[----:B------:R-:W4:Y:S01]  /*213c0*/  LDL R244, [R1+0x1d5c] ;  /* 0x001d5c0001f47983 */ /* 0x000f220000100800 */
[----:B------:R-:W-:-:S03]  /*213d0*/  ISETP.GE.AND P0, PT, R243, RZ, PT ;  /* 0x000000fff300720c */ /* 0x000fc60003f06270 */
[----:B------:R-:W4:Y:S01]  /*213e0*/  LDL R243, [R1+0x1d54] ;  /* 0x001d540001f37983 */ /* 0x000f220000100800 */
[----:B------:R-:W-:Y:S01]  /*213f0*/  @!P2 IMAD.MOV R2, RZ, RZ, -R2 ;  /* 0x000000ffff02a224 */ /* 0x000fe200078e0a02 */
[----:B------:R-:W-:Y:S02]  /*21400*/  ISETP.GE.AND P6, PT, R252, RZ, PT ;  /* 0x000000fffc00720c */ /* 0x000fe40003fc6270 */
[----:B------:R-:W4:Y:S01]  /*21410*/  LDL R252, [R1+0x1d3c] ;  /* 0x001d3c0001fc7983 */ /* 0x000f220000100800 */
[----:B------:R-:W-:-:S03]  /*21420*/  ISETP.GE.AND P2, PT, R6, RZ, PT ;  /* 0x000000ff0600720c */ /* 0x000fc60003f46270 */
[----:B------:R-:W4:Y:S01]  /*21430*/  LDL R6, [R1+0x1d50] ;  /* 0x001d500001067983 */ /* 0x000f220000100800 */
[----:B------:R-:W-:Y:S01]  /*21440*/  @!P4 IMAD.MOV R12, RZ, RZ, -R12 ;  /* 0x000000ffff0cc224 */ /* 0x000fe200078e0a0c */
[----:B------:R-:W-:Y:S01]  /*21450*/  ISETP.GE.AND P4, PT, R238, RZ, PT ;  /* 0x000000ffee00720c */ /* 0x000fe20003f86270 */
[----:B------:R-:W-:Y:S01]  /*21460*/  @!P5 IMAD.MOV R7, RZ, RZ, -R7 ;  /* 0x000000ffff07d224 */ /* 0x000fe200078e0a07 */
[----:B------:R-:W-:Y:S01]  /*21470*/  ISETP.GT.U32.AND P5, PT, R250, R174, PT ;  /* 0x000000aefa00720c */ /* 0x000fe20003fa4070 */
[----:B------:R-:W-:Y:S01]  /*21480*/  @!P3 IMAD.MOV R249, RZ, RZ, -R249 ;  /* 0x000000fffff9b224 */ /* 0x000fe200078e0af9 */
[----:B------:R-:W4:Y:S01]  /*21490*/  LDL.LU R232, [R1+0x418] ;  /* 0x0004180001e87983 */ /* 0x000f220000300800 */
[----:B------:R-:W-:Y:S02]  /*214a0*/  @!P1 IMAD.MOV R247, RZ, RZ, -R247 ;  /* 0x000000fffff79224 */ /* 0x000fe400078e0af7 */
[----:B------:R-:W-:-:S06]  /*214b0*/  @!P0 IMAD.MOV R248, RZ, RZ, -R248 ;  /* 0x000000fffff88224 */ /* 0x000fcc00078e0af8 */
[----:B------:R-:W-:Y:S01]  /*214c0*/  @!P4 IMAD.MOV R5, RZ, RZ, -R5 ;  /* 0x000000ffff05c224 */ /* 0x000fe200078e0a05 */
[----:B------:R-:W-:Y:S01]  /*214d0*/  ISETP.GT.U32.AND P4, PT, R250, R134, PT ;  /* 0x00000086fa00720c */ /* 0x000fe20003f84070 */
[----:B------:R-:W-:Y:S01]  /*214e0*/  @!P5 IMAD.IADD R174, R174, 0x1, -R250 ;  /* 0x00000001aeaed824 */ /* 0x000fe200078e0afa */
[C---:B------:R-:W-:Y:S01]  /*214f0*/  ISETP.GT.U32.AND P5, PT, R250.reuse, R94, PT ;  /* 0x0000005efa00720c */ /* 0x040fe20003fa4070 */
[----:B------:R-:W-:Y:S01]  /*21500*/  @!P6 IMAD.MOV R246, RZ, RZ, -R246 ;  /* 0x000000fffff6e224 */ /* 0x000fe200078e0af6 */
[----:B------:R-:W4:Y:S02]  /*21510*/  LDL.LU R233, [R1+0x414] ;  /* 0x0004140001e97983 */ /* 0x000f240000300800 */
[C---:B------:R-:W-:Y:S02]  /*21520*/  ISETP.GT.U32.AND P3, PT, R250.reuse, R174, PT ;  /* 0x000000aefa00720c */ /* 0x040fe40003f64070 */
[----:B------:R-:W-:Y:S01]  /*21530*/  ISETP.GT.U32.AND P0, PT, R250, R54, PT ;  /* 0x00000036fa00720c */ /* 0x000fe20003f04070 */
[----:B------:R-:W-:Y:S01]  /*21540*/  IMAD.MOV.U32 R241, RZ, RZ, c[0x0][0x180] ;  /* 0x00006000fff17624 */ /* 0x000fe200078e00ff */
[----:B------:R-:W4:Y:S03]  /*21550*/  LDL.LU R234, [R1+0x410] ;  /* 0x0004100001ea7983 */ /* 0x000f260000300800 */
[----:B------:R-:W-:-:S02]  /*21560*/  @!P4 IMAD.IADD R134, R134, 0x1, -R250 ;  /* 0x000000018686c824 */ /* 0x000fc400078e0afa */
[----:B------:R-:W-:-:S04]  /*21570*/  @!P5 IMAD.IADD R94, R94, 0x1, -R250 ;  /* 0x000000015e5ed824 */ /* 0x000fc800078e0afa */
[--C-:B------:R-:W-:Y:S01]  /*21580*/  @!P3 IMAD.IADD R174, R174, 0x1, -R250.reuse ;  /* 0x00000001aeaeb824 */ /* 0x100fe200078e0afa */
[C---:B------:R-:W-:Y:S01]  /*21590*/  ISETP.GT.U32.AND P1, PT, R250.reuse, R134, PT ;  /* 0x00000086fa00720c */ /* 0x040fe20003f24070 */
[----:B------:R-:W-:Y:S01]  /*215a0*/  IMAD.MOV.U32 R231, RZ, RZ, c[0x0][0x180] ;  /* 0x00006000ffe77624 */ /* 0x000fe200078e00ff */
[----:B------:R-:W-:Y:S01]  /*215b0*/  ISETP.GT.U32.AND P6, PT, R250, R94, PT ;  /* 0x0000005efa00720c */ /* 0x000fe20003fc4070 */
[----:B------:R-:W-:Y:S01]  /*215c0*/  @!P0 IMAD.IADD R54, R54, 0x1, -R250 ;  /* 0x0000000136368824 */ /* 0x000fe200078e0afa */
[----:B------:R-:W-:Y:S01]  /*215d0*/  IADD3 R241, R241, -0x3c, RZ ;  /* 0xffffffc4f1f17810 */ /* 0x000fe20007ffe0ff */
[----:B------:R-:W4:Y:S01]  /*215e0*/  LDL.LU R235, [R1+0x40c] ;  /* 0x00040c0001eb7983 */ /* 0x000f220000300800 */
[----:B------:R-:W-:-:S03]  /*215f0*/  @!P2 IMAD.MOV R245, RZ, RZ, -R245 ;  /* 0x000000fffff5a224 */ /* 0x000fc600078e0af5 */
[----:B------:R-:W4:Y:S04]  /*21600*/  LDL.LU R236, [R1+0x408] ;  /* 0x0004080001ec7983 */ /* 0x000f280000300800 */
[--C-:B------:R-:W-:Y:S01]  /*21610*/  @!P1 IMAD.IADD R134, R134, 0x1, -R250.reuse ;  /* 0x0000000186869824 */ /* 0x100fe200078e0afa */
[----:B------:R-:W4:Y:S01]  /*21620*/  LDL.LU R237, [R1+0x404] ;  /* 0x0004040001ed7983 */ /* 0x000f220000300800 */
[----:B------:R-:W-:Y:S01]  /*21630*/  ISETP.GE.U32.AND P2, PT, R241, 0x7fffff85, PT ;  /* 0x7fffff85f100780c */ /* 0x000fe20003f46070 */
[----:B------:R-:W-:Y:S02]  /*21640*/  @!P6 IMAD.IADD R94, R94, 0x1, -R250 ;  /* 0x000000015e5ee824 */ /* 0x000fe400078e0afa */
[----:B------:R-:W4:Y:S04]  /*21650*/  LDL.LU R238, [R1+0x400] ;  /* 0x0004000001ee7983 */ /* 0x000f280000300800 */
[----:B------:R-:W4:Y:S01]  /*21660*/  LDL.LU R239, [R1+0x3fc] ;  /* 0x0003fc0001ef7983 */ /* 0x000f220000300800 */
[----:B--2---:R-:W-:-:S03]  /*21670*/  ISETP.GE.AND P5, PT, R240, RZ, PT ;  /* 0x000000fff000720c */ /* 0x004fc60003fa6270 */
[----:B------:R-:W2:Y:S04]  /*21680*/  LDL.LU R240, [R1+0x3f8] ;  /* 0x0003f80001f07983 */ /* 0x000ea80000300800 */
[----:B------:R-:W2:Y:S01]  /*21690*/  LDL.LU R241, [R1+0x3f4] ;  /* 0x0003f40001f17983 */ /* 0x000ea20000300800 */
[----:B---3--:R-:W-:-:S03]  /*216a0*/  ISETP.GE.AND P1, PT, R242, RZ, PT ;  /* 0x000000fff200720c */ /* 0x008fc60003f26270 */
[----:B------:R-:W3:Y:S01]  /*216b0*/  LDL.LU R242, [R1+0x3f0] ;  /* 0x0003f00001f27983 */ /* 0x000ee20000300800 */
[----:B----4-:R-:W-:Y:S02]  /*216c0*/  ISETP.GE.AND P3, PT, R244, RZ, PT ;  /* 0x000000fff400720c */ /* 0x010fe40003f66270 */
[----:B------:R-:W-:Y:S02]  /*216d0*/  ISETP.GE.AND P0, PT, R243, RZ, PT ;  /* 0x000000fff300720c */ /* 0x000fe40003f06270 */
[----:B------:R-:W-:-:S05]  /*216e0*/  IADD3 R244, R231, -0x38, RZ ;  /* 0xffffffc8e7f47810 */ /* 0x000fca0007ffe0ff */
[----:B------:R-:W-:Y:S01]  /*216f0*/  @!P1 IMAD.MOV R134, RZ, RZ, -R134 ;  /* 0x000000ffff869224 */ /* 0x000fe200078e0a86 */
[----:B------:R-:W-:Y:S01]  /*21700*/  ISETP.GE.AND P6, PT, R252, RZ, PT ;  /* 0x000000fffc00720c */ /* 0x000fe20003fc6270 */
[----:B------:R-:W4:Y:S02]  /*21710*/  LDL.LU R243, [R1+0x3ec] ;  /* 0x0003ec0001f37983 */ /* 0x000f240000300800 */
[----:B------:R-:W-:Y:S01]  /*21720*/  @!P3 IMAD.MOV R174, RZ, RZ, -R174 ;  /* 0x000000ffffaeb224 */ /* 0x000fe200078e0aae */
[----:B------:R-:W-:Y:S01]  /*21730*/  ISETP.GE.U32.AND P3, PT, R244, 0x7fffff89, PT ;  /* 0x7fffff89f400780c */ /* 0x000fe20003f66070 */
[----:B------:R-:W2:Y:S01]  /*21740*/  LDL.LU R252, [R1+0x3e8] ;  /* 0x0003e80001fc7983 */ /* 0x000ea20000300800 */
[----:B------:R-:W-:Y:S01]  /*21750*/  IADD3 R244, R231, -0x34, RZ ;  /* 0xffffffcce7f47810 */ /* 0x000fe20007ffe0ff */
[----:B------:R-:W-:Y:S01]  /*21760*/  @!P0 IMAD.MOV R94, RZ, RZ, -R94 ;  /* 0x000000ffff5e8224 */ /* 0x000fe200078e0a5e */
[----:B------:R-:W-:Y:S02]  /*21770*/  ISETP.GE.AND P1, PT, R6, RZ, PT ;  /* 0x000000ff0600720c */ /* 0x000fe40003f26270 */
[----:B------:R-:W2:Y:S01]  /*21780*/  LDL.LU R6, [R1+0x3e4] ;  /* 0x0003e40001067983 */ /* 0x000ea20000300800 */
[----:B------:R-:W-:-:S03]  /*21790*/  ISETP.GE.U32.AND P0, PT, R244, 0x7fffff8d, PT ;  /* 0x7fffff8df400780c */ /* 0x000fc60003f06070 */
[----:B------:R-:W2:Y:S01]  /*217a0*/  LDL.LU R244, [R1+0x41c] ;  /* 0x00041c0001f47983 */ /* 0x000ea20000300800 */
[----:B------:R-:W-:Y:S01]  /*217b0*/  ISETP.GT.U32.AND P4, PT, R250, R251, PT ;  /* 0x000000fbfa00720c */ /* 0x000fe20003f84070 */
[----:B------:R-:W-:-:S12]  /*217c0*/  @!P5 IMAD.MOV R214, RZ, RZ, -R214 ;  /* 0x000000ffffd6d224 */ /* 0x000fd800078e0ad6 */
[----:B------:R-:W-:Y:S01]  /*217d0*/  @!P4 IMAD.IADD R251, R251, 0x1, -R250 ;  /* 0x00000001fbfbc824 */ /* 0x000fe200078e0afa */
[----:B------:R-:W-:-:S04]  /*217e0*/  ISETP.GT.U32.AND P4, PT, R250, R54, PT ;  /* 0x00000036fa00720c */ /* 0x000fc80003f84070 */
[----:B------:R-:W-:Y:S02]  /*217f0*/  ISETP.GT.U32.AND P5, PT, R250, R251, PT ;  /* 0x000000fbfa00720c */ /* 0x000fe40003fa4070 */
[----:B-1----:R-:W-:-:S07]  /*21800*/  IADD3 R215, R231, -0x5, RZ ;  /* 0xfffffffbe7d77810 */ /* 0x002fce0007ffe0ff */
[----:B------:R-:W-:-:S04]  /*21810*/  @!P4 IMAD.IADD R54, R54, 0x1, -R250 ;  /* 0x000000013636c824 */ /* 0x000fc800078e0afa */
[----:B------:R-:W-:Y:S01]  /*21820*/  @!P5 IMAD.IADD R251, R251, 0x1, -R250 ;  /* 0x00000001fbfbd824 */ /* 0x000fe200078e0afa */
[----:B------:R-:W-:Y:S01]  /*21830*/  IADD3 R250, R231, -0x1, RZ ;  /* 0xffffffffe7fa7810 */ /* 0x000fe20007ffe0ff */
[----:B------:R-:W-:Y:S01]  /*21840*/  @!P1 IMAD.MOV R54, RZ, RZ, -R54 ;  /* 0x000000ffff369224 */ /* 0x000fe200078e0a36 */
[----:B------:R-:W-:Y:S02]  /*21850*/  ISETP.NE.AND P1, PT, RZ, c[0x0][0x17c], PT ;  /* 0x00005f00ff007a0c */ /* 0x000fe40003f25270 */
[----:B------:R-:W-:Y:S02]  /*21860*/  ISETP.GE.U32.AND P5, PT, R215, 0x7fffffbc, PT ;  /* 0x7fffffbcd700780c */ /* 0x000fe40003fa6070 */
[----:B------:R-:W-:Y:S01]  /*21870*/  ISETP.GE.AND P4, PT, R230, RZ, PT ;  /* 0x000000ffe600720c */ /* 0x000fe20003f86270 */
[----:B--2---:R-:W-:Y:S01]  /*21880*/  @!P6 IMAD.MOV R244, RZ, RZ, -R244 ;  /* 0x000000fffff4e224 */ /* 0x004fe200078e0af4 */
[----:B------:R-:W-:Y:S02]  /*21890*/  ISETP.GE.U32.AND P6, PT, R250, 0x7fffffc0, PT ;  /* 0x7fffffc0fa00780c */ /* 0x000fe40003fc6070 */
[----:B------:R-:W-:-:S04]  /*218a0*/  LOP3.LUT R250, RZ, c[0x0][0x17c], RZ, 0x33, !PT ;  /* 0x00005f00fffa7a12 */ /* 0x000fc800078e33ff */
[C---:B------:R-:W-:Y:S02]  /*218b0*/  SEL R216, R250.reuse, R232, !P1 ;  /* 0x000000e8fad87207 */ /* 0x040fe40004800000 */
[C---:B------:R-:W-:Y:S02]  /*218c0*/  SEL R217, R250.reuse, R233, !P1 ;  /* 0x000000e9fad97207 */ /* 0x040fe40004800000 */
[C---:B------:R-:W-:Y:S01]  /*218d0*/  SEL R215, R250.reuse, R234, !P1 ;  /* 0x000000eafad77207 */ /* 0x040fe20004800000 */
[----:B------:R1:W-:Y:S04]  /*218e0*/  STL [R1+0x684], R216 ;  /* 0x000684d801007387 */ /* 0x0003e80000100800 */
[----:B------:R2:W-:Y:S04]  /*218f0*/  STL [R1+0x680], R217 ;  /* 0x000680d901007387 */ /* 0x0005e80000100800 */
[----:B------:R3:W-:Y:S01]  /*21900*/  STL [R1+0x67c], R215 ;  /* 0x00067cd701007387 */ /* 0x0007e20000100800 */
[----:B-1----:R-:W-:-:S02]  /*21910*/  SEL R216, R250, R235, !P1 ;  /* 0x000000ebfad87207 */ /* 0x002fc40004800000 */
[----:B--2---:R-:W-:-:S03]  /*21920*/  SEL R217, R250, R236, !P1 ;  /* 0x000000ecfad97207 */ /* 0x004fc60004800000 */
[----:B------:R1:W-:Y:S01]  /*21930*/  STL [R1+0x678], R216 ;  /* 0x000678d801007387 */ /* 0x0003e20000100800 */
[----:B---3--:R-:W-:-:S03]  /*21940*/  SEL R215, R250, R237, !P1 ;  /* 0x000000edfad77207 */ /* 0x008fc60004800000 */
[----:B------:R2:W-:Y:S04]  /*21950*/  STL [R1+0x674], R217 ;  /* 0x000674d901007387 */ /* 0x0005e80000100800 */
[----:B------:R3:W-:Y:S01]  /*21960*/  STL [R1+0x670], R215 ;  /* 0x000670d701007387 */ /* 0x0007e20000100800 */
[C---:B-1----:R-:W-:Y:S02]  /*21970*/  SEL R216, R250.reuse, R238, !P1 ;  /* 0x000000eefad87207 */ /* 0x042fe40004800000 */
        /* <DEDUP_REMOVED lines=8> */
[----:B----4-:R-:W-:-:S03]  /*21a00*/  SEL R215, R250, R243, !P1 ;  /* 0x000000f3fad77207 */ /* 0x010fc60004800000 */
[----:B------:R-:W-:Y:S04]  /*21a10*/  STL [R1+0x660], R217 ;  /* 0x000660d901007387 */ /* 0x000fe80000100800 */
[----:B------:R2:W-:Y:S01]  /*21a20*/  STL [R1+0x65c], R215 ;  /* 0x00065cd701007387 */ /* 0x0005e20000100800 */
[C---:B-1----:R-:W-:Y:S02]  /*21a30*/  SEL R216, R250.reuse, R252, !P1 ;  /* 0x000000fcfad87207 */ /* 0x042fe40004800000 */
[C---:B------:R-:W-:Y:S01]  /*21a40*/  SEL R6, R250.reuse, R6, !P1 ;  /* 0x00000006fa067207 */ /* 0x040fe20004800000 */
[----:B--2---:R-:W2:Y:S04]  /*21a50*/  LDL.LU R215, [R1+0x3e0] ;  /* 0x0003e00001d77983 */ /* 0x004ea80000300800 */
[----:B------:R1:W-:Y:S04]  /*21a60*/  STL [R1+0x658], R216 ;  /* 0x000658d801007387 */ /* 0x0003e80000100800 */
[----:B-1----:R-:W3:Y:S04]  /*21a70*/  LDL.LU R216, [R1+0x3dc] ;  /* 0x0003dc0001d87983 */ /* 0x002ee80000300800 */
[----:B------:R1:W-:Y:S04]  /*21a80*/  STL [R1+0x654], R6 ;  /* 0x0006540601007387 */ /* 0x0003e80000100800 */
[----:B------:R-:W4:Y:S04]  /*21a90*/  LDL.LU R217, [R1+0x3d8] ;  /* 0x0003d80001d97983 */ /* 0x000f280000300800 */
        /* <DEDUP_REMOVED lines=27> */
[----:B-1----:R-:W4:Y:S01]  /*21c50*/  LDL.LU R6, [R1+0x368] ;  /* 0x0003680001067983 */ /* 0x002f220000300800 */
[----:B--2---:R-:W-:-:S05]  /*21c60*/  SEL R215, R250, R215, !P1 ;  /* 0x000000d7fad77207 */ /* 0x004fca0004800000 */
[----:B------:R3:W-:Y:S02]  /*21c70*/  STL [R1+0x650], R215 ;  /* 0x000650d701007387 */ /* 0x0007e40000100800 */
[----:B---3--:R-:W-:-:S05]  /*21c80*/  SEL R215, R250, R216, !P1 ;  /* 0x000000d8fad77207 */ /* 0x008fca0004800000 */
[----:B------:R1:W-:Y:S01]  /*21c90*/  STL [R1+0x3dc], R215 ;  /* 0x0003dcd701007387 */ /* 0x0003e20000100800 */
[C---:B----4-:R-:W-:Y:S02]  /*21ca0*/  SEL R216, R250.reuse, R217, !P1 ;  /* 0x000000d9fad87207 */ /* 0x050fe40004800000 */
[----:B------:R-:W-:-:S03]  /*21cb0*/  SEL R217, R250, R218, !P1 ;  /* 0x000000dafad97207 */ /* 0x000fc60004800000 */
[----:B------:R2:W-:Y:S01]  /*21cc0*/  STL [R1+0x64c], R216 ;  /* 0x00064cd801007387 */ /* 0x0005e20000100800 */
[----:B-1----:R-:W-:-:S03]  /*21cd0*/  SEL R215, R250, R219, !P1 ;  /* 0x000000dbfad77207 */ /* 0x002fc60004800000 */
[----:B------:R1:W-:Y:S04]  /*21ce0*/  STL [R1+0x648], R217 ;  /* 0x000648d901007387 */ /* 0x0003e80000100800 */
[----:B------:R3:W-:Y:S01]  /*21cf0*/  STL [R1+0x644], R215 ;  /* 0x000644d701007387 */ /* 0x0007e20000100800 */
[C---:B--2---:R-:W-:Y:S02]  /*21d00*/  SEL R216, R250.reuse, R220, !P1 ;  /* 0x000000dcfad87207 */ /* 0x044fe40004800000 */
[----:B-1----:R-:W-:-:S03]  /*21d10*/  SEL R217, R250, R221, !P1 ;  /* 0x000000ddfad97207 */ /* 0x002fc60004800000 */
        /* <DEDUP_REMOVED lines=509> */
[----:B------:R-:W-:Y:S01]  /*23cf0*/  STL [R1+0x3e4], R217 ;  /* 0x0003e4d901007387 */ /* 0x000fe20000100800 */
[----:B------:R-:W-:-:S03]  /*23d00*/  SEL R6, R250, R6, !P1 ;  /* 0x00000006fa067207 */ /* 0x000fc60004800000 */
[----:B------:R2:W-:Y:S01]  /*23d10*/  STL [R1+0x3e0], R215 ;  /* 0x0003e0d701007387 */ /* 0x0005e20000100800 */
[----:B-1----:R-:W-:-:S03]  /*23d20*/  SEL R216, R250, R252, !P1 ;  /* 0x000000fcfad87207 */ /* 0x002fc60004800000 */
        /* <DEDUP_REMOVED lines=35> */
[C---:B---3--:R-:W-:Y:S02]  /*23f60*/  SEL R215, R250.reuse, R216, !P1 ;  /* 0x000000d8fad77207 */ /* 0x048fe40004800000 */
[----:B----4-:R-:W-:-:S03]  /*23f70*/  SEL R216, R250, R217, !P1 ;  /* 0x000000d9fad87207 */ /* 0x010fc60004800000 */
[----:B------:R1:W-:Y:S01]  /*23f80*/  STL [R1+0x3cc], R215 ;  /* 0x0003ccd701007387 */ /* 0x0003e20000100800 */
[----:B------:R-:W-:-:S03]  /*23f90*/  SEL R217, R250, R218, !P1 ;  /* 0x000000dafad97207 */ /* 0x000fc60004800000 */
[----:B------:R2:W-:Y:S01]  /*23fa0*/  STL [R1+0x3c8], R216 ;  /* 0x0003c8d801007387 */ /* 0x0005e20000100800 */
[----:B-1----:R-:W-:-:S03]  /*23fb0*/  SEL R215, R250, R219, !P1 ;  /* 0x000000dbfad77207 */ /* 0x002fc60004800000 */
[----:B------:R1:W-:Y:S01]  /*23fc0*/  STL [R1+0x3c4], R217 ;  /* 0x0003c4d901007387 */ /* 0x0003e20000100800 */
[----:B--2---:R-:W-:-:S03]  /*23fd0*/  SEL R216, R250, R220, !P1 ;  /* 0x000000dcfad87207 */ /* 0x004fc60004800000 */
        /* <DEDUP_REMOVED lines=42> */
[----:B------:R2:W-:Y:S01]  /*24280*/  STL [R1+0x360], R215 ;  /* 0x000360d701007387 */ /* 0x0005e20000100800 */
[----:B------:R-:W-:-:S03]  /*24290*/  SEL R6, R250, R6, !P1 ;  /* 0x00000006fa067207 */ /* 0x000fc60004800000 */
[----:B------:R3:W-:Y:S01]  /*242a0*/  STL [R1+0x358], R216 ;  /* 0x000358d801007387 */ /* 0x0007e20000100800 */
[C---:B-1----:R-:W-:Y:S02]  /*242b0*/  SEL R217, R250.reuse, R242, !P1 ;  /* 0x000000f2fad97207 */ /* 0x042fe40004800000 */
[----:B--2---:R-:W-:-:S03]  /*242c0*/  SEL R215, R250, R243, !P1 ;  /* 0x000000f3fad77207 */ /* 0x004fc60004800000 */
[----:B------:R-:W-:Y:S01]  /*242d0*/  STL [R1+0x354], R217 ;  /* 0x000354d901007387 */ /* 0x000fe20000100800 */
[----:B---3--:R-:W-:-:S03]  /*242e0*/  SEL R216, R250, R252, !P1 ;  /* 0x000000fcfad87207 */ /* 0x008fc60004800000 */
[----:B------:R1:W-:Y:S04]  /*242f0*/  STL [R1+0x34c], R215 ;  /* 0x00034cd701007387 */ /* 0x0003e80000100800 */
[----:B-1----:R-:W2:Y:S04]  /*24300*/  LDL.LU R215, [R1+0x7c] ;  /* 0x00007c0001d77983 */ /* 0x002ea80000300800 */
        /* <DEDUP_REMOVED lines=33> */
[----:B------:R1:W-:Y:S01]  /*24520*/  STL [R1+0x7c], R215 ;  /* 0x00007cd701007387 */ /* 0x0003e20000100800 */
[----:B---3--:R-:W-:-:S03]  /*24530*/  SEL R216, R250, R216, !P1 ;  /* 0x000000d8fad87207 */ /* 0x008fc60004800000 */
[----:B-1----:R-:W2:Y:S04]  /*24540*/  LDL.LU R215, [R1+0x2808] ;  /* 0x0028080001d77983 */ /* 0x002ea80000300800 */
[----:B------:R1:W-:Y:S01]  /*24550*/  STL [R1+0x340], R216 ;  /* 0x000340d801007387 */ /* 0x0003e20000100800 */
[C---:B----4-:R-:W-:Y:S02]  /*24560*/  SEL R217, R250.reuse, R217, !P1 ;  /* 0x000000d9fad97207 */ /* 0x050fe40004800000 */
[C---:B------:R-:W-:Y:S01]  /*24570*/  SEL R218, R250.reuse, R218, !P1 ;  /* 0x000000dafada7207 */ /* 0x040fe20004800000 */
[----:B-1----:R-:W3:Y:S01]  /*24580*/  LDL.LU R216, [R1+0x2804] ;  /* 0x0028040001d87983 */ /* 0x002ee20000300800 */
[----:B------:R-:W-:-:S03]  /*24590*/  SEL R219, R250, R219, !P1 ;  /* 0x000000dbfadb7207 */ /* 0x000fc60004800000 */
[----:B------:R1:W-:Y:S01]  /*245a0*/  STL [R1+0x338], R217 ;  /* 0x000338d901007387 */ /* 0x0003e20000100800 */
[C---:B------:R-:W-:Y:S02]  /*245b0*/  SEL R220, R250.reuse, R220, !P1 ;  /* 0x000000dcfadc7207 */ /* 0x040fe40004800000 */
[C---:B------:R-:W-:Y:S01]  /*245c0*/  SEL R221, R250.reuse, R221, !P1 ;  /* 0x000000ddfadd7207 */ /* 0x040fe20004800000 */
[----:B-1----:R-:W4:Y:S01]  /*245d0*/  LDL.LU R217, [R1+0x2800] ;  /* 0x0028000001d97983 */ /* 0x002f220000300800 */
[----:B------:R-:W-:-:S03]  /*245e0*/  SEL R222, R250, R222, !P1 ;  /* 0x000000defade7207 */ /* 0x000fc60004800000 */
[----:B------:R1:W-:Y:S01]  /*245f0*/  STL [R1+0x334], R218 ;  /* 0x000334da01007387 */ /* 0x0003e20000100800 */
[C---:B------:R-:W-:Y:S02]  /*24600*/  SEL R223, R250.reuse, R223, !P1 ;  /* 0x000000dffadf7207 */ /* 0x040fe40004800000 */
[C---:B------:R-:W-:Y:S01]  /*24610*/  SEL R224, R250.reuse, R224, !P1 ;  /* 0x000000e0fae07207 */ /* 0x040fe20004800000 */
[----:B-1----:R-:W2:Y:S04]  /*24620*/  LDL.LU R218, [R1+0x27fc] ;  /* 0x0027fc0001da7983 */ /* 0x002ea80000300800 */
[----:B------:R1:W-:Y:S01]  /*24630*/  STL [R1+0x330], R219 ;  /* 0x000330db01007387 */ /* 0x0003e20000100800 */
[----:B------:R-:W-:-:S03]  /*24640*/  SEL R225, R250, R225, !P1 ;  /* 0x000000e1fae17207 */ /* 0x000fc60004800000 */
        /* <DEDUP_REMOVED lines=15> */
[----:B-1----:R-:W3:Y:S04]  /*24740*/  LDL.LU R224, [R1+0x27e4] ;  /* 0x0027e40001e07983 */ /* 0x002ee80000300800 */
[----:B------:R1:W-:Y:S01]  /*24750*/  STL [R1+0x310], R225 ;  /* 0x000310e101007387 */ /* 0x0003e20000100800 */
[----:B------:R-:W-:-:S03]  /*24760*/  SEL R231, R250, R231, !P1 ;  /* 0x000000e7fae77207 */ /* 0x000fc60004800000 */
[----:B-1----:R-:W4:Y:S04]  /*24770*/  LDL.LU R225, [R1+0x27e0] ;  /* 0x0027e00001e17983 */ /* 0x002f280000300800 */
        /* <DEDUP_REMOVED lines=42> */
[----:B------:R1:W-:Y:S04]  /*24a20*/  STL [R1+0x2cc], R240 ;  /* 0x0002ccf001007387 */ /* 0x0003e80000100800 */
        /* <DEDUP_REMOVED lines=10> */
[----:B-1----:R-:W4:Y:S01]  /*24ad0*/  LDL.LU R6, [R1+0x2790] ;  /* 0x0027900001067983 */ /* 0x002f220000300800 */
[----:B--2---:R-:W-:-:S02]  /*24ae0*/  SEL R223, R250, R223, !P1 ;  /* 0x000000dffadf7207 */ /* 0x004fc40004800000 */
[C---:B------:R-:W-:Y:S02]  /*24af0*/  SEL R222, R250.reuse, R222, !P1 ;  /* 0x000000defade7207 */ /* 0x040fe40004800000 */
[C---:B---3--:R-:W-:Y:S02]  /*24b00*/  SEL R224, R250.reuse, R224, !P1 ;  /* 0x000000e0fae07207 */ /* 0x048fe40004800000 */
[C---:B------:R-:W-:Y:S02]  /*24b10*/  SEL R221, R250.reuse, R221, !P1 ;  /* 0x000000ddfadd7207 */ /* 0x040fe40004800000 */
[C---:B------:R-:W-:Y:S02]  /*24b20*/  SEL R220, R250.reuse, R220, !P1 ;  /* 0x000000dcfadc7207 */ /* 0x040fe40004800000 */
[C---:B------:R-:W-:Y:S02]  /*24b30*/  SEL R219, R250.reuse, R219, !P1 ;  /* 0x000000dbfadb7207 */ /* 0x040fe40004800000 */
[----:B----4-:R-:W-:-:S02]  /*24b40*/  SEL R225, R250, R225, !P1 ;  /* 0x000000e1fae17207 */ /* 0x010fc40004800000 */
[C---:B------:R-:W-:Y:S02]  /*24b50*/  SEL R218, R250.reuse, R218, !P1 ;  /* 0x000000dafada7207 */ /* 0x040fe40004800000 */
[C---:B------:R-:W-:Y:S02]  /*24b60*/  SEL R217, R250.reuse, R217, !P1 ;  /* 0x000000d9fad97207 */ /* 0x040fe40004800000 */
[C---:B------:R-:W-:Y:S02]  /*24b70*/  SEL R226, R250.reuse, R226, !P1 ;  /* 0x000000e2fae27207 */ /* 0x040fe40004800000 */
[C---:B------:R-:W-:Y:S02]  /*24b80*/  SEL R216, R250.reuse, R216, !P1 ;  /* 0x000000d8fad87207 */ /* 0x040fe40004800000 */
[C---:B------:R-:W-:Y:S02]  /*24b90*/  SEL R227, R250.reuse, R227, !P1 ;  /* 0x000000e3fae37207 */ /* 0x040fe40004800000 */
[----:B------:R-:W-:-:S02]  /*24ba0*/  SEL R228, R250, R228, !P1 ;  /* 0x000000e4fae47207 */ /* 0x000fc40004800000 */
        /* <DEDUP_REMOVED lines=16> */
[----:B------:R-:W-:-:S05]  /*24cb0*/  SEL R6, R250, R6, !P1 ;  /* 0x00000006fa067207 */ /* 0x000fca0004800000 */
[----:B------:R1:W-:Y:S04]  /*24cc0*/  STL [R1+0x2ac], R6 ;  /* 0x0002ac0601007387 */ /* 0x0003e80000100800 */
[----:B-1----:R-:W2:Y:S04]  /*24cd0*/  LDL.LU R6, [R1+0x278c] ;  /* 0x00278c0001067983 */ /* 0x002ea80000300800 */
[----:B------:R-:W-:Y:S04]  /*24ce0*/  STL [R1+0x2a8], R252 ;  /* 0x0002a8fc01007387 */ /* 0x000fe80000100800 */
        /* <DEDUP_REMOVED lines=19> */
[----:B------:R-:W-:Y:S01]  /*24e20*/  STL [R1+0x244], R224 ;  /* 0x000244e001007387 */ /* 0x000fe20000100800 */
[----:B------:R-:W-:-:S03]  /*24e30*/  SEL R215, R250, R215, !P1 ;  /* 0x000000d7fad77207 */ /* 0x000fc60004800000 */
        /* <DEDUP_REMOVED lines=178> */
[----:B------:R1:W-:Y:S01]  /*25960*/  STL [R1+0x40], R131 ;  /* 0x0000408301007387 */ /* 0x0003e20000100800 */
[----:B------:R-:W-:-:S03]  /*25970*/  SEL R122, R250, R122, !P1 ;  /* 0x0000007afa7a7207 */ /* 0x000fc60004800000 */
[----:B------:R3:W-:Y:S01]  /*25980*/  STL [R1+0x38], R130 ;  /* 0x0000388201007387 */ /* 0x0007e20000100800 */
[----:B------:R-:W-:-:S03]  /*25990*/  SEL R121, R250, R121, !P1 ;  /* 0x00000079fa797207 */ /* 0x000fc60004800000 */
[----:B------:R-:W-:Y:S04]  /*259a0*/  STL [R1+0x30], R129 ;  /* 0x0000308101007387 */ /* 0x000fe80000100800 */
[----:B------:R-:W-:Y:S01]  /*259b0*/  STL [R1+0x2c], R128 ;  /* 0x00002c8001007387 */ /* 0x000fe20000100800 */
[----:B------:R-:W-:-:S03]  /*259c0*/  SEL R120, R250, R120, !P1 ;  /* 0x00000078fa787207 */ /* 0x000fc60004800000 */
[----:B------:R4:W-:Y:S04]  /*259d0*/  STL [R1+0x28], R127 ;  /* 0x0000287f01007387 */ /* 0x0009e80000100800 */
[----:B------:R1:W-:Y:S01]  /*259e0*/  STL [R1+0x24], R126 ;  /* 0x0000247e01007387 */ /* 0x0003e20000100800 */
[----:B------:R-:W-:-:S03]  /*259f0*/  SEL R119, R250, R119, !P1 ;  /* 0x00000077fa777207 */ /* 0x000fc60004800000 */
[----:B------:R1:W-:Y:S04]  /*25a00*/  STL [R1+0x20], R125 ;  /* 0x0000207d01007387 */ /* 0x0003e80000100800 */
[----:B------:R2:W-:Y:S04]  /*25a10*/  STL [R1+0x18], R124 ;  /* 0x0000187c01007387 */ /* 0x0005e80000100800 */
[----:B------:R2:W-:Y:S04]  /*25a20*/  STL [R1+0x10], R123 ;  /* 0x0000107b01007387 */ /* 0x0005e80000100800 */
[----:B------:R2:W-:Y:S01]  /*25a30*/  STL [R1+0xc], R122 ;  /* 0x00000c7a01007387 */ /* 0x0005e20000100800 */
[----:B-1----:R-:W-:-:S03]  /*25a40*/  SEL R131, R250, R115, !P1 ;  /* 0x00000073fa837207 */ /* 0x002fc60004800000 */
[----:B------:R-:W-:Y:S01]  /*25a50*/  STL [R1+0x8], R121 ;  /* 0x0000087901007387 */ /* 0x000fe20000100800 */
[----:B---3--:R-:W-:-:S03]  /*25a60*/  SEL R130, R250, R114, !P1 ;  /* 0x00000072fa827207 */ /* 0x008fc60004800000 */
[----:B------:R-:W3:Y:S01]  /*25a70*/  LDL.LU R240, [R1+0x1c] ;  /* 0x00001c0001f07983 */ /* 0x000ee20000300800 */
[----:B----4-:R-:W-:-:S03]  /*25a80*/  SEL R127, R250, R112, !P1 ;  /* 0x00000070fa7f7207 */ /* 0x010fc60004800000 */
[----:B------:R-:W-:Y:S01]  /*25a90*/  STL [R1+0x4], R120 ;  /* 0x0000047801007387 */ /* 0x000fe20000100800 */
[----:B------:R-:W-:-:S03]  /*25aa0*/  SEL R126, R250, R111, !P1 ;  /* 0x0000006ffa7e7207 */ /* 0x000fc60004800000 */
[----:B------:R-:W4:Y:S01]  /*25ab0*/  LDL.LU R238, [R1+0x3c] ;  /* 0x00003c0001ee7983 */ /* 0x000f220000300800 */
[C---:B------:R-:W-:Y:S02]  /*25ac0*/  SEL R125, R250.reuse, R110, !P1 ;  /* 0x0000006efa7d7207 */ /* 0x040fe40004800000 */
[C---:B--2---:R-:W-:Y:S01]  /*25ad0*/  SEL R124, R250.reuse, R109, !P1 ;  /* 0x0000006dfa7c7207 */ /* 0x044fe20004800000 */
[----:B------:R1:W-:Y:S01]  /*25ae0*/  STL [R1], R119 ;  /* 0x0000007701007387 */ /* 0x0003e20000100800 */
[C---:B------:R-:W-:Y:S02]  /*25af0*/  SEL R252, R250.reuse, R118, !P1 ;  /* 0x00000076fafc7207 */ /* 0x040fe40004800000 */
[C---:B------:R-:W-:Y:S01]  /*25b00*/  SEL R123, R250.reuse, R108, !P1 ;  /* 0x0000006cfa7b7207 */ /* 0x040fe20004800000 */
[----:B------:R-:W2:Y:S01]  /*25b10*/  LDL.LU R237, [R1+0x7c] ;  /* 0x00007c0001ed7983 */ /* 0x000ea20000300800 */
[C---:B------:R-:W-:Y:S02]  /*25b20*/  SEL R122, R250.reuse, R107, !P1 ;  /* 0x0000006bfa7a7207 */ /* 0x040fe40004800000 */
[C---:B------:R-:W-:Y:S01]  /*25b30*/  SEL R118, R250.reuse, R104, !P1 ;  /* 0x00000068fa767207 */ /* 0x040fe20004800000 */
[----:B------:R-:W2:Y:S01]  /*25b40*/  LDL.LU R239, [R1+0x9c] ;  /* 0x00009c0001ef7983 */ /* 0x000ea20000300800 */
[----:B------:R-:W-:-:S02]  /*25b50*/  SEL R0, R250, R0, !P1 ;  /* 0x00000000fa007207 */ /* 0x000fc40004800000 */
[C---:B-1----:R-:W-:Y:S01]  /*25b60*/  SEL R119, R250.reuse, R105, !P1 ;  /* 0x00000069fa777207 */ /* 0x042fe20004800000 */
[----:B------:R-:W2:Y:S01]  /*25b70*/  LDL.LU R241, [R1+0xbc] ;  /* 0x0000bc0001f17983 */ /* 0x000ea20000300800 */
[C---:B------:R-:W-:Y:S02]  /*25b80*/  SEL R115, R250.reuse, R102, !P1 ;  /* 0x00000066fa737207 */ /* 0x040fe40004800000 */
[C---:B------:R-:W-:Y:S01]  /*25b90*/  SEL R114, R250.reuse, R101, !P1 ;  /* 0x00000065fa727207 */ /* 0x040fe20004800000 */
[----:B------:R-:W-:Y:S01]  /*25ba0*/  STL.64 [R1+0x2758], R130 ;  /* 0x0027588201007387 */ /* 0x000fe20000100a00 */
[----:B------:R-:W-:-:S03]  /*25bb0*/  SEL R135, R250, R117, !P1 ;  /* 0x00000075fa877207 */ /* 0x000fc60004800000 */
[----:B------:R-:W-:Y:S01]  /*25bc0*/  STL.64 [R1+0x2760], R126 ;  /* 0x0027607e01007387 */ /* 0x000fe20000100a00 */
[----:B------:R-:W-:-:S03]  /*25bd0*/  SEL R117, R250, R103, !P1 ;  /* 0x00000067fa757207 */ /* 0x000fc60004800000 */
[----:B------:R-:W-:Y:S01]  /*25be0*/  STL.64 [R1+0x2768], R124 ;  /* 0x0027687c01007387 */ /* 0x000fe20000100a00 */
[----:B------:R-:W-:Y:S01]  /*25bf0*/  SEL R103, R250, R91, !P1 ;  /* 0x0000005bfa677207 */ /* 0x000fe20004800000 */
[----:B------:R-:W-:Y:S02]  /*25c00*/  IMAD R91, R0, c[0x0][0x190], RZ ;  /* 0x00006400005b7a24 */ /* 0x000fe400078e02ff */
[----:B------:R-:W-:Y:S04]  /*25c10*/  STL.64 [R1+0x2770], R122 ;  /* 0x0027707a01007387 */ /* 0x000fe80000100a00 */
[----:B------:R-:W-:Y:S04]  /*25c20*/  STL.64 [R1+0x2778], R118 ;  /* 0x0027787601007387 */ /* 0x000fe80000100a00 */
[----:B------:R1:W-:Y:S04]  /*25c30*/  STL.64 [R1+0x2780], R114 ;  /* 0x0027807201007387 */ /* 0x0003e80000100a00 */
[----:B------:R-:W2:Y:S01]  /*25c40*/  LDL.LU R0, [R1+0x2788] ;  /* 0x0027880001007983 */ /* 0x000ea20000300800 */
[C---:B------:R-:W-:Y:S01]  /*25c50*/  SEL R129, R250.reuse, R113, !P1 ;  /* 0x00000071fa817207 */ /* 0x040fe20004800000 */
[----:B------:R-:W-:Y:S01]  /*25c60*/  @!P4 IMAD.MOV R251, RZ, RZ, -R251 ;  /* 0x000000fffffbc224 */ /* 0x000fe200078e0afb */
[C---:B------:R-:W-:Y:S01]  /*25c70*/  SEL R113, R250.reuse, R100, !P1 ;  /* 0x00000064fa717207 */ /* 0x040fe20004800000 */
[----:B------:R-:W2:Y:S01]  /*25c80*/  LDL.LU R242, [R1+0xdc] ;  /* 0x0000dc0001f27983 */ /* 0x000ea20000300800 */
        /* <DEDUP_REMOVED lines=106> */
[----:B------:R-:W-:Y:S02]  /*26330*/  SEL R250, R250, R251, !P1 ;  /* 0x000000fbfafa7207 */ /* 0x000fe40004800000 */
[----:B-1----:R-:W-:Y:S01]  /*26340*/  LEA R114, P1, R91, R6, 0x2 ;  /* 0x000000065b727211 */ /* 0x002fe200078210ff */
[----:B---3--:R-:W-:Y:S02]  /*26350*/  IMAD R77, R240, c[0x0][0x190], RZ ;  /* 0x00006400f04d7a24 */ /* 0x008fe400078e02ff */
[----:B------:R-:W3:Y:S01]  /*26360*/  LDL.LU R240, [R1+0xfc] ;  /* 0x0000fc0001f07983 */ /* 0x000ee20000300800 */
[----:B----4-:R-:W-:-:S03]  /*26370*/  IMAD R98, R238, c[0x0][0x190], RZ ;  /* 0x00006400ee627a24 */ /* 0x010fc600078e02ff */
[----:B------:R-:W4:Y:S01]  /*26380*/  LDL.LU R238, [R1+0x11c] ;  /* 0x00011c0001ee7983 */ /* 0x000f220000300800 */
[----:B--2---:R-:W-:-:S05]  /*26390*/  LEA.HI.X.SX32 R115, R91, R0, 0x2, P1 ;  /* 0x000000005b737211 */ /* 0x004fca00008f16ff */
[----:B------:R1:W-:Y:S04]  /*263a0*/  STL.64 [R1+0xcf0], R114 ;  /* 0x000cf07201007387 */ /* 0x0003e80000100a00 */
[----:B------:R-:W2:Y:S01]  /*263b0*/  LDL.LU R236, [R1+0x13c] ;  /* 0x00013c0001ec7983 */ /* 0x000ea20000300800 */
[----:B-1----:R-:W-:-:S04]  /*263c0*/  LEA R114, P1, R77, R6, 0x2 ;  /* 0x000000064d727211 */ /* 0x002fc800078210ff */
[----:B------:R-:W-:Y:S01]  /*263d0*/  LEA.HI.X.SX32 R115, R77, R0, 0x2, P1 ;  /* 0x000000004d737211 */ /* 0x000fe200008f16ff */
[----:B------:R-:W-:-:S04]  /*263e0*/  IMAD R91, R237, c[0x0][0x190], RZ ;  /* 0x00006400ed5b7a24 */ /* 0x000fc800078e02ff */
        /* <DEDUP_REMOVED lines=13> */
[----:B------:R-:W-:-:S05]  /*264c0*/  LEA.HI.X.SX32 R115, R77, R0, 0x2, P1 ;  /* 0x000000004d737211 */ /* 0x000fca00008f16ff */
[----:B------:R1:W-:Y:S04]  /*264d0*/  STL.64 [R1+0xdd0], R114 ;  /* 0x000dd07201007387 */ /* 0x0003e80000100a00 */
[----:B------:R-:W2:Y:S01]  /*264e0*/  LDL.LU R234, [R1+0x1bc] ;  /* 0x0001bc0001ea7983 */ /* 0x000ea20000300800 */
[----:B------:R-:W-:Y:S01]  /*264f0*/  IMAD R91, R242, c[0x0][0x190], RZ ;  /* 0x00006400f25b7a24 */ /* 0x000fe200078e02ff */
[----:B-1----:R-:W-:-:S04]  /*26500*/  LEA R114, P1, R98, R6, 0x2 ;  /* 0x0000000662727211 */ /* 0x002fc800078210ff */
[----:B------:R-:W-:-:S05]  /*26510*/  LEA.HI.X.SX32 R115, R98, R0, 0x2, P1 ;  /* 0x0000000062737211 */ /* 0x000fca00008f16ff */
[----:B------:R1:W-:Y:S04]  /*26520*/  STL.64 [R1+0xdc8], R114 ;  /* 0x000dc87201007387 */ /* 0x0003e80000100a00 */
[----:B------:R-:W2:Y:S01]  /*26530*/  LDL.LU R235, [R1+0x1dc] ;  /* 0x0001dc0001eb7983 */ /* 0x000ea20000300800 */
[----:B-1----:R-:W-:-:S04]  /*26540*/  LEA R114, P1, R91, R6, 0x2 ;  /* 0x000000065b727211 */ /* 0x002fc800078210ff */
[----:B------:R-:W-:-:S05]  /*26550*/  LEA.HI.X.SX32 R115, R91, R0, 0x2, P1 ;  /* 0x000000005b737211 */ /* 0x000fca00008f16ff */
[----:B------:R1:W-:Y:S01]  /*26560*/  STL.64 [R1+0xdc0], R114 ;  /* 0x000dc07201007387 */ /* 0x0003e20000100a00 */
[----:B---3--:R-:W-:-:S05]  /*26570*/  IMAD R77, R240, c[0x0][0x190], RZ ;  /* 0x00006400f04d7a24 */ /* 0x008fca00078e02ff */
[----:B-1----:R-:W-:Y:S01]  /*26580*/  LEA R114, P1, R77, R6, 0x2 ;  /* 0x000000064d727211 */ /* 0x002fe200078210ff */
[----:B----4-:R-:W-:-:S03]  /*26590*/  IMAD R98, R238, c[0x0][0x190], RZ ;  /* 0x00006400ee627a24 */ /* 0x010fc600078e02ff */
[----:B------:R-:W-:Y:S01]  /*265a0*/  LEA.HI.X.SX32 R115, R77, R0, 0x2, P1 ;  /* 0x000000004d737211 */ /* 0x000fe200008f16ff */
[----:B--2---:R-:W-:Y:S02]  /*265b0*/  IMAD R91, R236, c[0x0][0x190], RZ ;  /* 0x00006400ec5b7a24 */ /* 0x004fe400078e02ff */
[----:B------:R-:W2:Y:S04]  /*265c0*/  LDL.LU R236, [R1+0x1fc] ;  /* 0x0001fc0001ec7983 */ /* 0x000ea80000300800 */
[----:B------:R1:W-:Y:S02]  /*265d0*/  STL.64 [R1+0xdb8], R114 ;  /* 0x000db87201007387 */ /* 0x0003e40000100a00 */
[----:B-1----:R-:W-:Y:S01]  /*265e0*/  LEA R114, P1, R98, R6, 0x2 ;  /* 0x0000000662727211 */ /* 0x002fe200078210ff */
[----:B------:R-:W-:-:S02]  /*265f0*/  IMAD R77, R237, c[0x0][0x190], RZ ;  /* 0x00006400ed4d7a24 */ /* 0x000fc400078e02ff */
[----:B------:R-:W3:Y:S01]  /*26600*/  LDL.LU R237, [R1+0x21c] ;  /* 0x00021c0001ed7983 */ /* 0x000ee20000300800 */
[----:B------:R-:W-:-:S05]  /*26610*/  LEA.HI.X.SX32 R115, R98, R0, 0x2, P1 ;  /* 0x0000000062737211 */ /* 0x000fca00008f16ff */
[----:B------:R1:W-:Y:S02]  /*26620*/  STL.64 [R1+0xdb0], R114 ;  /* 0x000db07201007387 */ /* 0x0003e40000100a00 */
[----:B-1----:R-:W-:Y:S01]  /*26630*/  LEA R114, P1, R91, R6, 0x2 ;  /* 0x000000065b727211 */ /* 0x002fe200078210ff */
[----:B------:R-:W-:Y:S02]  /*26640*/  IMAD R98, R239, c[0x0][0x190], RZ ;  /* 0x00006400ef627a24 */ /* 0x000fe400078e02ff */
[----:B------:R-:W4:Y:S01]  /*26650*/  LDL.LU R239, [R1+0x23c] ;  /* 0x00023c0001ef7983 */ /* 0x000f220000300800 */
[----:B------:R-:W-:-:S05]  /*26660*/  LEA.HI.X.SX32 R115, R91, R0, 0x2, P1 ;  /* 0x000000005b737211 */ /* 0x000fca00008f16ff */
[----:B------:R1:W-:Y:S01]  /*26670*/  STL.64 [R1+0xda8], R114 ;  /* 0x000da87201007387 */ /* 0x0003e20000100a00 */
[----:B------:R-:W-:-:S03]  /*26680*/  IMAD R91, R241, c[0x0][0x190], RZ ;  /* 0x00006400f15b7a24 */ /* 0x000fc600078e02ff */
[----:B------:R-:W4:Y:S01]  /*26690*/  LDL.LU R241, [R1+0x25c] ;  /* 0x00025c0001f17983 */ /* 0x000f220000300800 */
[----:B-1----:R-:W-:-:S04]  /*266a0*/  LEA R114, P1, R77, R6, 0x2 ;  /* 0x000000064d727211 */ /* 0x002fc800078210ff */
        /* <DEDUP_REMOVED lines=11> */
[----:B------:R1:W-:Y:S02]  /*26760*/  STL.64 [R1+0xd90], R114 ;  /* 0x000d907201007387 */ /* 0x0003e40000100a00 */
[----:B-1----:R-:W-:-:S04]  /*26770*/  LEA R114, P1, R77, R6, 0x2 ;  /* 0x000000064d727211 */ /* 0x002fc800078210ff */
[----:B------:R-:W-:Y:S01]  /*26780*/  LEA.HI.X.SX32 R115, R77, R0, 0x2, P1 ;  /* 0x000000004d737211 */ /* 0x000fe200008f16ff */
[----:B--2---:R-:W-:Y:S02]  /*26790*/  IMAD R91, R236, c[0x0][0x190], RZ ;  /* 0x00006400ec5b7a24 */ /* 0x004fe400078e02ff */
[----:B------:R-:W2:Y:S04]  /*267a0*/  LDL.LU R236, [R1+0x2bc] ;  /* 0x0002bc0001ec7983 */ /* 0x000ea80000300800 */
[----:B------:R1:W-:Y:S02]  /*267b0*/  STL.64 [R1+0xd88], R114 ;  /* 0x000d887201007387 */ /* 0x0003e40000100a00 */
[----:B-1----:R-:W-:Y:S01]  /*267c0*/  LEA R114, P1, R98, R6, 0x2 ;  /* 0x0000000662727211 */ /* 0x002fe200078210ff */
[----:B---3--:R-:W-:-:S02]  /*267d0*/  IMAD R77, R237, c[0x0][0x190], RZ ;  /* 0x00006400ed4d7a24 */ /* 0x008fc400078e02ff */
[----:B------:R-:W3:Y:S01]  /*267e0*/  LDL.LU R237, [R1+0x2dc] ;  /* 0x0002dc0001ed7983 */ /* 0x000ee20000300800 */
[----:B------:R-:W-:-:S05]  /*267f0*/  LEA.HI.X.SX32 R115, R98, R0, 0x2, P1 ;  /* 0x0000000062737211 */ /* 0x000fca00008f16ff */
[----:B------:R1:W-:Y:S02]  /*26800*/  STL.64 [R1+0xd80], R114 ;  /* 0x000d807201007387 */ /* 0x0003e40000100a00 */
[----:B-1----:R-:W-:Y:S01]  /*26810*/  LEA R114, P1, R91, R6, 0x2 ;  /* 0x000000065b727211 */ /* 0x002fe200078210ff */
[----:B----4-:R-:W-:Y:S02]  /*26820*/  IMAD R98, R239, c[0x0][0x190], RZ ;  /* 0x00006400ef627a24 */ /* 0x010fe400078e02ff */
[----:B------:R-:W4:Y:S01]  /*26830*/  LDL.LU R239, [R1+0x2fc] ;  /* 0x0002fc0001ef7983 */ /* 0x000f220000300800 */
        /* <DEDUP_REMOVED lines=8> */
[----:B------:R-:W-:-:S05]  /*268c0*/  LEA.HI.X.SX32 R115, R98, R0, 0x2, P1 ;  /* 0x0000000062737211 */ /* 0x000fca00008f16ff */
[----:B------:R1:W-:Y:S04]  /*268d0*/  STL.64 [R1+0xd68], R114 ;  /* 0x000d687201007387 */ /* 0x0003e80000100a00 */
[----:B------:R-:W4:Y:S01]  /*268e0*/  LDL.LU R233, [R1+0x33c] ;  /* 0x00033c0001e97983 */ /* 0x000f220000300800 */
[----:B------:R-:W-:-:S03]  /*268f0*/  IMAD R77, R234, c[0x0][0x190], RZ ;  /* 0x00006400ea4d7a24 */ /* 0x000fc600078e02ff */
[----:B------:R-:W4:Y:S01]  /*26900*/  LDL.LU R234, [R1+0x35c] ;  /* 0x00035c0001ea7983 */ /* 0x000f220000300800 */
[----:B-1----:R-:W-:-:S04]  /*26910*/  LEA R114, P1, R91, R6, 0x2 ;  /* 0x000000065b727211 */ /* 0x002fc800078210ff */
[----:B------:R-:W-:Y:S01]  /*26920*/  LEA.HI.X.SX32 R115, R91, R0, 0x2, P1 ;  /* 0x000000005b737211 */ /* 0x000fe200008f16ff */
[----:B------:R-:W-:-:S04]  /*26930*/  IMAD R98, R235, c[0x0][0x190], RZ ;  /* 0x00006400eb627a24 */ /* 0x000fc800078e02ff */
[----:B------:R1:W-:Y:S04]  /*26940*/  STL.64 [R1+0xd60], R114 ;  /* 0x000d607201007387 */ /* 0x0003e80000100a00 */
        /* <DEDUP_REMOVED lines=13> */
[----:B------:R1:W-:Y:S01]  /*26a20*/  STL.64 [R1+0xd48], R114 ;  /* 0x000d487201007387 */ /* 0x0003e20000100a00 */
[----:B----4-:R-:W-:-:S03]  /*26a30*/  IMAD R98, R239, c[0x0][0x190], RZ ;  /* 0x00006400ef627a24 */ /* 0x010fc600078e02ff */
[----:B------:R-:W4:Y:S01]  /*26a40*/  LDL.LU R239, [R1+0x3dc] ;  /* 0x0003dc0001ef7983 */ /* 0x000f220000300800 */
[----:B------:R-:W-:-:S03]  /*26a50*/  IMAD R91, R241, c[0x0][0x190], RZ ;  /* 0x00006400f15b7a24 */ /* 0x000fc600078e02ff */
[----:B------:R-:W4:Y:S01]  /*26a60*/  LDL.LU R241, [R1+0x3fc] ;  /* 0x0003fc0001f17983 */ /* 0x000f220000300800 */
[----:B-1----:R-:W-:-:S04]  /*26a70*/  LEA R114, P1, R77, R6, 0x2 ;  /* 0x000000064d727211 */ /* 0x002fc800078210ff */
[----:B------:R-:W-:-:S05]  /*26a80*/  LEA.HI.X.SX32 R115, R77, R0, 0x2, P1 ;  /* 0x000000004d737211 */ /* 0x000fca00008f16ff */
[----:B------:R1:W-:Y:S02]  /*26a90*/  STL.64 [R1+0xd40], R114 ;  /* 0x000d407201007387 */ /* 0x0003e40000100a00 */
[----:B-1----:R-:W-:-:S04]  /*26aa0*/  LEA R114, P1, R98, R6, 0x2 ;  /* 0x0000000662727211 */ /* 0x002fc800078210ff */
[----:B------:R-:W-:-:S05]  /*26ab0*/  LEA.HI.X.SX32 R115, R98, R0, 0x2, P1 ;  /* 0x0000000062737211 */ /* 0x000fca00008f16ff */
[----:B------:R1:W-:Y:S01]  /*26ac0*/  STL.64 [R1+0xd38], R114 ;  /* 0x000d387201007387 */ /* 0x0003e20000100a00 */
[----:B------:R-:W-:Y:S01]  /*26ad0*/  IMAD R77, R233, c[0x0][0x190], RZ ;  /* 0x00006400e94d7a24 */ /* 0x000fe200078e02ff */
        /* <DEDUP_REMOVED lines=10> */
[----:B------:R1:W-:Y:S02]  /*26b80*/  STL.64 [R1+0xd20], R114 ;  /* 0x000d207201007387 */ /* 0x0003e40000100a00 */
[----:B-1----:R-:W-:-:S04]  /*26b90*/  LEA R114, P1, R91, R6, 0x2 ;  /* 0x000000065b727211 */ /* 0x002fc800078210ff */
[----:B------:R-:W-:-:S05]  /*26ba0*/  LEA.HI.X.SX32 R115, R91, R0, 0x2, P1 ;  /* 0x000000005b737211 */ /* 0x000fca00008f16ff */
[----:B------:R1:W-:Y:S01]  /*26bb0*/  STL.64 [R1+0xd18], R114 ;  /* 0x000d187201007387 */ /* 0x0003e20000100a00 */
[----:B------:R-:W-:Y:S01]  /*26bc0*/  ISETP.NE.AND P4, PT, RZ, c[0x0][0x178], PT ;  /* 0x00005e00ff007a0c */ /* 0x000fe20003f85270 */
[----:B------:R-:W-:-:S12]  /*26bd0*/  IMAD.MOV.U32 R243, RZ, RZ, c[0x0][0x188] ;  /* 0x00006200fff37624 */ /* 0x000fd800078e00ff */
[----:B------:R-:W-:Y:S01]  /*26be0*/  @!P4 LOP3.LUT R244, RZ, c[0x0][0x178], RZ, 0x33, !PT ;  /* 0x00005e00fff4ca12 */ /* 0x000fe200078e33ff */
[----:B------:R-:W-:-:S04]  /*26bf0*/  IMAD R136, R243, 0xfc, RZ ;  /* 0x000000fcf3887824 */ /* 0x000fc800078e02ff */
[----:B------:R-:W-:Y:S02]  /*26c00*/  IMAD R244, R244, c[0x0][0x184], RZ ;  /* 0x00006100f4f47a24 */ /* 0x000fe400078e02ff */
[C---:B------:R-:W-:Y:S02]  /*26c10*/  IMAD R139, R243.reuse, 0x3f, RZ ;  /* 0x0000003ff38b7824 */ /* 0x040fe400078e02ff */
[C---:B------:R-:W-:Y:S02]  /*26c20*/  IMAD R137, R243.reuse, 0xec, RZ ;  /* 0x000000ecf3897824 */ /* 0x040fe400078e02ff */
[C---:B------:R-:W-:Y:S02]  /*26c30*/  IMAD R138, R243.reuse, 0xdc, RZ ;  /* 0x000000dcf38a7824 */ /* 0x040fe400078e02ff */
[C---:B------:R-:W-:Y:S02]  /*26c40*/  IMAD R144, R243.reuse, 0x3b, RZ ;  /* 0x0000003bf3907824 */ /* 0x040fe400078e02ff */
[----:B------:R-:W-:-:S02]  /*26c50*/  IMAD R145, R243, 0x37, RZ ;  /* 0x00000037f3917824 */ /* 0x000fc400078e02ff */
[C---:B------:R-:W-:Y:S02]  /*26c60*/  IMAD R140, R243.reuse, 0xcc, RZ ;  /* 0x000000ccf38c7824 */ /* 0x040fe400078e02ff */
        /* <DEDUP_REMOVED lines=12> */
[----:B------:R-:W-:Y:S02]  /*26d30*/  IMAD R240, R243, 0x5c, RZ ;  /* 0x0000005cf3f07824 */ /* 0x000fe400078e02ff */
[----:B--2---:R-:W-:-:S05]  /*26d40*/  IMAD R77, R236, c[0x0][0x190], RZ ;  /* 0x00006400ec4d7a24 */ /* 0x004fca00078e02ff */
[----:B-1----:R-:W-:-:S04]  /*26d50*/  LEA R114, P1, R77, R6, 0x2 ;  /* 0x000000064d727211 */ /* 0x002fc800078210ff */
[----:B------:R-:W-:-:S05]  /*26d60*/  LEA.HI.X.SX32 R115, R77, R0, 0x2, P1 ;  /* 0x000000004d737211 */ /* 0x000fca00008f16ff */
[----:B------:R1:W-:Y:S01]  /*26d70*/  STL.64 [R1+0xd10], R114 ;  /* 0x000d107201007387 */ /* 0x0003e20000100a00 */
[----:B---3--:R-:W-:-:S05]  /*26d80*/  IMAD R98, R237, c[0x0][0x190], RZ ;  /* 0x00006400ed627a24 */ /* 0x008fca00078e02ff */
[----:B-1----:R-:W-:-:S04]  /*26d90*/  LEA R114, P1, R98, R6, 0x2 ;  /* 0x0000000662727211 */ /* 0x002fc800078210ff */
[----:B------:R-:W-:-:S05]  /*26da0*/  LEA.HI.X.SX32 R115, R98, R0, 0x2, P1 ;  /* 0x0000000062737211 */ /* 0x000fca00008f16ff */
[----:B------:R1:W-:Y:S01]  /*26db0*/  STL.64 [R1+0xd08], R114 ;  /* 0x000d087201007387 */ /* 0x0003e20000100a00 */
[----:B----4-:R-:W-:-:S05]  /*26dc0*/  IMAD R91, R239, c[0x0][0x190], RZ ;  /* 0x00006400ef5b7a24 */ /* 0x010fca00078e02ff */
[----:B-1----:R-:W-:-:S04]  /*26dd0*/  LEA R114, P1, R91, R6, 0x2 ;  /* 0x000000065b727211 */ /* 0x002fc800078210ff */
[----:B------:R-:W-:-:S05]  /*26de0*/  LEA.HI.X.SX32 R115, R91, R0, 0x2, P1 ;  /* 0x000000005b737211 */ /* 0x000fca00008f16ff */
[----:B------:R1:W-:Y:S01]  /*26df0*/  STL.64 [R1+0xd00], R114 ;  /* 0x000d007201007387 */ /* 0x0003e20000100a00 */
[----:B------:R-:W-:-:S05]  /*26e00*/  IMAD R77, R241, c[0x0][0x190], RZ ;  /* 0x00006400f14d7a24 */ /* 0x000fca00078e02ff */
[----:B-1----:R-:W-:-:S04]  /*26e10*/  LEA R114, P1, R77, R6, 0x2 ;  /* 0x000000064d727211 */ /* 0x002fc800078210ff */
[----:B------:R-:W-:Y:S02]  /*26e20*/  LEA.HI.X.SX32 R115, R77, R0, 0x2, P1 ;  /* 0x000000004d737211 */ /* 0x000fe400008f16ff */
[----:B------:R-:W-:-:S04]  /*26e30*/  LEA R248, P1, R244, c[0x0][0x160], 0x2 ;  /* 0x00005800f4f87a11 */ /* 0x000fc800078210ff */
[----:B------:R-:W-:Y:S02]  /*26e40*/  LEA.HI.X.SX32 R249, R244, c[0x0][0x164], 0x2, P1 ;  /* 0x00005900f4f97a11 */ /* 0x000fe400008f16ff */
[-C--:B------:R-:W-:Y:S02]  /*26e50*/  IADD3 R122, P4, R136, R248.reuse, RZ ;  /* 0x000000f8887a7210 */ /* 0x080fe40007f9e0ff */
[-C--:B------:R-:W-:Y:S02]  /*26e60*/  IADD3 R118, P1, R137, R248.reuse, RZ ;  /* 0x000000f889767210 */ /* 0x080fe40007f3e0ff */
[-C--:B------:R-:W-:Y:S02]  /*26e70*/  LEA.HI.X.SX32 R123, R139, R249.reuse, 0x2, P4 ;  /* 0x000000f98b7b7211 */ /* 0x080fe400020f16ff */
[----:B------:R-:W-:Y:S02]  /*26e80*/  IADD3 R130, P4, R138, R248, RZ ;  /* 0x000000f88a827210 */ /* 0x000fe40007f9e0ff */
[----:B------:R-:W-:-:S02]  /*26e90*/  LEA.HI.X.SX32 R119, R144, R249, 0x2, P1 ;  /* 0x000000f990777211 */ /* 0x000fc400008f16ff */
[-C--:B------:R-:W-:Y:S02]  /*26ea0*/  IADD3 R126, P1, R140, R248.reuse, RZ ;  /* 0x000000f88c7e7210 */ /* 0x080fe40007f3e0ff */
[-C--:B------:R-:W-:Y:S02]  /*26eb0*/  LEA.HI.X.SX32 R131, R145, R249.reuse, 0x2, P4 ;  /* 0x000000f991837211 */ /* 0x080fe400020f16ff */
[-C--:B------:R-:W-:Y:S01]  /*26ec0*/  IADD3 R124, P4, R143, R248.reuse, RZ ;  /* 0x000000f88f7c7210 */ /* 0x080fe20007f9e0ff */
[----:B------:R-:W-:Y:S01]  /*26ed0*/  STL.64 [R1+0xcf8], R114 ;  /* 0x000cf87201007387 */ /* 0x000fe20000100a00 */
[-C--:B------:R-:W-:Y:S02]  /*26ee0*/  LEA.HI.X.SX32 R127, R146, R249.reuse, 0x2, P1 ;  /* 0x000000f9927f7211 */ /* 0x080fe400008f16ff */
[----:B------:R-:W-:Y:S01]  /*26ef0*/  LEA.HI.X.SX32 R125, R147, R249, 0x2, P4 ;  /* 0x000000f9937d7211 */ /* 0x000fe200020f16ff */
[----:B------:R1:W-:Y:S04]  /*26f00*/  STL.64 [R1+0xe20], R122 ;  /* 0x000e207a01007387 */ /* 0x0003e80000100a00 */
[----:B------:R2:W-:Y:S01]  /*26f10*/  STL.64 [R1+0xe18], R118 ;  /* 0x000e187601007387 */ /* 0x0005e20000100a00 */
[----:B-1----:R-:W-:-:S02]  /*26f20*/  IADD3 R122, P1, R142, R248, RZ ;  /* 0x000000f88e7a7210 */ /* 0x002fc40007f3e0ff */
[-C--:B--2---:R-:W-:Y:S02]  /*26f30*/  IADD3 R118, P4, R141, R248.reuse, RZ ;  /* 0x000000f88d767210 */ /* 0x084fe40007f9e0ff */
[-C--:B------:R-:W-:Y:S02]  /*26f40*/  LEA.HI.X.SX32 R123, R152, R249.reuse, 0x2, P1 ;  /* 0x000000f9987b7211 */ /* 0x080fe400008f16ff */
[-C--:B------:R-:W-:Y:S02]  /*26f50*/  IADD3 R246, P1, R246, R248.reuse, RZ ;  /* 0x000000f8f6f67210 */ /* 0x080fe40007f3e0ff */
[-C--:B------:R-:W-:Y:S02]  /*26f60*/  LEA.HI.X.SX32 R119, R151, R249.reuse, 0x2, P4 ;  /* 0x000000f997777211 */ /* 0x080fe400020f16ff */
[-C--:B------:R-:W-:Y:S01]  /*26f70*/  IADD3 R244, P4, R245, R248.reuse, RZ ;  /* 0x000000f8f5f47210 */ /* 0x080fe20007f9e0ff */
[C---:B------:R-:W-:Y:S01]  /*26f80*/  IMAD R148, R243.reuse, 0x1b, RZ ;  /* 0x0000001bf3947824 */ /* 0x040fe200078e02ff */
[-C--:B------:R-:W-:Y:S01]  /*26f90*/  LEA.HI.X.SX32 R247, R150, R249.reuse, 0x2, P1 ;  /* 0x000000f996f77211 */ /* 0x080fe200008f16ff */
[C---:B------:R-:W-:Y:S01]  /*26fa0*/  IMAD R154, R243.reuse, 0x17, RZ ;  /* 0x00000017f39a7824 */ /* 0x040fe200078e02ff */
[-C--:B------:R-:W-:Y:S01]  /*26fb0*/  IADD3 R242, P1, R242, R248.reuse, RZ ;  /* 0x000000f8f2f27210 */ /* 0x080fe20007f3e0ff */
[----:B------:R-:W-:Y:S01]  /*26fc0*/  IMAD R238, R243, 0x4c, RZ ;  /* 0x0000004cf3ee7824 */ /* 0x000fe200078e02ff */
[----:B------:R-:W-:Y:S01]  /*26fd0*/  LEA.HI.X.SX32 R245, R149, R249, 0x2, P4 ;  /* 0x000000f995f57211 */ /* 0x000fe200020f16ff */
[C---:B------:R-:W-:Y:S01]  /*26fe0*/  IMAD R116, R243.reuse, 0x3c, RZ ;  /* 0x0000003cf3747824 */ /* 0x040fe200078e02ff */
[----:B------:R-:W-:Y:S01]  /*26ff0*/  IADD3 R240, P4, R240, R248, RZ ;  /* 0x000000f8f0f07210 */ /* 0x000fe20007f9e0ff */
        /* <DEDUP_REMOVED lines=38> */
[C---:B------:R-:W-:Y:S02]  /*27260*/  IMAD.SHL.U32 R173, R243.reuse, 0x2, RZ ;  /* 0x00000002f3ad7824 */ /* 0x040fe400078e00ff */
        /* <DEDUP_REMOVED lines=16> */
[----:B------:R-:W-:Y:S01]  /*27370*/  IMAD R114, R243, 0x1d, RZ ;  /* 0x0000001df3727824 */ /* 0x000fe200078e02ff */
[-C--:B------:R-:W-:Y:S02]  /*27380*/  LEA.HI.X.SX32 R243, R148, R249.reuse, 0x2, P1 ;  /* 0x000000f994f37211 */ /* 0x080fe400008f16ff */
[-C--:B------:R-:W-:Y:S02]  /*27390*/  IADD3 R238, P1, R238, R248.reuse, RZ ;  /* 0x000000f8eeee7210 */ /* 0x080fe40007f3e0ff */
[-C--:B------:R-:W-:Y:S02]  /*273a0*/  LEA.HI.X.SX32 R241, R154, R249.reuse, 0x2, P4 ;  /* 0x000000f99af17211 */ /* 0x080fe400020f16ff */
[-C--:B------:R-:W-:Y:S02]  /*273b0*/  IADD3 R236, P4, R116, R248.reuse, RZ ;  /* 0x000000f874ec7210 */ /* 0x080fe40007f9e0ff */
[----:B------:R-:W-:Y:S02]  /*273c0*/  LEA.HI.X.SX32 R239, R153, R249, 0x2, P1 ;  /* 0x000000f999ef7211 */ /* 0x000fe400008f16ff */
[----:B------:R-:W-:-:S02]  /*273d0*/  IADD3 R234, P1, R120, R248, RZ ;  /* 0x000000f878ea7210 */ /* 0x000fc40007f3e0ff */
        /* <DEDUP_REMOVED lines=28> */
[-C--:B------:R-:W-:Y:S02]  /*275a0*/  LEA.HI.X.SX32 R209, R170, R249.reuse, 0x2, P4 ;  /* 0x000000f9aad17211 */ /* 0x080fe400020f16ff */
[----:B------:R-:W-:Y:S01]  /*275b0*/  IADD3 R204, P4, R102, R248, RZ ;  /* 0x000000f866cc7210 */ /* 0x000fe20007f9e0ff */
[----:B------:R-:W-:Y:S01]  /*275c0*/  IMAD.MOV.U32 R144, RZ, RZ, c[0x0][0x188] ;  /* 0x00006200ff907624 */ /* 0x000fe200078e00ff */
[----:B------:R-:W-:-:S02]  /*275d0*/  LEA.HI.X.SX32 R207, R169, R249, 0x2, P1 ;  /* 0x000000f9a9cf7211 */ /* 0x000fc400008f16ff */
[-C--:B------:R-:W-:Y:S02]  /*275e0*/  IADD3 R202, P1, R106, R248.reuse, RZ ;  /* 0x000000f86aca7210 */ /* 0x080fe40007f3e0ff */
[-C--:B------:R-:W-:Y:S02]  /*275f0*/  LEA.HI.X.SX32 R205, R172, R249.reuse, 0x2, P4 ;  /* 0x000000f9accd7211 */ /* 0x080fe400020f16ff */
[-C--:B------:R-:W-:Y:S02]  /*27600*/  IADD3 R200, P4, R112, R248.reuse, RZ ;  /* 0x000000f870c87210 */ /* 0x080fe40007f9e0ff */
[-C--:B------:R-:W-:Y:S02]  /*27610*/  LEA.HI.X.SX32 R203, R171, R249.reuse, 0x2, P1 ;  /* 0x000000f9abcb7211 */ /* 0x080fe400008f16ff */
[----:B------:R-:W-:Y:S02]  /*27620*/  LEA R198, P1, R144, R248, 0x3 ;  /* 0x000000f890c67211 */ /* 0x000fe400078218ff */
[----:B------:R-:W-:-:S02]  /*27630*/  LEA.HI.X.SX32 R201, R175, R249, 0x2, P4 ;  /* 0x000000f9afc97211 */ /* 0x000fc400020f16ff */
[-C--:B------:R-:W-:Y:S02]  /*27640*/  IADD3 R196, P4, R196, R248.reuse, RZ ;  /* 0x000000f8c4c47210 */ /* 0x080fe40007f9e0ff */
[-C--:B------:R-:W-:Y:S02]  /*27650*/  LEA.HI.X.SX32 R199, R173, R249.reuse, 0x2, P1 ;  /* 0x000000f9adc77211 */ /* 0x080fe400008f16ff */
[-C--:B------:R-:W-:Y:S02]  /*27660*/  IADD3 R194, P1, R194, R248.reuse, RZ ;  /* 0x000000f8c2c27210 */ /* 0x080fe40007f3e0ff */
[-C--:B------:R-:W-:Y:S02]  /*27670*/  LEA.HI.X.SX32 R197, R179, R249.reuse, 0x2, P4 ;  /* 0x000000f9b3c57211 */ /* 0x080fe400020f16ff */
[----:B------:R-:W-:Y:S02]  /*27680*/  IADD3 R192, P4, R192, R248, RZ ;  /* 0x000000f8c0c07210 */ /* 0x000fe40007f9e0ff */
[----:B------:R-:W-:-:S02]  /*27690*/  LEA.HI.X.SX32 R195, R177, R249, 0x2, P1 ;  /* 0x000000f9b1c37211 */ /* 0x000fc400008f16ff */
[-C--:B------:R-:W-:Y:S02]  /*276a0*/  IADD3 R190, P1, R190, R248.reuse, RZ ;  /* 0x000000f8bebe7210 */ /* 0x080fe40007f3e0ff */
[-C--:B------:R-:W-:Y:S02]  /*276b0*/  LEA.HI.X.SX32 R193, R183, R249.reuse, 0x2, P4 ;  /* 0x000000f9b7c17211 */ /* 0x080fe400020f16ff */
[-C--:B------:R-:W-:Y:S02]  /*276c0*/  IADD3 R188, P4, R188, R248.reuse, RZ ;  /* 0x000000f8bcbc7210 */ /* 0x080fe40007f9e0ff */
[-C--:B------:R-:W-:Y:S01]  /*276d0*/  LEA.HI.X.SX32 R191, R181, R249.reuse, 0x2, P1 ;  /* 0x000000f9b5bf7211 */ /* 0x080fe200008f16ff */
[----:B------:R-:W-:Y:S01]  /*276e0*/  IMAD R180, R144, 0x74, RZ ;  /* 0x0000007490b47824 */ /* 0x000fe200078e02ff */
[----:B------:R-:W-:Y:S02]  /*276f0*/  IADD3 R186, P1, R186, R248, RZ ;  /* 0x000000f8baba7210 */ /* 0x000fe40007f3e0ff */
[----:B------:R-:W-:-:S02]  /*27700*/  LEA.HI.X.SX32 R189, R187, R249, 0x2, P4 ;  /* 0x000000f9bbbd7211 */ /* 0x000fc400020f16ff */
[-C--:B------:R-:W-:Y:S02]  /*27710*/  IADD3 R184, P4, R184, R248.reuse, RZ ;  /* 0x000000f8b8b87210 */ /* 0x080fe40007f9e0ff */
[-C--:B------:R-:W-:Y:S01]  /*27720*/  LEA.HI.X.SX32 R187, R185, R249.reuse, 0x2, P1 ;  /* 0x000000f9b9bb7211 */ /* 0x080fe200008f16ff */
[----:B------:R-:W-:Y:S01]  /*27730*/  IMAD R176, R144, 0x54, RZ ;  /* 0x0000005490b07824 */ /* 0x000fe200078e02ff */
[-C--:B------:R-:W-:Y:S02]  /*27740*/  LEA.HI.X.SX32 R185, R251, R249.reuse, 0x2, P4 ;  /* 0x000000f9fbb97211 */ /* 0x080fe400020f16ff */
[----:B------:R-:W-:Y:S01]  /*27750*/  IADD3 R180, P4, R180, R248, RZ ;  /* 0x000000f8b4b47210 */ /* 0x000fe20007f9e0ff */
[C---:B------:R-:W-:Y:S02]  /*27760*/  IMAD R141, R144.reuse, 0x15, RZ ;  /* 0x00000015908d7824 */ /* 0x040fe400078e02ff */
[----:B------:R-:W-:Y:S01]  /*27770*/  IMAD R77, R144, 0x34, RZ ;  /* 0x00000034904d7824 */ /* 0x000fe200078e02ff */
[----:B------:R-:W-:-:S02]  /*27780*/  LEA.HI.X.SX32 R181, R114, R249, 0x2, P4 ;  /* 0x000000f972b57211 */ /* 0x000fc400020f16ff */
[-C--:B------:R-:W-:Y:S01]  /*27790*/  IADD3 R176, P4, R176, R248.reuse, RZ ;  /* 0x000000f8b0b07210 */ /* 0x080fe20007f9e0ff */
[----:B------:R-:W-:Y:S01]  /*277a0*/  IMAD R138, R144, 0xd, RZ ;  /* 0x0000000d908a7824 */ /* 0x000fe200078e02ff */
[-C--:B------:R-:W-:Y:S01]  /*277b0*/  IADD3 R182, P1, R182, R248.reuse, RZ ;  /* 0x000000f8b6b67210 */ /* 0x080fe20007f3e0ff */
[C---:B------:R-:W-:Y:S01]  /*277c0*/  IMAD R178, R144.reuse, 0x64, RZ ;  /* 0x0000006490b27824 */ /* 0x040fe200078e02ff */
[-C--:B------:R-:W-:Y:S01]  /*277d0*/  LEA.HI.X.SX32 R177, R141, R249.reuse, 0x2, P4 ;  /* 0x000000f98db17211 */ /* 0x080fe200020f16ff */
[C---:B------:R-:W-:Y:S01]  /*277e0*/  IMAD R98, R144.reuse, 0x14, RZ ;  /* 0x0000001490627824 */ /* 0x040fe200078e02ff */
[-C--:B------:R-:W-:Y:S01]  /*277f0*/  IADD3 R172, P4, R77, R248.reuse, RZ ;  /* 0x000000f84dac7210 */ /* 0x080fe20007f9e0ff */
[C---:B------:R-:W-:Y:S01]  /*27800*/  IMAD R142, R144.reuse, 0x19, RZ ;  /* 0x00000019908e7824 */ /* 0x040fe200078e02ff */
[-C--:B------:R-:W-:Y:S01]  /*27810*/  LEA.HI.X.SX32 R183, R115, R249.reuse, 0x2, P1 ;  /* 0x000000f973b77211 */ /* 0x080fe200008f16ff */
[----:B------:R-:W-:Y:S01]  /*27820*/  IMAD R136, R144, 0x5, RZ ;  /* 0x0000000590887824 */ /* 0x000fe200078e02ff */
[-C--:B------:R-:W-:Y:S01]  /*27830*/  LEA.HI.X.SX32 R173, R138, R249.reuse, 0x2, P4 ;  /* 0x000000f98aad7211 */ /* 0x080fe200020f16ff */
[----:B------:R-:W-:Y:S01]  /*27840*/  IMAD R174, R144, 0x44, RZ ;  /* 0x0000004490ae7824 */ /* 0x000fe200078e02ff */
[-C--:B------:R-:W-:Y:S01]  /*27850*/  IADD3 R178, P1, R178, R248.reuse, RZ ;  /* 0x000000f8b2b27210 */ /* 0x080fe20007f3e0ff */
[----:B------:R-:W-:Y:S01]  /*27860*/  IMAD R164, R144, 0xe0, RZ ;  /* 0x000000e090a47824 */ /* 0x000fe200078e02ff */
[-C--:B------:R-:W-:Y:S01]  /*27870*/  IADD3 R168, P4, R98, R248.reuse, RZ ;  /* 0x000000f862a87210 */ /* 0x080fe20007f9e0ff */
[----:B------:R-:W-:Y:S01]  /*27880*/  IMAD R139, R144, 0x11, RZ ;  /* 0x00000011908b7824 */ /* 0x000fe200078e02ff */
[-C--:B------:R-:W-:Y:S01]  /*27890*/  LEA.HI.X.SX32 R179, R142, R249.reuse, 0x2, P1 ;  /* 0x000000f98eb37211 */ /* 0x080fe200008f16ff */
[----:B------:R-:W-:Y:S01]  /*278a0*/  IMAD R91, R144, 0x24, RZ ;  /* 0x00000024905b7824 */ /* 0x000fe200078e02ff */
[----:B------:R-:W-:Y:S01]  /*278b0*/  LEA.HI.X.SX32 R169, R136, R249, 0x2, P4 ;  /* 0x000000f988a97211 */ /* 0x000fe200020f16ff */
[----:B------:R-:W-:Y:S01]  /*278c0*/  IMAD R160, R144, 0xb0, RZ ;  /* 0x000000b090a07824 */ /* 0x000fe200078e02ff */
[----:B------:R-:W-:-:S02]  /*278d0*/  IADD3 R174, P1, R174, R248, RZ ;  /* 0x000000f8aeae7210 */ /* 0x000fc40007f3e0ff */
[-C--:B------:R-:W-:Y:S01]  /*278e0*/  IADD3 R164, P4, R164, R248.reuse, RZ ;  /* 0x000000f8a4a47210 */ /* 0x080fe20007f9e0ff */
[C---:B------:R-:W-:Y:S01]  /*278f0*/  IMAD R137, R144.reuse, 0x9, RZ ;  /* 0x0000000990897824 */ /* 0x040fe200078e02ff */
[-C--:B------:R-:W-:Y:S01]  /*27900*/  LEA.HI.X.SX32 R175, R139, R249.reuse, 0x2, P1 ;  /* 0x000000f98baf7211 */ /* 0x080fe200008f16ff */
[----:B------:R-:W-:Y:S01]  /*27910*/  IMAD R166, R144, 0xf0, RZ ;  /* 0x000000f090a67824 */ /* 0x000fe200078e02ff */
[-C--:B------:R-:W-:Y:S01]  /*27920*/  LEA.HI.X.SX32 R165, R102, R249.reuse, 0x2, P4 ;  /* 0x000000f966a57211 */ /* 0x080fe200020f16ff */
[----:B------:R-:W-:Y:S01]  /*27930*/  IMAD R156, R144, 0x90, RZ ;  /* 0x00000090909c7824 */ /* 0x000fe200078e02ff */
[-C--:B------:R-:W-:Y:S01]  /*27940*/  IADD3 R170, P1, R91, R248.reuse, RZ ;  /* 0x000000f85baa7210 */ /* 0x080fe20007f3e0ff */
[----:B------:R-:W-:Y:S01]  /*27950*/  IMAD.MOV.U32 R251, RZ, RZ, c[0x0][0x188] ;  /* 0x00006200fffb7624 */ /* 0x000fe200078e00ff */
[-C--:B------:R-:W-:Y:S01]  /*27960*/  IADD3 R160, P4, R160, R248.reuse, RZ ;  /* 0x000000f8a0a07210 */ /* 0x080fe20007f9e0ff */
[----:B------:R-:W-:Y:S01]  /*27970*/  IMAD R162, R144, 0xd0, RZ ;  /* 0x000000d090a27824 */ /* 0x000fe200078e02ff */
[-C--:B------:R-:W-:Y:S01]  /*27980*/  LEA.HI.X.SX32 R171, R137, R249.reuse, 0x2, P1 ;  /* 0x000000f989ab7211 */ /* 0x080fe200008f16ff */
[----:B------:R-:W-:Y:S01]  /*27990*/  IMAD R152, R251, 0x70, RZ ;  /* 0x00000070fb987824 */ /* 0x000fe200078e02ff */
[----:B------:R-:W-:Y:S01]  /*279a0*/  LEA.HI.X.SX32 R161, R120, R249, 0x2, P4 ;  /* 0x000000f978a17211 */ /* 0x000fe200020f16ff */
[----:B------:R-:W1:Y:S01]  /*279b0*/  S2R R115, SR_TID.X ;  /* 0x0000000000737919 */ /* 0x000e620000002100 */
[----:B------:R-:W-:-:S02]  /*279c0*/  IADD3 R166, P1, R166, R248, RZ ;  /* 0x000000f8a6a67210 */ /* 0x000fc40007f3e0ff */
[-C--:B------:R-:W-:Y:S01]  /*279d0*/  IADD3 R156, P4, R156, R248.reuse, RZ ;  /* 0x000000f89c9c7210 */ /* 0x080fe20007f9e0ff */
[----:B------:R-:W-:Y:S01]  /*279e0*/  IMAD R158, R144, 0xa0, RZ ;  /* 0x000000a0909e7824 */ /* 0x000fe200078e02ff */
[-C--:B------:R-:W-:Y:S01]  /*279f0*/  LEA.HI.X.SX32 R167, R116, R249.reuse, 0x2, P1 ;  /* 0x000000f974a77211 */ /* 0x080fe200008f16ff */
[----:B------:R-:W-:Y:S01]  /*27a00*/  IMAD R148, R251, 0x50, RZ ;  /* 0x00000050fb947824 */ /* 0x000fe200078e02ff */
[-C--:B------:R-:W-:Y:S02]  /*27a10*/  LEA.HI.X.SX32 R157, R91, R249.reuse, 0x2, P4 ;  /* 0x000000f95b9d7211 */ /* 0x080fe400020f16ff */
[-C--:B------:R-:W-:Y:S02]  /*27a20*/  IADD3 R162, P1, R162, R248.reuse, RZ ;  /* 0x000000f8a2a27210 */ /* 0x080fe40007f3e0ff */
[----:B------:R-:W-:Y:S01]  /*27a30*/  IADD3 R152, P4, R152, R248, RZ ;  /* 0x000000f898987210 */ /* 0x000fe20007f9e0ff */
[----:B------:R-:W-:Y:S01]  /*27a40*/  IMAD R144, R251, 0xc0, RZ ;  /* 0x000000c0fb907824 */ /* 0x000fe200078e02ff */
[----:B------:R-:W-:-:S02]  /*27a50*/  LEA.HI.X.SX32 R163, R77, R249, 0x2, P1 ;  /* 0x000000f94da37211 */ /* 0x000fc400008f16ff */
[-C--:B------:R-:W-:Y:S02]  /*27a60*/  LEA.HI.X.SX32 R153, R128, R249.reuse, 0x2, P4 ;  /* 0x000000f980997211 */ /* 0x080fe400020f16ff */
[-C--:B------:R-:W-:Y:S02]  /*27a70*/  IADD3 R158, P1, R158, R248.reuse, RZ ;  /* 0x000000f89e9e7210 */ /* 0x080fe40007f3e0ff */
[-C--:B------:R-:W-:Y:S01]  /*27a80*/  IADD3 R148, P4, R148, R248.reuse, RZ ;  /* 0x000000f894947210 */ /* 0x080fe20007f9e0ff */
[C---:B------:R-:W-:Y:S01]  /*27a90*/  IMAD.SHL.U32 R140, R251.reuse, 0x20, RZ ;  /* 0x00000020fb8c7824 */ /* 0x040fe200078e00ff */
[-C--:B------:R-:W-:Y:S01]  /*27aa0*/  LEA.HI.X.SX32 R159, R106, R249.reuse, 0x2, P1 ;  /* 0x000000f96a9f7211 */ /* 0x080fe200008f16ff */
[C---:B------:R-:W-:Y:S01]  /*27ab0*/  IMAD R77, R251.reuse, 0x30, RZ ;  /* 0x00000030fb4d7824 */ /* 0x040fe200078e02ff */
[----:B------:R-:W-:Y:S01]  /*27ac0*/  LEA.HI.X.SX32 R149, R98, R249, 0x2, P4 ;  /* 0x000000f962957211 */ /* 0x000fe200020f16ff */
[C---:B------:R-:W-:Y:S01]  /*27ad0*/  IMAD R150, R251.reuse, 0x60, RZ ;  /* 0x00000060fb967824 */ /* 0x040fe200078e02ff */
[----:B------:R-:W-:-:S02]  /*27ae0*/  LEA R154, P1, R251, R248, 0x7 ;  /* 0x000000f8fb9a7211 */ /* 0x000fc400078238ff */
[-C--:B------:R-:W-:Y:S01]  /*27af0*/  IADD3 R144, P4, R144, R248.reuse, RZ ;  /* 0x000000f890907210 */ /* 0x080fe20007f9e0ff */
[----:B------:R-:W-:Y:S01]  /*27b00*/  IMAD.SHL.U32 R102, R251, 0x8, RZ ;  /* 0x00000008fb667824 */ /* 0x000fe200078e00ff */
[-C--:B------:R-:W-:Y:S02]  /*27b10*/  LEA.HI.X.SX32 R155, R140, R249.reuse, 0x2, P1 ;  /* 0x000000f98c9b7211 */ /* 0x080fe400008f16ff */
[-C--:B------:R-:W-:Y:S02]  /*27b20*/  LEA.HI.X.SX32 R145, R77, R249.reuse, 0x2, P4 ;  /* 0x000000f94d917211 */ /* 0x080fe400020f16ff */
[-C--:B------:R-:W-:Y:S02]  /*27b30*/  IADD3 R150, P1, R150, R248.reuse, RZ ;  /* 0x000000f896967210 */ /* 0x080fe40007f3e0ff */
[C---:B------:R-:W-:Y:S01]  /*27b40*/  LEA R140, P4, R251.reuse, R248, 0x5 ;  /* 0x000000f8fb8c7211 */ /* 0x040fe200078828ff */
[C---:B------:R-:W-:Y:S01]  /*27b50*/  IMAD.SHL.U32 R116, R251.reuse, 0x10, RZ ;  /* 0x00000010fb747824 */ /* 0x040fe200078e00ff */
[-C--:B------:R-:W-:Y:S01]  /*27b60*/  LEA.HI.X.SX32 R151, R112, R249.reuse, 0x2, P1 ;  /* 0x000000f970977211 */ /* 0x080fe200008f16ff */
[----:B------:R-:W-:Y:S01]  /*27b70*/  IMAD.SHL.U32 R91, R251, 0x4, RZ ;  /* 0x00000004fb5b7824 */ /* 0x000fe200078e00ff */
[----:B------:R-:W-:-:S02]  /*27b80*/  LEA.HI.X.SX32 R141, R102, R249, 0x2, P4 ;  /* 0x000000f9668d7211 */ /* 0x000fc400020f16ff */
[-C--:B------:R-:W-:Y:S02]  /*27b90*/  LEA R146, P1, R251, R248.reuse, 0x6 ;  /* 0x000000f8fb927211 */ /* 0x080fe400078230ff */
[----:B-1----:R-:W-:Y:S02]  /*27ba0*/  LOP3.LUT R136, R115, 0x3f, RZ, 0xc0, !PT ;  /* 0x0000003f73887812 */ /* 0x002fe400078ec0ff */
[-C--:B------:R-:W-:Y:S01]  /*27bb0*/  LEA R114, P4, R251, R248.reuse, 0x4 ;  /* 0x000000f8fb727211 */ /* 0x080fe200078820ff */
[----:B------:R-:W-:Y:S01]  /*27bc0*/  STL.64 [R1+0xe10], R130 ;  /* 0x000e108201007387 */ /* 0x000fe20000100a00 */
[-C--:B------:R-:W-:Y:S01]  /*27bd0*/  LEA.HI.X.SX32 R147, R116, R249.reuse, 0x2, P1 ;  /* 0x000000f974937211 */ /* 0x080fe200008f16ff */
[----:B------:R-:W-:Y:S01]  /*27be0*/  IMAD.SHL.U32 R102, R136, 0x4, RZ ;  /* 0x0000000488667824 */ /* 0x000fe200078e00ff */
[----:B------:R-:W-:Y:S01]  /*27bf0*/  LEA.HI.X.SX32 R115, R91, R249, 0x2, P4 ;  /* 0x000000f95b737211 */ /* 0x000fe200020f16ff */
[----:B------:R-:W-:Y:S01]  /*27c00*/  STL.64 [R1+0xe08], R126 ;  /* 0x000e087e01007387 */ /* 0x000fe20000100a00 */
[----:B------:R-:W-:Y:S01]  /*27c10*/  IADD3 R142, P1, R77, R248, RZ ;  /* 0x000000f84d8e7210 */ /* 0x000fe20007f3e0ff */
[----:B------:R-:W-:-:S02]  /*27c20*/  ULDC.64 UR8, c[0x0][0x118] ;  /* 0x0000460000087ab9 */ /* 0x000fc40000000a00 */
[----:B------:R-:W-:Y:S01]  /*27c30*/  STL.64 [R1+0xe00], R124 ;  /* 0x000e007c01007387 */ /* 0x000fe20000100a00 */
[----:B------:R-:W-:-:S03]  /*27c40*/  LEA.HI.X.SX32 R143, R132, R249, 0x2, P1 ;  /* 0x000000f9848f7211 */ /* 0x000fc600008f16ff */
[----:B------:R-:W-:Y:S01]  /*27c50*/  STL.64 [R1+0xdf8], R122 ;  /* 0x000df87a01007387 */ /* 0x000fe20000100a00 */
[----:B------:R-:W-:-:S03]  /*27c60*/  IADD3 R138, P1, R91, R248, RZ ;  /* 0x000000f85b8a7210 */ /* 0x000fc60007f3e0ff */
[----:B------:R-:W-:Y:S04]  /*27c70*/  STL.64 [R1+0xdf0], R118 ;  /* 0x000df07601007387 */ /* 0x000fe80000100a00 */
[----:B------:R-:W-:Y:S04]  /*27c80*/  STL.64 [R1+0x1b8], R114 ;  /* 0x0001b87201007387 */ /* 0x000fe80000100a00 */
[----:B------:R1:W-:Y:S04]  /*27c90*/  LDGSTS.E [R102+0x40000], [R248.64], !P6 ;  /* 0x40000000f8667fae */ /* 0x0003e8000f121848 */
[----:B------:R1:W-:Y:S04]  /*27ca0*/  STL [R1+0x2540], R248 ;  /* 0x002540f801007387 */ /* 0x0003e80000100800 */
[----:B------:R-:W-:Y:S01]  /*27cb0*/  STL [R1+0x253c], R249 ;  /* 0x00253cf901007387 */ /* 0x000fe20000100800 */
[----:B-1----:R-:W-:-:S05]  /*27cc0*/  IMAD.SHL.U32 R248, R136, 0x4, RZ ;  /* 0x0000000488f87824 */ /* 0x002fca00078e00ff */
[----:B------:R1:W-:Y:S04]  /*27cd0*/  LDGSTS.E [R248+0x40400], [R114.64], !P5 ;  /* 0x4040000072f87fae */ /* 0x0003e8000e921848 */
[----:B-1----:R-:W2:Y:S04]  /*27ce0*/  LDL.LU.64 R114, [R1+0x2780] ;  /* 0x0027800001727983 */ /* 0x002ea80000300a00 */
[----:B------:R-:W-:Y:S04]  /*27cf0*/  STL [R1+0x2568], R140 ;  /* 0x0025688c01007387 */ /* 0x000fe80000100800 */
[----:B------:R-:W-:Y:S04]  /*27d00*/  STL [R1+0x2544], R141 ;  /* 0x0025448d01007387 */ /* 0x000fe80000100800 */
[----:B------:R-:W-:Y:S04]  /*27d10*/  STL.64 [R1+0x2548], R142 ;  /* 0x0025488e01007387 */ /* 0x000fe80000100a00 */
[----:B------:R-:W-:Y:S04]  /*27d20*/  STL.64 [R1+0x2550], R146 ;  /* 0x0025509201007387 */ /* 0x000fe80000100a00 */
[----:B------:R-:W-:Y:S04]  /*27d30*/  STL.64 [R1+0x2558], R148 ;  /* 0x0025589401007387 */ /* 0x000fe80000100a00 */
[----:B------:R-:W-:Y:S04]  /*27d40*/  STL.64 [R1+0x2560], R150 ;  /* 0x0025609601007387 */ /* 0x000fe80000100a00 */
[----:B------:R-:W-:Y:S04]  /*27d50*/  STL.64 [R1+0x2570], R152 ;  /* 0x0025709801007387 */ /* 0x000fe80000100a00 */
[----:B------:R-:W-:Y:S01]  /*27d60*/  STL [R1+0x257c], R154 ;  /* 0x00257c9a01007387 */ /* 0x000fe20000100800 */
[----:B------:R-:W-:-:S03]  /*27d70*/  LEA.HI.X.SX32 R139, R251, R249, 0x2, P1 ;  /* 0x000000f9fb8b7211 */ /* 0x000fc600008f16ff */
[----:B------:R-:W-:Y:S04]  /*27d80*/  STL [R1+0x2578], R155 ;  /* 0x0025789b01007387 */ /* 0x000fe80000100800 */
[----:B------:R-:W-:Y:S04]  /*27d90*/  STL.64 [R1+0x2580], R156 ;  /* 0x0025809c01007387 */ /* 0x000fe80000100a00 */
[----:B------:R-:W-:Y:S04]  /*27da0*/  STL.64 [R1+0x2588], R158 ;  /* 0x0025889e01007387 */ /* 0x000fe80000100a00 */
[----:B------:R-:W-:Y:S04]  /*27db0*/  STL.64 [R1+0x2590], R160 ;  /* 0x002590a001007387 */ /* 0x000fe80000100a00 */
[----:B------:R-:W-:Y:S04]  /*27dc0*/  STL.64 [R1+0x2598], R144 ;  /* 0x0025989001007387 */ /* 0x000fe80000100a00 */
[----:B------:R-:W-:Y:S04]  /*27dd0*/  STL.64 [R1+0x25a0], R162 ;  /* 0x0025a0a201007387 */ /* 0x000fe80000100a00 */
[----:B------:R-:W-:Y:S04]  /*27de0*/  STL.64 [R1+0x25a8], R164 ;  /* 0x0025a8a401007387 */ /* 0x000fe80000100a00 */
[----:B------:R-:W-:Y:S04]  /*27df0*/  STL.64 [R1+0x25b0], R166 ;  /* 0x0025b0a601007387 */ /* 0x000fe80000100a00 */
[----:B------:R1:W-:Y:S04]  /*27e00*/  STL.64 [R1+0x25b8], R138 ;  /* 0x0025b88a01007387 */ /* 0x0003e80000100a00 */
[----:B------:R-:W-:Y:S04]  /*27e10*/  STL.64 [R1+0x25c0], R168 ;  /* 0x0025c0a801007387 */ /* 0x000fe80000100a00 */
        /* <DEDUP_REMOVED lines=19> */
[----:B------:R-:W-:Y:S04]  /*27f50*/  STL [R1+0x26b8], R208 ;  /* 0x0026b8d001007387 */ /* 0x000fe80000100800 */
        /* <DEDUP_REMOVED lines=10> */
[----:B------:R-:W3:Y:S01]  /*28000*/  LDL.LU R251, [R1+0x14] ;  /* 0x0000140001fb7983 */ /* 0x000ee20000300800 */
[----:B------:R-:W-:-:S05]  /*28010*/  IMAD.MOV.U32 R137, RZ, RZ, c[0x0][0x180] ;  /* 0x00006000ff897624 */ /* 0x000fca00078e00ff */
[----:B------:R-:W-:-:S04]  /*28020*/  IADD3 R77, R137, -0x9, RZ ;  /* 0xfffffff7894d7810 */ /* 0x000fc80007ffe0ff */
[----:B------:R-:W-:Y:S02]  /*28030*/  ISETP.GE.U32.AND P1, PT, R77, 0x7fffffb8, PT ;  /* 0x7fffffb84d00780c */ /* 0x000fe40003f26070 */
[C---:B------:R-:W-:Y:S02]  /*28040*/  IADD3 R98, R137.reuse, -0xd, RZ ;  /* 0xfffffff389627810 */ /* 0x040fe40007ffe0ff */
[----:B------:R-:W-:Y:S02]  /*28050*/  IADD3 R77, R137, -0x11, RZ ;  /* 0xffffffef894d7810 */ /* 0x000fe40007ffe0ff */
[----:B------:R-:W-:Y:S02]  /*28060*/  ISETP.GE.U32.AND P4, PT, R98, 0x7fffffb4, PT ;  /* 0x7fffffb46200780c */ /* 0x000fe40003f86070 */
[----:B------:R-:W-:Y:S02]  /*28070*/  ISETP.GE.U32.AND P6, PT, R77, 0x7fffffb0, PT ;  /* 0x7fffffb04d00780c */ /* 0x000fe40003fc6070 */
[----:B------:R-:W-:-:S02]  /*28080*/  IADD3 R77, R137, -0x15, RZ ;  /* 0xffffffeb894d7810 */ /* 0x000fc40007ffe0ff */
[----:B------:R-:W-:Y:S01]  /*28090*/  IADD3 R91, R137, -0x19, RZ ;  /* 0xffffffe7895b7810 */ /* 0x000fe20007ffe0ff */
[----:B------:R2:W-:Y:S01]  /*280a0*/  LDGSTS.E [R248+0x40800], [R140.64], !P1 ;  /* 0x408000008cf87fae */ /* 0x0005e2000c921848 */
[----:B------:R-:W-:Y:S02]  /*280b0*/  ISETP.GE.U32.AND P5, PT, R77, 0x7fffffac, PT ;  /* 0x7fffffac4d00780c */ /* 0x000fe40003fa6070 */
[----:B------:R-:W-:Y:S02]  /*280c0*/  ISETP.GE.U32.AND P1, PT, R91, 0x7fffffa8, PT ;  /* 0x7fffffa85b00780c */ /* 0x000fe40003f26070 */
[C---:B------:R-:W-:Y:S01]  /*280d0*/  IADD3 R77, R137.reuse, -0x1d, RZ ;  /* 0xffffffe3894d7810 */ /* 0x040fe20007ffe0ff */
[----:B------:R1:W-:Y:S01]  /*280e0*/  LDGSTS.E [R248+0x40c00], [R142.64], !P4 ;  /* 0x40c000008ef87fae */ /* 0x0003e2000e121848 */
[----:B------:R-:W-:Y:S02]  /*280f0*/  IADD3 R91, R137, -0x21, RZ ;  /* 0xffffffdf895b7810 */ /* 0x000fe40007ffe0ff */
[----:B------:R-:W-:Y:S01]  /*28100*/  ISETP.GE.U32.AND P4, PT, R77, 0x7fffffa4, PT ;  /* 0x7fffffa44d00780c */ /* 0x000fe20003f86070 */
[----:B------:R1:W-:Y:S01]  /*28110*/  LDGSTS.E [R248+0x41000], [R146.64], !P6 ;  /* 0x4100000092f87fae */ /* 0x0003e2000f121848 */
[----:B------:R-:W-:-:S02]  /*28120*/  ISETP.GE.U32.AND P6, PT, R91, 0x7fffffa0, PT ;  /* 0x7fffffa05b00780c */ /* 0x000fc40003fc6070 */
[C---:B------:R-:W-:Y:S01]  /*28130*/  IADD3 R77, R137.reuse, -0x25, RZ ;  /* 0xffffffdb894d7810 */ /* 0x040fe20007ffe0ff */
[----:B------:R1:W-:Y:S01]  /*28140*/  LDGSTS.E [R248+0x41400], [R148.64], !P5 ;  /* 0x4140000094f87fae */ /* 0x0003e2000e921848 */
[----:B------:R-:W-:Y:S02]  /*28150*/  IADD3 R91, R137, -0x29, RZ ;  /* 0xffffffd7895b7810 */ /* 0x000fe40007ffe0ff */
[----:B------:R-:W-:Y:S01]  /*28160*/  ISETP.GE.U32.AND P5, PT, R77, 0x7fffff9c, PT ;  /* 0x7fffff9c4d00780c */ /* 0x000fe20003fa6070 */
[----:B------:R1:W-:Y:S01]  /*28170*/  LDGSTS.E [R248+0x41800], [R150.64], !P1 ;  /* 0x4180000096f87fae */ /* 0x0003e2000c921848 */
[----:B------:R-:W-:Y:S02]  /*28180*/  ISETP.GE.U32.AND P1, PT, R91, 0x7fffff98, PT ;  /* 0x7fffff985b00780c */ /* 0x000fe40003f26070 */
[C---:B------:R-:W-:Y:S01]  /*28190*/  IADD3 R77, R137.reuse, -0x2d, RZ ;  /* 0xffffffd3894d7810 */ /* 0x040fe20007ffe0ff */
[----:B------:R1:W-:Y:S01]  /*281a0*/  LDGSTS.E [R248+0x41c00], [R152.64], !P4 ;  /* 0x41c0000098f87fae */ /* 0x0003e2000e121848 */
[----:B------:R-:W-:-:S02]  /*281b0*/  IADD3 R91, R137, -0x31, RZ ;  /* 0xffffffcf895b7810 */ /* 0x000fc40007ffe0ff */
[----:B------:R-:W-:Y:S01]  /*281c0*/  ISETP.GE.U32.AND P4, PT, R77, 0x7fffff94, PT ;  /* 0x7fffff944d00780c */ /* 0x000fe20003f86070 */
[----:B------:R1:W-:Y:S01]  /*281d0*/  LDGSTS.E [R248+0x42000], [R154.64], !P6 ;  /* 0x420000009af87fae */ /* 0x0003e2000f121848 */
        /* <DEDUP_REMOVED lines=9> */
[----:B------:R-:W-:-:S03]  /*28270*/  IADD3 R91, R137, -0x2, RZ ;  /* 0xfffffffe895b7810 */ /* 0x000fc60007ffe0ff */
[----:B------:R1:W-:Y:S01]  /*28280*/  LDGSTS.E [R248+0x43000], [R144.64], !P6 ;  /* 0x4300000090f87fae */ /* 0x0003e2000f121848 */
[----:B------:R-:W-:Y:S02]  /*28290*/  ISETP.GE.U32.AND P6, PT, R77, 0x7fffff84, PT ;  /* 0x7fffff844d00780c */ /* 0x000fe40003fc6070 */
[----:B------:R-:W-:Y:S01]  /*282a0*/  ISETP.GE.U32.AND P4, PT, R91, 0x7fffffbf, PT ;  /* 0x7fffffbf5b00780c */ /* 0x000fe20003f86070 */
[----:B------:R1:W-:Y:S01]  /*282b0*/  LDGSTS.E [R248+0x43400], [R162.64], !P5 ;  /* 0x43400000a2f87fae */ /* 0x0003e2000e921848 */
[C---:B------:R-:W-:Y:S02]  /*282c0*/  IADD3 R77, R137.reuse, -0x6, RZ ;  /* 0xfffffffa894d7810 */ /* 0x040fe40007ffe0ff */
[----:B------:R-:W-:Y:S01]  /*282d0*/  IADD3 R91, R137, -0xa, RZ ;  /* 0xfffffff6895b7810 */ /* 0x000fe20007ffe0ff */
[----:B------:R1:W-:Y:S01]  /*282e0*/  LDGSTS.E [R248+0x43800], [R164.64], !P1 ;  /* 0x43800000a4f87fae */ /* 0x0003e2000c921848 */
[----:B------:R-:W-:Y:S02]  /*282f0*/  ISETP.GE.U32.AND P1, PT, R77, 0x7fffffbb, PT ;  /* 0x7fffffbb4d00780c */ /* 0x000fe40003f26070 */
[----:B------:R-:W-:-:S02]  /*28300*/  ISETP.GE.U32.AND P5, PT, R91, 0x7fffffb7, PT ;  /* 0x7fffffb75b00780c */ /* 0x000fc40003fa6070 */
[----:B------:R-:W-:Y:S01]  /*28310*/  LOP3.LUT R102, R248, 0x20, RZ, 0x3c, !PT ;  /* 0x00000020f8667812 */ /* 0x000fe200078e3cff */
[----:B------:R1:W-:Y:S01]  /*28320*/  LDGSTS.E [R248+0x43c00], [R166.64], !P6 ;  /* 0x43c00000a6f87fae */ /* 0x0003e2000f121848 */
[C---:B------:R-:W-:Y:S02]  /*28330*/  IADD3 R77, R137.reuse, -0xe, RZ ;  /* 0xfffffff2894d7810 */ /* 0x040fe40007ffe0ff */
[----:B------:R-:W-:Y:S01]  /*28340*/  IADD3 R91, R137, -0x12, RZ ;  /* 0xffffffee895b7810 */ /* 0x000fe20007ffe0ff */
[----:B------:R1:W-:Y:S01]  /*28350*/  LDGSTS.E [R102+0x40100], [R138.64], !P4 ;  /* 0x401000008a667fae */ /* 0x0003e2000e121848 */
[----:B------:R-:W-:Y:S02]  /*28360*/  ISETP.GE.U32.AND P6, PT, R77, 0x7fffffb3, PT ;  /* 0x7fffffb34d00780c */ /* 0x000fe40003fc6070 */
[----:B------:R-:W-:Y:S01]  /*28370*/  ISETP.GE.U32.AND P4, PT, R91, 0x7fffffaf, PT ;  /* 0x7fffffaf5b00780c */ /* 0x000fe20003f86070 */
[----:B------:R1:W-:Y:S01]  /*28380*/  LDGSTS.E [R102+0x40500], [R168.64], !P1 ;  /* 0x40500000a8667fae */ /* 0x0003e2000c921848 */
        /* <DEDUP_REMOVED lines=90> */
[----:B-1----:R-:W-:Y:S01]  /*28930*/  LOP3.LUT R138, R248, 0x60, RZ, 0x3c, !PT ;  /* 0x00000060f88a7812 */ /* 0x002fe200078e3cff */
        /* <DEDUP_REMOVED lines=23> */
[----:B------:R-:W-:-:S03]  /*28ab0*/  ISETP.GE.U32.AND P5, PT, R91, 0x7fffff95, PT ;  /* 0x7fffff955b00780c */ /* 0x000fc60003fa6070 */
[----:B------:R-:W-:Y:S04]  /*28ac0*/  STL.64 [R1+0x26b0], R228 ;  /* 0x0026b0e401007387 */ /* 0x000fe80000100a00 */
[----:B------:R-:W-:Y:S04]  /*28ad0*/  STL [R1+0x26c0], R230 ;  /* 0x0026c0e601007387 */ /* 0x000fe80000100800 */
[----:B------:R-:W-:Y:S04]  /*28ae0*/  STL [R1+0x26bc], R231 ;  /* 0x0026bce701007387 */ /* 0x000fe80000100800 */
[----:B------:R-:W-:Y:S04]  /*28af0*/  STL [R1+0x26c4], R233 ;  /* 0x0026c4e901007387 */ /* 0x000fe80000100800 */
[----:B------:R-:W-:Y:S04]  /*28b00*/  STL.64 [R1+0x26c8], R234 ;  /* 0x0026c8ea01007387 */ /* 0x000fe80000100a00 */
[----:B------:R-:W-:Y:S04]  /*28b10*/  STL.64 [R1+0x26d0], R236 ;  /* 0x0026d0ec01007387 */ /* 0x000fe80000100a00 */
[----:B------:R-:W-:Y:S04]  /*28b20*/  STL.64 [R1+0x26d8], R238 ;  /* 0x0026d8ee01007387 */ /* 0x000fe80000100a00 */
[----:B------:R-:W-:Y:S04]  /*28b30*/  STL.64 [R1+0x26e0], R240 ;  /* 0x0026e0f001007387 */ /* 0x000fe80000100a00 */
[----:B------:R-:W-:Y:S04]  /*28b40*/  STL.64 [R1+0x26e8], R242 ;  /* 0x0026e8f201007387 */ /* 0x000fe80000100a00 */
[----:B------:R1:W-:Y:S04]  /*28b50*/  LDGSTS.E [R138+0x41f00], [R244.64], !P6 ;  /* 0x41f00000f48a7fae */ /* 0x0003e8000f121848 */
[----:B------:R-:W-:Y:S04]  /*28b60*/  STL.64 [R1+0x26f0], R244 ;  /* 0x0026f0f401007387 */ /* 0x000fe80000100a00 */
[----:B------:R1:W-:Y:S04]  /*28b70*/  LDGSTS.E [R138+0x42300], [R246.64], !P4 ;  /* 0x42300000f68a7fae */ /* 0x0003e8000e121848 */
[----:B------:R-:W-:Y:S04]  /*28b80*/  STL.64 [R1+0x26f8], R246 ;  /* 0x0026f8f601007387 */ /* 0x000fe80000100a00 */
[----:B------:R1:W-:Y:S04]  /*28b90*/  LDGSTS.E [R138+0x42700], [R118.64], !P1 ;  /* 0x42700000768a7fae */ /* 0x0003e8000c921848 */
[----:B------:R2:W-:Y:S04]  /*28ba0*/  LDGSTS.E [R138+0x42b00], [R122.64], !P5 ;  /* 0x42b000007a8a7fae */ /* 0x0005e8000e921848 */
[----:B-1----:R-:W4:Y:S04]  /*28bb0*/  LDL.LU.64 R118, [R1+0x2778] ;  /* 0x0027780001767983 */ /* 0x002f280000300a00 */
[----:B--2---:R-:W2:Y:S04]  /*28bc0*/  LDL.LU.64 R122, [R1+0x2770] ;  /* 0x00277000017a7983 */ /* 0x004ea80000300a00 */
[----:B------:R-:W2:Y:S04]  /*28bd0*/  LDL.LU R146, [R1+0x684] ;  /* 0x0006840001927983 */ /* 0x000ea80000300800 */
[----:B------:R-:W2:Y:S01]  /*28be0*/  LDL.LU R143, [R1+0x680] ;  /* 0x00068000018f7983 */ /* 0x000ea20000300800 */
[----:B------:R-:W-:-:S04]  /*28bf0*/  IADD3 R91, R137, -0x30, RZ ;  /* 0xffffffd0895b7810 */ /* 0x000fc80007ffe0ff */
[----:B------:R-:W-:Y:S02]  /*28c00*/  ISETP.GE.U32.AND P6, PT, R91, 0x7fffff91, PT ;  /* 0x7fffff915b00780c */ /* 0x000fe40003fc6070 */
[----:B------:R-:W-:-:S04]  /*28c10*/  IADD3 R77, R137, -0x40, RZ ;  /* 0xffffffc0894d7810 */ /* 0x000fc80007ffe0ff */
[----:B------:R-:W-:Y:S02]  /*28c20*/  ISETP.GE.U32.AND P4, PT, R77, 0x7fffff81, PT ;  /* 0x7fffff814d00780c */ /* 0x000fe40003f86070 */
[----:B------:R-:W-:-:S05]  /*28c30*/  ISETP.GE.AND P1, PT, R136, R77, PT ;  /* 0x0000004d8800720c */ /* 0x000fca0003f26270 */
[----:B------:R1:W-:Y:S01]  /*28c40*/  LDGSTS.E [R138+0x42f00], [R124.64], !P6 ;  /* 0x42f000007c8a7fae */ /* 0x0003e2000f121848 */
[----:B------:R-:W-:-:S03]  /*28c50*/  IADD3 R77, R137, -0x41, RZ ;  /* 0xffffffbf894d7810 */ /* 0x000fc60007ffe0ff */
[----:B------:R3:W-:Y:S01]  /*28c60*/  LDGSTS.E [R138+0x43300], [R126.64], !P0 ;  /* 0x433000007e8a7fae */ /* 0x0007e2000c121848 */
[----:B------:R-:W-:-:S03]  /*28c70*/  ISETP.GE.U32.AND P5, PT, R77, 0x7fffff80, PT ;  /* 0x7fffff804d00780c */ /* 0x000fc60003fa6070 */
[----:B-1----:R-:W4:Y:S04]  /*28c80*/  LDL.LU.64 R124, [R1+0x2768] ;  /* 0x00276800017c7983 */ /* 0x002f280000300a00 */
[----:B------:R-:W4:Y:S04]  /*28c90*/  LDL.LU R147, [R1+0x67c] ;  /* 0x00067c0001937983 */ /* 0x000f280000300800 */
[----:B------:R-:W4:Y:S04]  /*28ca0*/  LDL.LU R102, [R1+0x678] ;  /* 0x0006780001667983 */ /* 0x000f280000300800 */
[----:B------:R-:W4:Y:S04]  /*28cb0*/  LDL.LU R106, [R1+0x674] ;  /* 0x00067400016a7983 */ /* 0x000f280000300800 */
[----:B------:R-:W4:Y:S01]  /*28cc0*/  LDL.LU R112, [R1+0x670] ;  /* 0x0006700001707983 */ /* 0x000f220000300800 */
[----:B---3--:R-:W-:-:S03]  /*28cd0*/  IMAD R77, R251, c[0x0][0x190], RZ ;  /* 0x00006400fb4d7a24 */ /* 0x008fc600078e02ff */
[----:B------:R-:W3:Y:S04]  /*28ce0*/  LDL.LU R116, [R1+0x66c] ;  /* 0x00066c0001747983 */ /* 0x000ee80000300800 */
[----:B------:R-:W3:Y:S04]  /*28cf0*/  LDL.LU R120, [R1+0x668] ;  /* 0x0006680001787983 */ /* 0x000ee80000300800 */
[----:B------:R-:W3:Y:S04]  /*28d00*/  LDL.LU R128, [R1+0x664] ;  /* 0x0006640001807983 */ /* 0x000ee80000300800 */
[----:B------:R-:W3:Y:S04]  /*28d10*/  LDL.LU R132, [R1+0x660] ;  /* 0x0006600001847983 */ /* 0x000ee80000300800 */
[----:B------:R-:W3:Y:S04]  /*28d20*/  LDL.LU R251, [R1+0x65c] ;  /* 0x00065c0001fb7983 */ /* 0x000ee80000300800 */
[----:B------:R-:W3:Y:S04]  /*28d30*/  LDL.LU R151, [R1+0x658] ;  /* 0x0006580001977983 */ /* 0x000ee80000300800 */
[----:B------:R-:W3:Y:S04]  /*28d40*/  LDL.LU R142, [R1+0x654] ;  /* 0x00065400018e7983 */ /* 0x000ee80000300800 */
[----:B------:R-:W3:Y:S04]  /*28d50*/  LDL.LU.64 R126, [R1+0x2760] ;  /* 0x00276000017e7983 */ /* 0x000ee80000300a00 */
[----:B------:R-:W3:Y:S04]  /*28d60*/  LDL.LU R141, [R1+0x650] ;  /* 0x00065000018d7983 */ /* 0x000ee80000300800 */
[----:B------:R1:W-:Y:S04]  /*28d70*/  LDGSTS.E [R138+0x43700], [R130.64], !P3 ;  /* 0x43700000828a7fae */ /* 0x0003e8000d921848 */
[----:B-1----:R-:W3:Y:S04]  /*28d80*/  LDL.LU.64 R130, [R1+0x2758] ;  /* 0x0027580001827983 */ /* 0x002ee80000300a00 */
[----:B------:R-:W3:Y:S04]  /*28d90*/  LDL.LU R150, [R1+0x64c] ;  /* 0x00064c0001967983 */ /* 0x000ee80000300800 */
[----:B------:R-:W3:Y:S01]  /*28da0*/  LDL.LU R140, [R1+0x648] ;  /* 0x00064800018c7983 */ /* 0x000ee20000300800 */
[----:B------:R-:W-:-:S02]  /*28db0*/  IADD3 R91, R137, -0x45, RZ ;  /* 0xffffffbb895b7810 */ /* 0x000fc40007ffe0ff */
[----:B------:R-:W-:Y:S02]  /*28dc0*/  LEA R136, P0, R77, R6, 0x2 ;  /* 0x000000064d887211 */ /* 0x000fe400078010ff */
[----:B------:R-:W-:Y:S02]  /*28dd0*/  ISETP.GE.U32.AND P6, PT, R91, 0x7fffff7c, PT ;  /* 0x7fffff7c5b00780c */ /* 0x000fe40003fc6070 */
[C---:B------:R-:W-:Y:S02]  /*28de0*/  IADD3 R91, R137.reuse, -0x49, RZ ;  /* 0xffffffb7895b7810 */ /* 0x040fe40007ffe0ff */
[----:B------:R-:W-:Y:S02]  /*28df0*/  IADD3 R98, R137, -0x4d, RZ ;  /* 0xffffffb389627810 */ /* 0x000fe40007ffe0ff */
[----:B------:R-:W-:-:S05]  /*28e00*/  LEA.HI.X.SX32 R137, R77, R0, 0x2, P0 ;  /* 0x000000004d897211 */ /* 0x000fca00000f16ff */
[----:B------:R-:W-:Y:S04]  /*28e10*/  STL.64 [R1+0x2700], R136 ;  /* 0x0027008801007387 */ /* 0x000fe80000100a00 */
[----:B------:R-:W3:Y:S01]  /*28e20*/  LDL.LU R249, [R1+0x644] ;  /* 0x0006440001f97983 */ /* 0x000ee20000300800 */
[----:B------:R-:W-:Y:S02]  /*28e30*/  ISETP.GE.U32.AND P3, PT, R91, 0x7fffff78, PT ;  /* 0x7fffff785b00780c */ /* 0x000fe40003f66070 */
[----:B------:R-:W-:-:S05]  /*28e40*/  SEL R91, RZ, 0x4, P1 ;  /* 0x00000004ff5b7807 */ /* 0x000fca0000800000 */
[----:B------:R2:W-:Y:S01]  /*28e50*/  STL [R1+0x9d4], R91 ;  /* 0x0009d45b01007387 */ /* 0x0005e20000100800 */
[----:B------:R-:W-:Y:S01]  /*28e60*/  ISETP.GE.U32.AND P0, PT, R98, 0x7fffff74, PT ;  /* 0x7fffff746200780c */ /* 0x000fe20003f06070 */
[----:B--2---:R-:W-:Y:S02]  /*28e70*/  IMAD R91, R143, c[0x0][0x190], RZ ;  /* 0x000064008f5b7a24 */ /* 0x004fe400078e02ff */
[----:B------:R-:W2:Y:S04]  /*28e80*/  LDL.LU R143, [R1+0x640] ;  /* 0x00064000018f7983 */ /* 0x000ea80000300800 */
[----:B------:R-:W2:Y:S04]  /*28e90*/  LDL.LU R148, [R1+0x63c] ;  /* 0x00063c0001947983 */ /* 0x000ea80000300800 */
[----:B------:R-:W2:Y:S01]  /*28ea0*/  LDL.LU R149, [R1+0x638] ;  /* 0x0006380001957983 */ /* 0x000ea20000300800 */
[----:B------:R-:W-:-:S03]  /*28eb0*/  IMAD R77, R146, c[0x0][0x190], RZ ;  /* 0x00006400924d7a24 */ /* 0x000fc600078e02ff */
[----:B------:R-:W2:Y:S01]  /*28ec0*/  LDL.LU R146, [R1+0x634] ;  /* 0x0006340001927983 */ /* 0x000ea20000300800 */
[----:B----4-:R-:W-:-:S03]  /*28ed0*/  IMAD R98, R147, c[0x0][0x190], RZ ;  /* 0x0000640093627a24 */ /* 0x010fc600078e02ff */
[----:B------:R-:W4:Y:S04]  /*28ee0*/  LDL.LU R147, [R1+0x630] ;  /* 0x0006300001937983 */ /* 0x000f280000300800 */
[----:B------:R-:W4:Y:S01]  /*28ef0*/  LDL.LU R145, [R1+0x62c] ;  /* 0x00062c0001917983 */ /* 0x000f220000300800 */
[----:B---3--:R-:W-:Y:S02]  /*28f00*/  IMAD R137, R151, c[0x0][0x190], RZ ;  /* 0x0000640097897a24 */ /* 0x008fe400078e02ff */
[----:B------:R-:W-:-:S03]  /*28f10*/  IMAD R136, R142, c[0x0][0x190], RZ ;  /* 0x000064008e887a24 */ /* 0x000fc600078e02ff */
[----:B------:R-:W-:Y:S04]  /*28f20*/  STL [R1+0x14], R137 ;  /* 0x0000148901007387 */ /* 0x000fe80000100800 */
[----:B------:R-:W3:Y:S04]  /*28f30*/  LDL.LU R142, [R1+0x628] ;  /* 0x00062800018e7983 */ /* 0x000ee80000300800 */
[----:B------:R1:W-:Y:S04]  /*28f40*/  STL [R1+0x1c], R136 ;  /* 0x00001c8801007387 */ /* 0x0003e80000100800 */
[----:B------:R-:W3:Y:S01]  /*28f50*/  LDL.LU R151, [R1+0x624] ;  /* 0x0006240001977983 */ /* 0x000ee20000300800 */
[----:B-1----:R-:W-:-:S03]  /*28f60*/  IMAD R136, R141, c[0x0][0x190], RZ ;  /* 0x000064008d887a24 */ /* 0x002fc600078e02ff */
[----:B------:R-:W3:Y:S04]  /*28f70*/  LDL.LU R141, [R1+0x620] ;  /* 0x00062000018d7983 */ /* 0x000ee80000300800 */
[----:B------:R1:W-:Y:S01]  /*28f80*/  STL [R1+0x34], R136 ;  /* 0x0000348801007387 */ /* 0x0003e20000100800 */
[----:B------:R-:W-:-:S03]  /*28f90*/  IMAD R137, R150, c[0x0][0x190], RZ ;  /* 0x0000640096897a24 */ /* 0x000fc600078e02ff */
[----:B------:R-:W3:Y:S01]  /*28fa0*/  LDL.LU R160, [R1+0x61c] ;  /* 0x00061c0001a07983 */ /* 0x000ee20000300800 */
[----:B-1----:R-:W-:-:S03]  /*28fb0*/  IMAD R136, R140, c[0x0][0x190], RZ ;  /* 0x000064008c887a24 */ /* 0x002fc600078e02ff */
[----:B------:R-:W-:Y:S04]  /*28fc0*/  STL [R1+0x3c], R137 ;  /* 0x00003c8901007387 */ /* 0x000fe80000100800 */
[----:B------:R-:W3:Y:S04]  /*28fd0*/  LDL.LU R161, [R1+0x618] ;  /* 0x0006180001a17983 */ /* 0x000ee80000300800 */
[----:B------:R1:W-:Y:S04]  /*28fe0*/  STL [R1+0x58], R136 ;  /* 0x0000588801007387 */ /* 0x0003e80000100800 */
[----:B------:R-:W3:Y:S04]  /*28ff0*/  LDL.LU R158, [R1+0x614] ;  /* 0x00061400019e7983 */ /* 0x000ee80000300800 */
[----:B------:R-:W3:Y:S04]  /*29000*/  LDL.LU R159, [R1+0x610] ;  /* 0x00061000019f7983 */ /* 0x000ee80000300800 */
[----:B------:R-:W3:Y:S01]  /*29010*/  LDL.LU R140, [R1+0x60c] ;  /* 0x00060c00018c7983 */ /* 0x000ee20000300800 */
[----:B-1----:R-:W-:-:S03]  /*29020*/  IMAD R136, R249, c[0x0][0x190], RZ ;  /* 0x00006400f9887a24 */ /* 0x002fc600078e02ff */
[----:B------:R-:W3:Y:S04]  /*29030*/  LDL.LU R156, [R1+0x608] ;  /* 0x00060800019c7983 */ /* 0x000ee80000300800 */
[----:B------:R-:W3:Y:S04]  /*29040*/  LDL.LU R249, [R1+0x604] ;  /* 0x0006040001f97983 */ /* 0x000ee80000300800 */
[----:B------:R2:W-:Y:S02]  /*29050*/  STL [R1+0x6c], R136 ;  /* 0x00006c8801007387 */ /* 0x0005e40000100800 */
[----:B--2---:R-:W-:-:S02]  /*29060*/  IMAD R136, R143, c[0x0][0x190], RZ ;  /* 0x000064008f887a24 */ /* 0x004fc400078e02ff */
[----:B------:R-:W2:Y:S01]  /*29070*/  LDL.LU R143, [R1+0x600] ;  /* 0x00060000018f7983 */ /* 0x000ea20000300800 */
[----:B------:R-:W-:-:S03]  /*29080*/  IMAD R137, R148, c[0x0][0x190], RZ ;  /* 0x0000640094897a24 */ /* 0x000fc600078e02ff */
[----:B------:R1:W-:Y:S04]  /*29090*/  STL [R1+0x7c], R136 ;  /* 0x00007c8801007387 */ /* 0x0003e80000100800 */
[----:B------:R-:W2:Y:S04]  /*290a0*/  LDL.LU R148, [R1+0x5fc] ;  /* 0x0005fc0001947983 */ /* 0x000ea80000300800 */
[----:B------:R-:W-:Y:S01]  /*290b0*/  STL [R1+0x94], R137 ;  /* 0x0000948901007387 */ /* 0x000fe20000100800 */
[----:B-1----:R-:W-:-:S03]  /*290c0*/  IMAD R136, R149, c[0x0][0x190], RZ ;  /* 0x0000640095887a24 */ /* 0x002fc600078e02ff */
[----:B------:R-:W2:Y:S04]  /*290d0*/  LDL.LU R157, [R1+0x5f8] ;  /* 0x0005f800019d7983 */ /* 0x000ea80000300800 */
[----:B------:R-:W2:Y:S04]  /*290e0*/  LDL.LU R155, [R1+0x5f4] ;  /* 0x0005f400019b7983 */ /* 0x000ea80000300800 */
[----:B------:R1:W-:Y:S04]  /*290f0*/  STL [R1+0x9c], R136 ;  /* 0x00009c8801007387 */ /* 0x0003e80000100800 */
[----:B------:R-:W2:Y:S04]  /*29100*/  LDL.LU R154, [R1+0x5f0] ;  /* 0x0005f000019a7983 */ /* 0x000ea80000300800 */
[----:B------:R-:W2:Y:S04]  /*29110*/  LDL.LU R152, [R1+0x5ec] ;  /* 0x0005ec0001987983 */ /* 0x000ea80000300800 */
[----:B------:R-:W2:Y:S01]  /*29120*/  LDL.LU R149, [R1+0x5e8] ;  /* 0x0005e80001957983 */ /* 0x000ea20000300800 */
[----:B-1----:R-:W-:-:S03]  /*29130*/  IMAD R136, R146, c[0x0][0x190], RZ ;  /* 0x0000640092887a24 */ /* 0x002fc600078e02ff */
[----:B------:R-:W2:Y:S04]  /*29140*/  LDL.LU R153, [R1+0x5e4] ;  /* 0x0005e40001997983 */ /* 0x000ea80000300800 */
[----:B------:R-:W2:Y:S04]  /*29150*/  LDL.LU R146, [R1+0x5e0] ;  /* 0x0005e00001927983 */ /* 0x000ea80000300800 */
[----:B------:R1:W-:Y:S04]  /*29160*/  STL [R1+0xb4], R136 ;  /* 0x0000b48801007387 */ /* 0x0003e80000100800 */
[----:B------:R-:W2:Y:S01]  /*29170*/  LDL.LU R150, [R1+0x5dc] ;  /* 0x0005dc0001967983 */ /* 0x000ea20000300800 */
[----:B----4-:R-:W-:-:S02]  /*29180*/  IMAD R137, R145, c[0x0][0x190], RZ ;  /* 0x0000640091897a24 */ /* 0x010fc400078e02ff */
[----:B-1----:R-:W-:Y:S02]  /*29190*/  IMAD R136, R147, c[0x0][0x190], RZ ;  /* 0x0000640093887a24 */ /* 0x002fe400078e02ff */
[----:B------:R-:W4:Y:S04]  /*291a0*/  LDL.LU R147, [R1+0x5d8] ;  /* 0x0005d80001937983 */ /* 0x000f280000300800 */
[----:B------:R3:W-:Y:S02]  /*291b0*/  STL [R1+0xbc], R136 ;  /* 0x0000bc8801007387 */ /* 0x0007e40000100800 */
[----:B---3--:R-:W-:Y:S02]  /*291c0*/  IMAD R136, R142, c[0x0][0x190], RZ ;  /* 0x000064008e887a24 */ /* 0x008fe400078e02ff */
[----:B------:R-:W3:Y:S04]  /*291d0*/  LDL.LU R142, [R1+0x5d4] ;  /* 0x0005d400018e7983 */ /* 0x000ee80000300800 */
[----:B------:R1:W-:Y:S04]  /*291e0*/  STL [R1+0xd8], R137 ;  /* 0x0000d88901007387 */ /* 0x0003e80000100800 */
[----:B------:R1:W-:Y:S02]  /*291f0*/  STL [R1+0xdc], R136 ;  /* 0x0000dc8801007387 */ /* 0x0003e40000100800 */
[----:B-1----:R-:W-:-:S02]  /*29200*/  IMAD R137, R151, c[0x0][0x190], RZ ;  /* 0x0000640097897a24 */ /* 0x002fc400078e02ff */
[----:B------:R-:W3:Y:S01]  /*29210*/  LDL.LU R151, [R1+0x5d0] ;  /* 0x0005d00001977983 */ /* 0x000ee20000300800 */
[----:B------:R-:W-:-:S03]  /*29220*/  IMAD R136, R141, c[0x0][0x190], RZ ;  /* 0x000064008d887a24 */ /* 0x000fc600078e02ff */
[----:B------:R1:W-:Y:S04]  /*29230*/  STL [R1+0xfc], R137 ;  /* 0x0000fc8901007387 */ /* 0x0003e80000100800 */
[----:B------:R-:W3:Y:S04]  /*29240*/  LDL.LU R141, [R1+0x5cc] ;  /* 0x0005cc00018d7983 */ /* 0x000ee80000300800 */
[----:B------:R1:W-:Y:S02]  /*29250*/  STL [R1+0x114], R136 ;  /* 0x0001148801007387 */ /* 0x0003e40000100800 */
[----:B-1----:R-:W-:-:S02]  /*29260*/  IMAD R137, R160, c[0x0][0x190], RZ ;  /* 0x00006400a0897a24 */ /* 0x002fc400078e02ff */
[----:B------:R-:W-:Y:S02]  /*29270*/  IMAD R136, R161, c[0x0][0x190], RZ ;  /* 0x00006400a1887a24 */ /* 0x000fe400078e02ff */
[----:B------:R-:W-:Y:S01]  /*29280*/  IMAD R138, R158, c[0x0][0x190], RZ ;  /* 0x000064009e8a7a24 */ /* 0x000fe200078e02ff */
[----:B------:R-:W-:Y:S04]  /*29290*/  STL [R1+0x11c], R137 ;  /* 0x00011c8901007387 */ /* 0x000fe80000100800 */
[----:B------:R1:W-:Y:S04]  /*292a0*/  STL [R1+0x12c], R136 ;  /* 0x00012c8801007387 */ /* 0x0003e80000100800 */
[----:B------:R-:W-:Y:S01]  /*292b0*/  STL [R1+0x134], R138 ;  /* 0x0001348a01007387 */ /* 0x000fe20000100800 */
[----:B-1----:R-:W-:-:S03]  /*292c0*/  IMAD R136, R140, c[0x0][0x190], RZ ;  /* 0x000064008c887a24 */ /* 0x002fc600078e02ff */
[----:B------:R-:W3:Y:S01]  /*292d0*/  LDL.LU R140, [R1+0x5c8] ;  /* 0x0005c800018c7983 */ /* 0x000ee20000300800 */
[----:B------:R-:W-:-:S05]  /*292e0*/  IMAD R137, R159, c[0x0][0x190], RZ ;  /* 0x000064009f897a24 */ /* 0x000fca00078e02ff */
[----:B------:R-:W-:Y:S04]  /*292f0*/  STL [R1+0x13c], R137 ;  /* 0x00013c8901007387 */ /* 0x000fe80000100800 */
[----:B------:R1:W-:Y:S02]  /*29300*/  STL [R1+0x14c], R136 ;  /* 0x00014c8801007387 */ /* 0x0003e40000100800 */
[----:B-1----:R-:W-:Y:S02]  /*29310*/  IMAD R136, R249, c[0x0][0x190], RZ ;  /* 0x00006400f9887a24 */ /* 0x002fe400078e02ff */
[----:B------:R-:W3:Y:S01]  /*29320*/  LDL.LU R249, [R1+0x5c4] ;  /* 0x0005c40001f97983 */ /* 0x000ee20000300800 */
[----:B------:R-:W-:-:S05]  /*29330*/  IMAD R137, R156, c[0x0][0x190], RZ ;  /* 0x000064009c897a24 */ /* 0x000fca00078e02ff */
[----:B------:R2:W-:Y:S04]  /*29340*/  STL [R1+0x158], R137 ;  /* 0x0001588901007387 */ /* 0x0005e80000100800 */
[----:B------:R1:W-:Y:S01]  /*29350*/  STL [R1+0x15c], R136 ;  /* 0x00015c8801007387 */ /* 0x0003e20000100800 */
[----:B--2---:R-:W-:-:S03]  /*29360*/  IMAD R137, R143, c[0x0][0x190], RZ ;  /* 0x000064008f897a24 */ /* 0x004fc600078e02ff */
[----:B------:R-:W2:Y:S04]  /*29370*/  LDL.LU R143, [R1+0x5c0] ;  /* 0x0005c000018f7983 */ /* 0x000ea80000300800 */
[----:B------:R1:W-:Y:S02]  /*29380*/  STL [R1+0x170], R137 ;  /* 0x0001708901007387 */ /* 0x0003e40000100800 */
[----:B-1----:R-:W-:Y:S02]  /*29390*/  IMAD R136, R148, c[0x0][0x190], RZ ;  /* 0x0000640094887a24 */ /* 0x002fe400078e02ff */
[----:B------:R-:W2:Y:S04]  /*293a0*/  LDL.LU R148, [R1+0x5bc] ;  /* 0x0005bc0001947983 */ /* 0x000ea80000300800 */
[----:B------:R1:W-:Y:S01]  /*293b0*/  STL [R1+0x17c], R136 ;  /* 0x00017c8801007387 */ /* 0x0003e20000100800 */
[----:B------:R-:W-:-:S02]  /*293c0*/  IMAD R137, R157, c[0x0][0x190], RZ ;  /* 0x000064009d897a24 */ /* 0x000fc400078e02ff */
[----:B-1----:R-:W-:-:S03]  /*293d0*/  IMAD R136, R155, c[0x0][0x190], RZ ;  /* 0x000064009b887a24 */ /* 0x002fc600078e02ff */
[----:B------:R-:W-:Y:S01]  /*293e0*/  STL [R1+0x18c], R137 ;  /* 0x00018c8901007387 */ /* 0x000fe20000100800 */
[----:B------:R-:W-:-:S03]  /*293f0*/  IMAD R138, R154, c[0x0][0x190], RZ ;  /* 0x000064009a8a7a24 */ /* 0x000fc600078e02ff */
[----:B------:R1:W-:Y:S04]  /*29400*/  STL [R1+0x194], R136 ;  /* 0x0001948801007387 */ /* 0x0003e80000100800 */
[----:B------:R-:W-:Y:S01]  /*29410*/  STL [R1+0x19c], R138 ;  /* 0x00019c8a01007387 */ /* 0x000fe20000100800 */
[----:B-1----:R-:W-:-:S03]  /*29420*/  IMAD R136, R149, c[0x0][0x190], RZ ;  /* 0x0000640095887a24 */ /* 0x002fc600078e02ff */
[----:B------:R-:W2:Y:S01]  /*29430*/  LDL.LU R149, [R1+0x5b8] ;  /* 0x0005b80001957983 */ /* 0x000ea20000300800 */
[----:B------:R-:W-:-:S05]  /*29440*/  IMAD R137, R152, c[0x0][0x190], RZ ;  /* 0x0000640098897a24 */ /* 0x000fca00078e02ff */
[----:B------:R1:W-:Y:S04]  /*29450*/  STL [R1+0x1ac], R137 ;  /* 0x0001ac8901007387 */ /* 0x0003e80000100800 */
[----:B------:R4:W-:Y:S01]  /*29460*/  STL [R1+0x1b4], R136 ;  /* 0x0001b48801007387 */ /* 0x0009e20000100800 */
[----:B-1----:R-:W-:Y:S02]  /*29470*/  IMAD R137, R153, c[0x0][0x190], RZ ;  /* 0x0000640099897a24 */ /* 0x002fe400078e02ff */
[----:B----4-:R-:W-:Y:S02]  /*29480*/  IMAD R136, R146, c[0x0][0x190], RZ ;  /* 0x0000640092887a24 */ /* 0x010fe400078e02ff */
[----:B------:R-:W4:Y:S04]  /*29490*/  LDL.LU R146, [R1+0x5b4] ;  /* 0x0005b40001927983 */ /* 0x000f280000300800 */
[----:B------:R1:W-:Y:S04]  /*294a0*/  STL [R1+0x1c4], R137 ;  /* 0x0001c48901007387 */ /* 0x0003e80000100800 */
[----:B------:R1:W-:Y:S04]  /*294b0*/  STL [R1+0x1d0], R136 ;  /* 0x0001d08801007387 */ /* 0x0003e80000100800 */
[----:B------:R-:W4:Y:S01]  /*294c0*/  LDL.LU R145, [R1+0x5b0] ;  /* 0x0005b00001917983 */ /* 0x000f220000300800 */
[----:B-1----:R-:W-:-:S02]  /*294d0*/  IMAD R137, R150, c[0x0][0x190], RZ ;  /* 0x0000640096897a24 */ /* 0x002fc400078e02ff */
[----:B------:R-:W-:-:S03]  /*294e0*/  IMAD R136, R147, c[0x0][0x190], RZ ;  /* 0x0000640093887a24 */ /* 0x000fc600078e02ff */
[----:B------:R3:W-:Y:S04]  /*294f0*/  STL [R1+0x1dc], R137 ;  /* 0x0001dc8901007387 */ /* 0x0007e80000100800 */
[----:B------:R-:W4:Y:S04]  /*29500*/  LDL.LU R147, [R1+0x5ac] ;  /* 0x0005ac0001937983 */ /* 0x000f280000300800 */
[----:B------:R1:W-:Y:S04]  /*29510*/  STL [R1+0x1e4], R136 ;  /* 0x0001e48801007387 */ /* 0x0003e80000100800 */
[----:B------:R-:W4:Y:S01]  /*29520*/  LDL.LU R150, [R1+0x5a8] ;  /* 0x0005a80001967983 */ /* 0x000f220000300800 */
[----:B---3--:R-:W-:-:S02]  /*29530*/  IMAD R137, R151, c[0x0][0x190], RZ ;  /* 0x0000640097897a24 */ /* 0x008fc400078e02ff */
[----:B-1----:R-:W-:Y:S02]  /*29540*/  IMAD R136, R142, c[0x0][0x190], RZ ;  /* 0x000064008e887a24 */ /* 0x002fe400078e02ff */
[----:B------:R-:W3:Y:S04]  /*29550*/  LDL.LU R142, [R1+0x5a4] ;  /* 0x0005a400018e7983 */ /* 0x000ee80000300800 */
[----:B------:R1:W-:Y:S04]  /*29560*/  STL [R1+0x1ec], R136 ;  /* 0x0001ec8801007387 */ /* 0x0003e80000100800 */
        /* <DEDUP_REMOVED lines=12> */
[----:B-1----:R-:W-:-:S02]  /*29630*/  IMAD R136, R249, c[0x0][0x190], RZ ;  /* 0x00006400f9887a24 */ /* 0x002fc400078e02ff */
[----:B------:R-:W3:Y:S04]  /*29640*/  LDL.LU R249, [R1+0x318] ;  /* 0x0003180001f97983 */ /* 0x000ee80000300800 */
[----:B------:R1:W-:Y:S01]  /*29650*/  STL [R1+0x214], R136 ;  /* 0x0002148801007387 */ /* 0x0003e20000100800 */
[----:B--2---:R-:W-:-:S03]  /*29660*/  IMAD R137, R143, c[0x0][0x190], RZ ;  /* 0x000064008f897a24 */ /* 0x004fc600078e02ff */
        /* <DEDUP_REMOVED lines=8> */
[----:B------:R-:W2:Y:S04]  /*296f0*/  LDL.LU R148, [R1+0x578] ;  /* 0x0005780001947983 */ /* 0x000ea80000300800 */
[----:B------:R-:W2:Y:S01]  /*29700*/  LDL.LU R153, [R1+0x38c] ;  /* 0x00038c0001997983 */ /* 0x000ea20000300800 */
[----:B-1----:R-:W-:-:S03]  /*29710*/  IMAD R136, R149, c[0x0][0x190], RZ ;  /* 0x0000640095887a24 */ /* 0x002fc600078e02ff */
[----:B------:R-:W2:Y:S04]  /*29720*/  LDL.LU R149, [R1+0x574] ;  /* 0x0005740001957983 */ /* 0x000ea80000300800 */
[----:B------:R4:W-:Y:S04]  /*29730*/  STL [R1+0x23c], R136 ;  /* 0x00023c8801007387 */ /* 0x0009e80000100800 */
[----:B------:R-:W2:Y:S01]  /*29740*/  LDL.LU R151, [R1+0x3b0] ;  /* 0x0003b00001977983 */ /* 0x000ea20000300800 */
[----:B----4-:R-:W-:-:S03]  /*29750*/  IMAD R136, R146, c[0x0][0x190], RZ ;  /* 0x0000640092887a24 */ /* 0x010fc600078e02ff */
[----:B------:R-:W4:Y:S04]  /*29760*/  LDL.LU R146, [R1+0x570] ;  /* 0x0005700001927983 */ /* 0x000f280000300800 */
[----:B------:R1:W-:Y:S01]  /*29770*/  STL [R1+0x250], R136 ;  /* 0x0002508801007387 */ /* 0x0003e20000100800 */
[----:B------:R-:W-:Y:S02]  /*29780*/  IMAD R137, R145, c[0x0][0x190], RZ ;  /* 0x0000640091897a24 */ /* 0x000fe400078e02ff */
[----:B-1----:R-:W-:Y:S02]  /*29790*/  IMAD R136, R147, c[0x0][0x190], RZ ;  /* 0x0000640093887a24 */ /* 0x002fe400078e02ff */
[----:B------:R-:W4:Y:S04]  /*297a0*/  LDL.LU R147, [R1+0x3d4] ;  /* 0x0003d40001937983 */ /* 0x000f280000300800 */
[----:B------:R1:W-:Y:S04]  /*297b0*/  STL [R1+0x25c], R137 ;  /* 0x00025c8901007387 */ /* 0x0003e80000100800 */
[----:B------:R3:W-:Y:S01]  /*297c0*/  STL [R1+0x270], R136 ;  /* 0x0002708801007387 */ /* 0x0007e20000100800 */
[----:B-1----:R-:W-:-:S03]  /*297d0*/  IMAD R137, R150, c[0x0][0x190], RZ ;  /* 0x0000640096897a24 */ /* 0x002fc600078e02ff */
[----:B------:R-:W4:Y:S01]  /*297e0*/  LDL.LU R150, [R1+0x56c] ;  /* 0x00056c0001967983 */ /* 0x000f220000300800 */
[----:B---3--:R-:W-:-:S03]  /*297f0*/  IMAD R136, R142, c[0x0][0x190], RZ ;  /* 0x000064008e887a24 */ /* 0x008fc600078e02ff */
[----:B------:R1:W-:Y:S04]  /*29800*/  STL [R1+0x27c], R137 ;  /* 0x00027c8901007387 */ /* 0x0003e80000100800 */
[----:B------:R-:W3:Y:S04]  /*29810*/  LDL.LU R142, [R1+0x3f8] ;  /* 0x0003f800018e7983 */ /* 0x000ee80000300800 */
[----:B------:R1:W-:Y:S02]  /*29820*/  STL [R1+0x298], R136 ;  /* 0x0002988801007387 */ /* 0x0003e40000100800 */
[----:B-1----:R-:W-:-:S02]  /*29830*/  IMAD R137, R160, c[0x0][0x190], RZ ;  /* 0x00006400a0897a24 */ /* 0x002fc400078e02ff */
[----:B------:R-:W-:Y:S02]  /*29840*/  IMAD R136, R161, c[0x0][0x190], RZ ;  /* 0x00006400a1887a24 */ /* 0x000fe400078e02ff */
[----:B------:R-:W-:Y:S01]  /*29850*/  IMAD R138, R158, c[0x0][0x190], RZ ;  /* 0x000064009e8a7a24 */ /* 0x000fe200078e02ff */
[----:B------:R1:W-:Y:S04]  /*29860*/  STL [R1+0x29c], R137 ;  /* 0x00029c8901007387 */ /* 0x0003e80000100800 */
[----:B------:R1:W-:Y:S04]  /*29870*/  STL [R1+0x2b8], R136 ;  /* 0x0002b88801007387 */ /* 0x0003e80000100800 */
[----:B------:R-:W-:Y:S01]  /*29880*/  STL [R1+0x2bc], R138 ;  /* 0x0002bc8a01007387 */ /* 0x000fe20000100800 */
[----:B-1----:R-:W-:-:S02]  /*29890*/  IMAD R137, R159, c[0x0][0x190], RZ ;  /* 0x000064009f897a24 */ /* 0x002fc400078e02ff */
[----:B------:R-:W-:Y:S02]  /*298a0*/  IMAD R136, R141, c[0x0][0x190], RZ ;  /* 0x000064008d887a24 */ /* 0x000fe400078e02ff */
[----:B------:R-:W3:Y:S04]  /*298b0*/  LDL.LU R141, [R1+0x568] ;  /* 0x00056800018d7983 */ /* 0x000ee80000300800 */
[----:B------:R-:W-:Y:S04]  /*298c0*/  STL [R1+0x2d8], R137 ;  /* 0x0002d88901007387 */ /* 0x000fe80000100800 */
[----:B------:R1:W-:Y:S02]  /*298d0*/  STL [R1+0x2dc], R136 ;  /* 0x0002dc8801007387 */ /* 0x0003e40000100800 */
[----:B-1----:R-:W-:-:S02]  /*298e0*/  IMAD R136, R140, c[0x0][0x190], RZ ;  /* 0x000064008c887a24 */ /* 0x002fc400078e02ff */
[----:B------:R-:W3:Y:S01]  /*298f0*/  LDL.LU R140, [R1+0x564] ;  /* 0x00056400018c7983 */ /* 0x000ee20000300800 */
[----:B------:R-:W-:-:S05]  /*29900*/  IMAD R137, R156, c[0x0][0x190], RZ ;  /* 0x000064009c897a24 */ /* 0x000fca00078e02ff */
[----:B------:R1:W-:Y:S04]  /*29910*/  STL [R1+0x2f8], R137 ;  /* 0x0002f88901007387 */ /* 0x0003e80000100800 */
[----:B------:R2:W-:Y:S01]  /*29920*/  STL [R1+0x2fc], R136 ;  /* 0x0002fc8801007387 */ /* 0x0005e20000100800 */
[----:B-1----:R-:W-:-:S03]  /*29930*/  IMAD R137, R249, c[0x0][0x190], RZ ;  /* 0x00006400f9897a24 */ /* 0x002fc600078e02ff */
[----:B------:R-:W3:Y:S04]  /*29940*/  LDL.LU R249, [R1+0x42c] ;  /* 0x00042c0001f97983 */ /* 0x000ee80000300800 */
[----:B------:R1:W-:Y:S01]  /*29950*/  STL [R1+0x318], R137 ;  /* 0x0003188901007387 */ /* 0x0003e20000100800 */
[----:B--2---:R-:W-:-:S03]  /*29960*/  IMAD R136, R143, c[0x0][0x190], RZ ;  /* 0x000064008f887a24 */ /* 0x004fc600078e02ff */
[----:B------:R-:W2:Y:S04]  /*29970*/  LDL.LU R143, [R1+0x440] ;  /* 0x00044000018f7983 */ /* 0x000ea80000300800 */
[----:B------:R1:W-:Y:S02]  /*29980*/  STL [R1+0x31c], R136 ;  /* 0x00031c8801007387 */ /* 0x0003e40000100800 */
[----:B-1----:R-:W-:Y:S02]  /*29990*/  IMAD R137, R157, c[0x0][0x190], RZ ;  /* 0x000064009d897a24 */ /* 0x002fe400078e02ff */
[----:B------:R-:W-:-:S03]  /*299a0*/  IMAD R136, R155, c[0x0][0x190], RZ ;  /* 0x000064009b887a24 */ /* 0x000fc600078e02ff */
[----:B------:R1:W-:Y:S01]  /*299b0*/  STL [R1+0x33c], R137 ;  /* 0x00033c8901007387 */ /* 0x0003e20000100800 */
[----:B------:R-:W-:-:S03]  /*299c0*/  IMAD R138, R154, c[0x0][0x190], RZ ;  /* 0x000064009a8a7a24 */ /* 0x000fc600078e02ff */
[----:B------:R1:W-:Y:S04]  /*299d0*/  STL [R1+0x350], R136 ;  /* 0x0003508801007387 */ /* 0x0003e80000100800 */
[----:B------:R-:W-:Y:S01]  /*299e0*/  STL [R1+0x35c], R138 ;  /* 0x00035c8a01007387 */ /* 0x000fe20000100800 */
[----:B-1----:R-:W-:Y:S02]  /*299f0*/  IMAD R137, R152, c[0x0][0x190], RZ ;  /* 0x0000640098897a24 */ /* 0x002fe400078e02ff */
[----:B------:R-:W-:Y:S02]  /*29a00*/  IMAD R136, R148, c[0x0][0x190], RZ ;  /* 0x0000640094887a24 */ /* 0x000fe400078e02ff */
[----:B------:R-:W2:Y:S04]  /*29a10*/  LDL.LU R148, [R1+0x450] ;  /* 0x0004500001947983 */ /* 0x000ea80000300800 */
[----:B------:R-:W-:Y:S04]  /*29a20*/  STL [R1+0x36c], R137 ;  /* 0x00036c8901007387 */ /* 0x000fe80000100800 */
[----:B------:R1:W-:Y:S02]  /*29a30*/  STL [R1+0x37c], R136 ;  /* 0x00037c8801007387 */ /* 0x0003e40000100800 */
[----:B-1----:R-:W-:-:S02]  /*29a40*/  IMAD R136, R149, c[0x0][0x190], RZ ;  /* 0x0000640095887a24 */ /* 0x002fc400078e02ff */
[----:B------:R-:W2:Y:S01]  /*29a50*/  LDL.LU R149, [R1+0x464] ;  /* 0x0004640001957983 */ /* 0x000ea20000300800 */
[----:B------:R-:W-:-:S05]  /*29a60*/  IMAD R137, R153, c[0x0][0x190], RZ ;  /* 0x0000640099897a24 */ /* 0x000fca00078e02ff */
[----:B------:R1:W-:Y:S04]  /*29a70*/  STL [R1+0x38c], R137 ;  /* 0x00038c8901007387 */ /* 0x0003e80000100800 */
[----:B------:R4:W-:Y:S04]  /*29a80*/  STL [R1+0x39c], R136 ;  /* 0x00039c8801007387 */ /* 0x0009e80000100800 */
[----:B------:R-:W2:Y:S01]  /*29a90*/  LDL.LU R145, [R1+0x470] ;  /* 0x0004700001917983 */ /* 0x000ea20000300800 */
[----:B-1----:R-:W-:Y:S02]  /*29aa0*/  IMAD R137, R151, c[0x0][0x190], RZ ;  /* 0x0000640097897a24 */ /* 0x002fe400078e02ff */
[----:B----4-:R-:W-:-:S03]  /*29ab0*/  IMAD R136, R146, c[0x0][0x190], RZ ;  /* 0x0000640092887a24 */ /* 0x010fc600078e02ff */
[----:B------:R-:W-:Y:S04]  /*29ac0*/  STL [R1+0x3b0], R137 ;  /* 0x0003b08901007387 */ /* 0x000fe80000100800 */
[----:B------:R-:W4:Y:S04]  /*29ad0*/  LDL.LU R146, [R1+0x488] ;  /* 0x0004880001927983 */ /* 0x000f280000300800 */
[----:B------:R1:W-:Y:S04]  /*29ae0*/  STL [R1+0x3bc], R136 ;  /* 0x0003bc8801007387 */ /* 0x0003e80000100800 */
[----:B------:R-:W4:Y:S01]  /*29af0*/  LDL.LU R151, [R1+0x498] ;  /* 0x0004980001977983 */ /* 0x000f220000300800 */
[----:B-1----:R-:W-:-:S03]  /*29b00*/  IMAD R136, R147, c[0x0][0x190], RZ ;  /* 0x0000640093887a24 */ /* 0x002fc600078e02ff */
[----:B------:R-:W4:Y:S04]  /*29b10*/  LDL.LU R147, [R1+0x4ac] ;  /* 0x0004ac0001937983 */ /* 0x000f280000300800 */
[----:B------:R3:W-:Y:S01]  /*29b20*/  STL [R1+0x3d4], R136 ;  /* 0x0003d48801007387 */ /* 0x0007e20000100800 */
[----:B------:R-:W-:-:S03]  /*29b30*/  IMAD R137, R150, c[0x0][0x190], RZ ;  /* 0x0000640096897a24 */ /* 0x000fc600078e02ff */
[----:B------:R-:W4:Y:S01]  /*29b40*/  LDL.LU R160, [R1+0x4b8] ;  /* 0x0004b80001a07983 */ /* 0x000f220000300800 */
[----:B---3--:R-:W-:-:S03]  /*29b50*/  IMAD R136, R142, c[0x0][0x190], RZ ;  /* 0x000064008e887a24 */ /* 0x008fc600078e02ff */
[----:B------:R-:W-:Y:S04]  /*29b60*/  STL [R1+0x3dc], R137 ;  /* 0x0003dc8901007387 */ /* 0x000fe80000100800 */
[----:B------:R-:W3:Y:S04]  /*29b70*/  LDL.LU R161, [R1+0x4d0] ;  /* 0x0004d00001a17983 */ /* 0x000ee80000300800 */
[----:B------:R1:W-:Y:S04]  /*29b80*/  STL [R1+0x3f8], R136 ;  /* 0x0003f88801007387 */ /* 0x0003e80000100800 */
[----:B------:R-:W3:Y:S04]  /*29b90*/  LDL.LU R158, [R1+0x4e0] ;  /* 0x0004e000019e7983 */ /* 0x000ee80000300800 */
[----:B------:R-:W3:Y:S04]  /*29ba0*/  LDL.LU R159, [R1+0x4f0] ;  /* 0x0004f000019f7983 */ /* 0x000ee80000300800 */
[----:B------:R-:W3:Y:S04]  /*29bb0*/  LDL.LU R142, [R1+0x500] ;  /* 0x00050000018e7983 */ /* 0x000ee80000300800 */
[----:B------:R-:W3:Y:S01]  /*29bc0*/  LDL.LU R156, [R1+0x518] ;  /* 0x00051800019c7983 */ /* 0x000ee20000300800 */
[----:B-1----:R-:W-:-:S03]  /*29bd0*/  IMAD R136, R141, c[0x0][0x190], RZ ;  /* 0x000064008d887a24 */ /* 0x002fc600078e02ff */
[----:B------:R-:W3:Y:S04]  /*29be0*/  LDL.LU R141, [R1+0x528] ;  /* 0x00052800018d7983 */ /* 0x000ee80000300800 */
[----:B------:R1:W-:Y:S02]  /*29bf0*/  STL [R1+0x3fc], R136 ;  /* 0x0003fc8801007387 */ /* 0x0003e40000100800 */
[----:B-1----:R-:W-:Y:S02]  /*29c00*/  IMAD R136, R140, c[0x0][0x190], RZ ;  /* 0x000064008c887a24 */ /* 0x002fe400078e02ff */
[----:B------:R-:W3:Y:S04]  /*29c10*/  LDL.LU R140, [R1+0x538] ;  /* 0x00053800018c7983 */ /* 0x000ee80000300800 */
[----:B------:R2:W-:Y:S01]  /*29c20*/  STL [R1+0x41c], R136 ;  /* 0x00041c8801007387 */ /* 0x0005e20000100800 */
[----:B------:R-:W-:-:S03]  /*29c30*/  IMAD R137, R249, c[0x0][0x190], RZ ;  /* 0x00006400f9897a24 */ /* 0x000fc600078e02ff */
[----:B------:R-:W3:Y:S04]  /*29c40*/  LDL.LU R249, [R1+0x548] ;  /* 0x0005480001f97983 */ /* 0x000ee80000300800 */
[----:B------:R-:W-:Y:S04]  /*29c50*/  STL [R1+0x42c], R137 ;  /* 0x00042c8901007387 */ /* 0x000fe80000100800 */
[----:B------:R-:W3:Y:S04]  /*29c60*/  LDL.LU R157, [R1+0x560] ;  /* 0x00056000019d7983 */ /* 0x000ee80000300800 */
[----:B------:R-:W3:Y:S01]  /*29c70*/  LDL.LU R155, [R1+0x55c] ;  /* 0x00055c00019b7983 */ /* 0x000ee20000300800 */
[----:B--2---:R-:W-:-:S05]  /*29c80*/  IMAD R136, R143, c[0x0][0x190], RZ ;  /* 0x000064008f887a24 */ /* 0x004fca00078e02ff */
        /* <DEDUP_REMOVED lines=9> */
[----:B-1----:R-:W-:-:S03]  /*29d20*/  IMAD R136, R149, c[0x0][0x190], RZ ;  /* 0x0000640095887a24 */ /* 0x002fc600078e02ff */
[----:B------:R-:W2:Y:S04]  /*29d30*/  LDL.LU R149, [R1+0x53c] ;  /* 0x00053c0001957983 */ /* 0x000ea80000300800 */
[----:B------:R4:W-:Y:S01]  /*29d40*/  STL [R1+0x464], R136 ;  /* 0x0004648801007387 */ /* 0x0009e20000100800 */
[----:B------:R-:W-:Y:S02]  /*29d50*/  IMAD R137, R145, c[0x0][0x190], RZ ;  /* 0x0000640091897a24 */ /* 0x000fe400078e02ff */
[----:B----4-:R-:W-:Y:S02]  /*29d60*/  IMAD R136, R146, c[0x0][0x190], RZ ;  /* 0x0000640092887a24 */ /* 0x010fe400078e02ff */
[----:B------:R-:W4:Y:S04]  /*29d70*/  LDL.LU R146, [R1+0x534] ;  /* 0x0005340001927983 */ /* 0x000f280000300800 */
[----:B------:R1:W-:Y:S04]  /*29d80*/  STL [R1+0x470], R137 ;  /* 0x0004708901007387 */ /* 0x0003e80000100800 */
[----:B------:R1:W-:Y:S02]  /*29d90*/  STL [R1+0x488], R136 ;  /* 0x0004888801007387 */ /* 0x0003e40000100800 */
[----:B-1----:R-:W-:-:S02]  /*29da0*/  IMAD R137, R151, c[0x0][0x190], RZ ;  /* 0x0000640097897a24 */ /* 0x002fc400078e02ff */
[----:B------:R-:W4:Y:S01]  /*29db0*/  LDL.LU R151, [R1+0x530] ;  /* 0x0005300001977983 */ /* 0x000f220000300800 */
[----:B------:R-:W-:-:S03]  /*29dc0*/  IMAD R136, R147, c[0x0][0x190], RZ ;  /* 0x0000640093887a24 */ /* 0x000fc600078e02ff */
[----:B------:R1:W-:Y:S04]  /*29dd0*/  STL [R1+0x498], R137 ;  /* 0x0004988901007387 */ /* 0x0003e80000100800 */
[----:B------:R-:W4:Y:S04]  /*29de0*/  LDL.LU R147, [R1+0x52c] ;  /* 0x00052c0001937983 */ /* 0x000f280000300800 */
[----:B------:R3:W-:Y:S01]  /*29df0*/  STL [R1+0x4ac], R136 ;  /* 0x0004ac8801007387 */ /* 0x0007e20000100800 */
[----:B-1----:R-:W-:Y:S02]  /*29e00*/  IMAD R137, R160, c[0x0][0x190], RZ ;  /* 0x00006400a0897a24 */ /* 0x002fe400078e02ff */
[----:B---3--:R-:W-:-:S02]  /*29e10*/  IMAD R136, R161, c[0x0][0x190], RZ ;  /* 0x00006400a1887a24 */ /* 0x008fc400078e02ff */
[----:B------:R-:W-:Y:S01]  /*29e20*/  IMAD R138, R158, c[0x0][0x190], RZ ;  /* 0x000064009e8a7a24 */ /* 0x000fe200078e02ff */
[----:B------:R1:W-:Y:S04]  /*29e30*/  STL [R1+0x4b8], R137 ;  /* 0x0004b88901007387 */ /* 0x0003e80000100800 */
[----:B------:R3:W-:Y:S04]  /*29e40*/  STL [R1+0x4d0], R136 ;  /* 0x0004d08801007387 */ /* 0x0007e80000100800 */
[----:B------:R-:W-:Y:S01]  /*29e50*/  STL [R1+0x4e0], R138 ;  /* 0x0004e08a01007387 */ /* 0x000fe20000100800 */
[----:B-1----:R-:W-:-:S02]  /*29e60*/  IMAD R137, R159, c[0x0][0x190], RZ ;  /* 0x000064009f897a24 */ /* 0x002fc400078e02ff */
[----:B---3--:R-:W-:Y:S02]  /*29e70*/  IMAD R136, R142, c[0x0][0x190], RZ ;  /* 0x000064008e887a24 */ /* 0x008fe400078e02ff */
[----:B------:R-:W3:Y:S04]  /*29e80*/  LDL.LU R142, [R1+0x524] ;  /* 0x00052400018e7983 */ /* 0x000ee80000300800 */
[----:B------:R1:W-:Y:S04]  /*29e90*/  STL [R1+0x4f0], R137 ;  /* 0x0004f08901007387 */ /* 0x0003e80000100800 */
[----:B------:R1:W-:Y:S02]  /*29ea0*/  STL [R1+0x500], R136 ;  /* 0x0005008801007387 */ /* 0x0003e40000100800 */
[----:B-1----:R-:W-:-:S02]  /*29eb0*/  IMAD R137, R156, c[0x0][0x190], RZ ;  /* 0x000064009c897a24 */ /* 0x002fc400078e02ff */
[----:B------:R-:W-:Y:S02]  /*29ec0*/  IMAD R136, R141, c[0x0][0x190], RZ ;  /* 0x000064008d887a24 */ /* 0x000fe400078e02ff */
[----:B------:R-:W3:Y:S04]  /*29ed0*/  LDL.LU R141, [R1+0x520] ;  /* 0x00052000018d7983 */ /* 0x000ee80000300800 */
[----:B------:R1:W-:Y:S04]  /*29ee0*/  STL [R1+0x518], R137 ;  /* 0x0005188901007387 */ /* 0x0003e80000100800 */
[----:B------:R1:W-:Y:S02]  /*29ef0*/  STL [R1+0x528], R136 ;  /* 0x0005288801007387 */ /* 0x0003e40000100800 */
[----:B-1----:R-:W-:-:S02]  /*29f00*/  IMAD R137, R140, c[0x0][0x190], RZ ;  /* 0x000064008c897a24 */ /* 0x002fc400078e02ff */
[----:B------:R-:W3:Y:S04]  /*29f10*/  LDL.LU R140, [R1+0x51c] ;  /* 0x00051c00018c7983 */ /* 0x000ee80000300800 */
[----:B------:R1:W-:Y:S01]  /*29f20*/  STL [R1+0x538], R137 ;  /* 0x0005388901007387 */ /* 0x0003e20000100800 */
[----:B------:R-:W-:-:S03]  /*29f30*/  IMAD R136, R249, c[0x0][0x190], RZ ;  /* 0x00006400f9887a24 */ /* 0x000fc600078e02ff */
[----:B------:R-:W3:Y:S04]  /*29f40*/  LDL.LU R249, [R1+0x514] ;  /* 0x0005140001f97983 */ /* 0x000ee80000300800 */
[----:B------:R1:W-:Y:S02]  /*29f50*/  STL [R1+0x548], R136 ;  /* 0x0005488801007387 */ /* 0x0003e40000100800 */
[----:B-1----:R-:W-:Y:S02]  /*29f60*/  IMAD R137, R157, c[0x0][0x190], RZ ;  /* 0x000064009d897a24 */ /* 0x002fe400078e02ff */
[----:B------:R-:W-:-:S03]  /*29f70*/  IMAD R136, R155, c[0x0][0x190], RZ ;  /* 0x000064009b887a24 */ /* 0x000fc600078e02ff */
[----:B------:R1:W-:Y:S04]  /*29f80*/  STL [R1+0x560], R137 ;  /* 0x0005608901007387 */ /* 0x0003e80000100800 */
[----:B------:R1:W-:Y:S01]  /*29f90*/  STL [R1+0x55c], R136 ;  /* 0x00055c8801007387 */ /* 0x0003e20000100800 */
[----:B--2---:R-:W-:Y:S02]  /*29fa0*/  IMAD R138, R154, c[0x0][0x190], RZ ;  /* 0x000064009a8a7a24 */ /* 0x004fe400078e02ff */
[----:B-1----:R-:W-:-:S03]  /*29fb0*/  IMAD R137, R152, c[0x0][0x190], RZ ;  /* 0x0000640098897a24 */ /* 0x002fc600078e02ff */
[----:B------:R-:W-:Y:S01]  /*29fc0*/  STL [R1+0x558], R138 ;  /* 0x0005588a01007387 */ /* 0x000fe20000100800 */
[----:B------:R-:W-:-:S03]  /*29fd0*/  IMAD R136, R143, c[0x0][0x190], RZ ;  /* 0x000064008f887a24 */ /* 0x000fc600078e02ff */
[----:B------:R-:W2:Y:S04]  /*29fe0*/  LDL.LU R143, [R1+0x510] ;  /* 0x00051000018f7983 */ /* 0x000ea80000300800 */
[----:B------:R1:W-:Y:S04]  /*29ff0*/  STL [R1+0x554], R137 ;  /* 0x0005548901007387 */ /* 0x0003e80000100800 */
[----:B------:R1:W-:Y:S02]  /*2a000*/  STL [R1+0x550], R136 ;  /* 0x0005508801007387 */ /* 0x0003e40000100800 */
[----:B-1----:R-:W-:-:S02]  /*2a010*/  IMAD R137, R153, c[0x0][0x190], RZ ;  /* 0x0000640099897a24 */ /* 0x002fc400078e02ff */
[----:B------:R-:W-:Y:S02]  /*2a020*/  IMAD R136, R148, c[0x0][0x190], RZ ;  /* 0x0000640094887a24 */ /* 0x000fe400078e02ff */
[----:B------:R-:W2:Y:S04]  /*2a030*/  LDL.LU R148, [R1+0x50c] ;  /* 0x00050c0001947983 */ /* 0x000ea80000300800 */
[----:B------:R1:W-:Y:S04]  /*2a040*/  STL [R1+0x54c], R137 ;  /* 0x00054c8901007387 */ /* 0x0003e80000100800 */
[----:B------:R1:W-:Y:S04]  /*2a050*/  STL [R1+0x544], R136 ;  /* 0x0005448801007387 */ /* 0x0003e80000100800 */
[----:B------:R-:W2:Y:S01]  /*2a060*/  LDL.LU R145, [R1+0x508] ;  /* 0x0005080001917983 */ /* 0x000ea20000300800 */
[----:B-1----:R-:W-:-:S02]  /*2a070*/  IMAD R137, R150, c[0x0][0x190], RZ ;  /* 0x0000640096897a24 */ /* 0x002fc400078e02ff */
[----:B------:R-:W-:-:S03]  /*2a080*/  IMAD R136, R149, c[0x0][0x190], RZ ;  /* 0x0000640095887a24 */ /* 0x000fc600078e02ff */
[----:B------:R-:W-:Y:S04]  /*2a090*/  STL [R1+0x540], R137 ;  /* 0x0005408901007387 */ /* 0x000fe80000100800 */
[----:B------:R-:W2:Y:S04]  /*2a0a0*/  LDL.LU R149, [R1+0x504] ;  /* 0x0005040001957983 */ /* 0x000ea80000300800 */
[----:B------:R4:W-:Y:S04]  /*2a0b0*/  STL [R1+0x53c], R136 ;  /* 0x00053c8801007387 */ /* 0x0009e80000100800 */
[----:B------:R-:W2:Y:S01]  /*2a0c0*/  LDL.LU R150, [R1+0x4fc] ;  /* 0x0004fc0001967983 */ /* 0x000ea20000300800 */
[----:B----4-:R-:W-:-:S03]  /*2a0d0*/  IMAD R136, R146, c[0x0][0x190], RZ ;  /* 0x0000640092887a24 */ /* 0x010fc600078e02ff */
[----:B------:R-:W4:Y:S04]  /*2a0e0*/  LDL.LU R146, [R1+0x4f8] ;  /* 0x0004f80001927983 */ /* 0x000f280000300800 */
[----:B------:R1:W-:Y:S04]  /*2a0f0*/  STL [R1+0x534], R136 ;  /* 0x0005348801007387 */ /* 0x0003e80000100800 */
[----:B------:R-:W4:Y:S01]  /*2a100*/  LDL.LU R160, [R1+0x4f4] ;  /* 0x0004f40001a07983 */ /* 0x000f220000300800 */
[----:B------:R-:W-:-:S05]  /*2a110*/  IMAD R137, R151, c[0x0][0x190], RZ ;  /* 0x0000640097897a24 */ /* 0x000fca00078e02ff */
[----:B------:R-:W-:Y:S01]  /*2a120*/  STL [R1+0x530], R137 ;  /* 0x0005308901007387 */ /* 0x000fe20000100800 */
[----:B-1----:R-:W-:-:S03]  /*2a130*/  IMAD R136, R147, c[0x0][0x190], RZ ;  /* 0x0000640093887a24 */ /* 0x002fc600078e02ff */
[----:B------:R-:W4:Y:S04]  /*2a140*/  LDL.LU R161, [R1+0x4ec] ;  /* 0x0004ec0001a17983 */ /* 0x000f280000300800 */
[----:B------:R3:W-:Y:S04]  /*2a150*/  STL [R1+0x52c], R136 ;  /* 0x00052c8801007387 */ /* 0x0007e80000100800 */
[----:B------:R-:W4:Y:S04]  /*2a160*/  LDL.LU R158, [R1+0x4e8] ;  /* 0x0004e800019e7983 */ /* 0x000f280000300800 */
[----:B------:R-:W4:Y:S04]  /*2a170*/  LDL.LU R159, [R1+0x4e4] ;  /* 0x0004e400019f7983 */ /* 0x000f280000300800 */
[----:B------:R-:W4:Y:S04]  /*2a180*/  LDL.LU R147, [R1+0x4dc] ;  /* 0x0004dc0001937983 */ /* 0x000f280000300800 */
[----:B------:R-:W4:Y:S01]  /*2a190*/  LDL.LU R156, [R1+0x4d8] ;  /* 0x0004d800019c7983 */ /* 0x000f220000300800 */
[----:B---3--:R-:W-:-:S03]  /*2a1a0*/  IMAD R136, R142, c[0x0][0x190], RZ ;  /* 0x000064008e887a24 */ /* 0x008fc600078e02ff */
[----:B------:R-:W3:Y:S04]  /*2a1b0*/  LDL.LU R142, [R1+0x4d4] ;  /* 0x0004d400018e7983 */ /* 0x000ee80000300800 */
[----:B------:R1:W-:Y:S02]  /*2a1c0*/  STL [R1+0x524], R136 ;  /* 0x0005248801007387 */ /* 0x0003e40000100800 */
[----:B-1----:R-:W-:Y:S02]  /*2a1d0*/  IMAD R136, R141, c[0x0][0x190], RZ ;  /* 0x000064008d887a24 */ /* 0x002fe400078e02ff */
[----:B------:R-:W3:Y:S04]  /*2a1e0*/  LDL.LU R141, [R1+0x4cc] ;  /* 0x0004cc00018d7983 */ /* 0x000ee80000300800 */
[----:B------:R1:W-:Y:S01]  /*2a1f0*/  STL [R1+0x520], R136 ;  /* 0x0005208801007387 */ /* 0x0003e20000100800 */
[----:B------:R-:W-:-:S03]  /*2a200*/  IMAD R137, R140, c[0x0][0x190], RZ ;  /* 0x000064008c897a24 */ /* 0x000fc600078e02ff */
[----:B------:R-:W3:Y:S04]  /*2a210*/  LDL.LU R140, [R1+0x4c8] ;  /* 0x0004c800018c7983 */ /* 0x000ee80000300800 */
[----:B------:R-:W-:Y:S01]  /*2a220*/  STL [R1+0x51c], R137 ;  /* 0x00051c8901007387 */ /* 0x000fe20000100800 */
[----:B-1----:R-:W-:-:S03]  /*2a230*/  IMAD R136, R249, c[0x0][0x190], RZ ;  /* 0x00006400f9887a24 */ /* 0x002fc600078e02ff */
[----:B------:R-:W3:Y:S04]  /*2a240*/  LDL.LU R157, [R1+0x4c4] ;  /* 0x0004c400019d7983 */ /* 0x000ee80000300800 */
[----:B------:R-:W3:Y:S04]  /*2a250*/  LDL.LU R155, [R1+0x4c0] ;  /* 0x0004c000019b7983 */ /* 0x000ee80000300800 */
[----:B------:R2:W-:Y:S04]  /*2a260*/  STL [R1+0x514], R136 ;  /* 0x0005148801007387 */ /* 0x0005e80000100800 */
[----:B------:R-:W3:Y:S04]  /*2a270*/  LDL.LU R154, [R1+0x4bc] ;  /* 0x0004bc00019a7983 */ /* 0x000ee80000300800 */
[----:B------:R-:W3:Y:S04]  /*2a280*/  LDL.LU R152, [R1+0x4b4] ;  /* 0x0004b40001987983 */ /* 0x000ee80000300800 */
[----:B------:R-:W3:Y:S04]  /*2a290*/  LDL.LU R249, [R1+0x4b0] ;  /* 0x0004b00001f97983 */ /* 0x000ee80000300800 */
[----:B------:R-:W3:Y:S01]  /*2a2a0*/  LDL.LU R153, [R1+0x4a8] ;  /* 0x0004a80001997983 */ /* 0x000ee20000300800 */
[----:B--2---:R-:W-:-:S03]  /*2a2b0*/  IMAD R136, R143, c[0x0][0x190], RZ ;  /* 0x000064008f887a24 */ /* 0x004fc600078e02ff */
[----:B------:R-:W2:Y:S04]  /*2a2c0*/  LDL.LU R143, [R1+0x4a4] ;  /* 0x0004a400018f7983 */ /* 0x000ea80000300800 */
[----:B------:R1:W-:Y:S04]  /*2a2d0*/  STL [R1+0x510], R136 ;  /* 0x0005108801007387 */ /* 0x0003e80000100800 */
[----:B------:R-:W2:Y:S01]  /*2a2e0*/  LDL.LU R151, [R1+0x4a0] ;  /* 0x0004a00001977983 */ /* 0x000ea20000300800 */
[----:B-1----:R-:W-:-:S03]  /*2a2f0*/  IMAD R136, R148, c[0x0][0x190], RZ ;  /* 0x0000640094887a24 */ /* 0x002fc600078e02ff */
[----:B------:R-:W2:Y:S04]  /*2a300*/  LDL.LU R148, [R1+0x49c] ;  /* 0x00049c0001947983 */ /* 0x000ea80000300800 */
[----:B------:R1:W-:Y:S02]  /*2a310*/  STL [R1+0x50c], R136 ;  /* 0x00050c8801007387 */ /* 0x0003e40000100800 */
[----:B-1----:R-:W-:Y:S02]  /*2a320*/  IMAD R136, R149, c[0x0][0x190], RZ ;  /* 0x0000640095887a24 */ /* 0x002fe400078e02ff */
[----:B------:R-:W2:Y:S01]  /*2a330*/  LDL.LU R149, [R1+0x494] ;  /* 0x0004940001957983 */ /* 0x000ea20000300800 */
[----:B------:R-:W-:-:S05]  /*2a340*/  IMAD R137, R145, c[0x0][0x190], RZ ;  /* 0x0000640091897a24 */ /* 0x000fca00078e02ff */
[----:B------:R1:W-:Y:S04]  /*2a350*/  STL [R1+0x508], R137 ;  /* 0x0005088901007387 */ /* 0x0003e80000100800 */
[----:B------:R4:W-:Y:S01]  /*2a360*/  STL [R1+0x504], R136 ;  /* 0x0005048801007387 */ /* 0x0009e20000100800 */
[----:B-1----:R-:W-:-:S03]  /*2a370*/  IMAD R137, R150, c[0x0][0x190], RZ ;  /* 0x0000640096897a24 */ /* 0x002fc600078e02ff */
[----:B------:R-:W2:Y:S01]  /*2a380*/  LDL.LU R150, [R1+0x490] ;  /* 0x0004900001967983 */ /* 0x000ea20000300800 */
[----:B----4-:R-:W-:-:S03]  /*2a390*/  IMAD R136, R146, c[0x0][0x190], RZ ;  /* 0x0000640092887a24 */ /* 0x010fc600078e02ff */
[----:B------:R1:W-:Y:S04]  /*2a3a0*/  STL [R1+0x4fc], R137 ;  /* 0x0004fc8901007387 */ /* 0x0003e80000100800 */
[----:B------:R-:W4:Y:S04]  /*2a3b0*/  LDL.LU R146, [R1+0x48c] ;  /* 0x00048c0001927983 */ /* 0x000f280000300800 */
[----:B------:R1:W-:Y:S02]  /*2a3c0*/  STL [R1+0x4f8], R136 ;  /* 0x0004f88801007387 */ /* 0x0003e40000100800 */
[----:B-1----:R-:W-:-:S02]  /*2a3d0*/  IMAD R137, R160, c[0x0][0x190], RZ ;  /* 0x00006400a0897a24 */ /* 0x002fc400078e02ff */
[----:B------:R-:W-:-:S03]  /*2a3e0*/  IMAD R136, R161, c[0x0][0x190], RZ ;  /* 0x00006400a1887a24 */ /* 0x000fc600078e02ff */
[----:B------:R1:W-:Y:S01]  /*2a3f0*/  STL [R1+0x4f4], R137 ;  /* 0x0004f48901007387 */ /* 0x0003e20000100800 */
[----:B------:R-:W-:-:S03]  /*2a400*/  IMAD R138, R158, c[0x0][0x190], RZ ;  /* 0x000064009e8a7a24 */ /* 0x000fc600078e02ff */
[----:B------:R1:W-:Y:S02]  /*2a410*/  STL [R1+0x4ec], R136 ;  /* 0x0004ec8801007387 */ /* 0x0003e40000100800 */
[----:B-1----:R-:W-:Y:S02]  /*2a420*/  IMAD R137, R159, c[0x0][0x190], RZ ;  /* 0x000064009f897a24 */ /* 0x002fe400078e02ff */
[----:B------:R-:W-:Y:S01]  /*2a430*/  STL [R1+0x4e8], R138 ;  /* 0x0004e88a01007387 */ /* 0x000fe20000100800 */
[----:B------:R-:W-:-:S03]  /*2a440*/  IMAD R136, R147, c[0x0][0x190], RZ ;  /* 0x0000640093887a24 */ /* 0x000fc600078e02ff */
[----:B------:R-:W4:Y:S04]  /*2a450*/  LDL.LU R147, [R1+0x484] ;  /* 0x0004840001937983 */ /* 0x000f280000300800 */
[----:B------:R1:W-:Y:S04]  /*2a460*/  STL [R1+0x4e4], R137 ;  /* 0x0004e48901007387 */ /* 0x0003e80000100800 */
[----:B------:R3:W-:Y:S01]  /*2a470*/  STL [R1+0x4dc], R136 ;  /* 0x0004dc8801007387 */ /* 0x0007e20000100800 */
[----:B-1----:R-:W-:Y:S02]  /*2a480*/  IMAD R137, R156, c[0x0][0x190], RZ ;  /* 0x000064009c897a24 */ /* 0x002fe400078e02ff */
[----:B---3--:R-:W-:-:S02]  /*2a490*/  IMAD R136, R142, c[0x0][0x190], RZ ;  /* 0x000064008e887a24 */ /* 0x008fc400078e02ff */
        /* <DEDUP_REMOVED lines=11> */
[----:B------:R-:W-:Y:S01]  /*2a550*/  STL [R1+0x4c4], R137 ;  /* 0x0004c48901007387 */ /* 0x000fe20000100800 */
[----:B------:R-:W-:-:S03]  /*2a560*/  IMAD R138, R154, c[0x0][0x190], RZ ;  /* 0x000064009a8a7a24 */ /* 0x000fc600078e02ff */
[----:B------:R1:W-:Y:S04]  /*2a570*/  STL [R1+0x4c0], R136 ;  /* 0x0004c08801007387 */ /* 0x0003e80000100800 */
[----:B------:R-:W-:Y:S01]  /*2a580*/  STL [R1+0x4bc], R138 ;  /* 0x0004bc8a01007387 */ /* 0x000fe20000100800 */
[----:B-1----:R-:W-:-:S03]  /*2a590*/  IMAD R136, R249, c[0x0][0x190], RZ ;  /* 0x00006400f9887a24 */ /* 0x002fc600078e02ff */
[----:B------:R-:W3:Y:S01]  /*2a5a0*/  LDL.LU R249, [R1+0x474] ;  /* 0x0004740001f97983 */ /* 0x000ee20000300800 */
[----:B------:R-:W-:-:S05]  /*2a5b0*/  IMAD R137, R152, c[0x0][0x190], RZ ;  /* 0x0000640098897a24 */ /* 0x000fca00078e02ff */
[----:B------:R1:W-:Y:S04]  /*2a5c0*/  STL [R1+0x4b4], R137 ;  /* 0x0004b48901007387 */ /* 0x0003e80000100800 */
[----:B------:R2:W-:Y:S01]  /*2a5d0*/  STL [R1+0x4b0], R136 ;  /* 0x0004b08801007387 */ /* 0x0005e20000100800 */
[----:B-1----:R-:W-:Y:S02]  /*2a5e0*/  IMAD R137, R153, c[0x0][0x190], RZ ;  /* 0x0000640099897a24 */ /* 0x002fe400078e02ff */
[----:B--2---:R-:W-:Y:S02]  /*2a5f0*/  IMAD R136, R143, c[0x0][0x190], RZ ;  /* 0x000064008f887a24 */ /* 0x004fe400078e02ff */
        /* <DEDUP_REMOVED lines=10> */
[----:B-1----:R-:W-:-:S03]  /*2a6a0*/  IMAD R136, R149, c[0x0][0x190], RZ ;  /* 0x0000640095887a24 */ /* 0x002fc600078e02ff */
[----:B------:R-:W2:Y:S04]  /*2a6b0*/  LDL.LU R149, [R1+0x458] ;  /* 0x0004580001957983 */ /* 0x000ea80000300800 */
[----:B------:R4:W-:Y:S04]  /*2a6c0*/  STL [R1+0x494], R136 ;  /* 0x0004948801007387 */ /* 0x0009e80000100800 */
[----:B------:R-:W2:Y:S01]  /*2a6d0*/  LDL.LU R160, [R1+0x454] ;  /* 0x0004540001a07983 */ /* 0x000ea20000300800 */
[----:B------:R-:W-:-:S05]  /*2a6e0*/  IMAD R137, R150, c[0x0][0x190], RZ ;  /* 0x0000640096897a24 */ /* 0x000fca00078e02ff */
[----:B------:R-:W-:Y:S01]  /*2a6f0*/  STL [R1+0x490], R137 ;  /* 0x0004908901007387 */ /* 0x000fe20000100800 */
[----:B----4-:R-:W-:-:S03]  /*2a700*/  IMAD R136, R146, c[0x0][0x190], RZ ;  /* 0x0000640092887a24 */ /* 0x010fc600078e02ff */
[----:B------:R-:W4:Y:S04]  /*2a710*/  LDL.LU R161, [R1+0x44c] ;  /* 0x00044c0001a17983 */ /* 0x000f280000300800 */
[----:B------:R1:W-:Y:S04]  /*2a720*/  STL [R1+0x48c], R136 ;  /* 0x00048c8801007387 */ /* 0x0003e80000100800 */
[----:B------:R-:W4:Y:S04]  /*2a730*/  LDL.LU R158, [R1+0x448] ;  /* 0x00044800019e7983 */ /* 0x000f280000300800 */
[----:B------:R-:W4:Y:S04]  /*2a740*/  LDL.LU R159, [R1+0x444] ;  /* 0x00044400019f7983 */ /* 0x000f280000300800 */
[----:B------:R-:W4:Y:S04]  /*2a750*/  LDL.LU R146, [R1+0x43c] ;  /* 0x00043c0001927983 */ /* 0x000f280000300800 */
[----:B------:R-:W4:Y:S01]  /*2a760*/  LDL.LU R156, [R1+0x438] ;  /* 0x00043800019c7983 */ /* 0x000f220000300800 */
[----:B-1----:R-:W-:-:S03]  /*2a770*/  IMAD R136, R147, c[0x0][0x190], RZ ;  /* 0x0000640093887a24 */ /* 0x002fc600078e02ff */
[----:B------:R-:W4:Y:S04]  /*2a780*/  LDL.LU R147, [R1+0x434] ;  /* 0x0004340001937983 */ /* 0x000f280000300800 */
[----:B------:R3:W-:Y:S02]  /*2a790*/  STL [R1+0x484], R136 ;  /* 0x0004848801007387 */ /* 0x0007e40000100800 */
[----:B---3--:R-:W-:Y:S02]  /*2a7a0*/  IMAD R136, R142, c[0x0][0x190], RZ ;  /* 0x000064008e887a24 */ /* 0x008fe400078e02ff */
[----:B------:R-:W3:Y:S04]  /*2a7b0*/  LDL.LU R142, [R1+0x430] ;  /* 0x00043000018e7983 */ /* 0x000ee80000300800 */
[----:B------:R1:W-:Y:S01]  /*2a7c0*/  STL [R1+0x480], R136 ;  /* 0x0004808801007387 */ /* 0x0003e20000100800 */
[----:B------:R-:W-:-:S03]  /*2a7d0*/  IMAD R137, R141, c[0x0][0x190], RZ ;  /* 0x000064008d897a24 */ /* 0x000fc600078e02ff */
[----:B------:R-:W3:Y:S04]  /*2a7e0*/  LDL.LU R141, [R1+0x428] ;  /* 0x00042800018d7983 */ /* 0x000ee80000300800 */
[----:B------:R-:W-:Y:S04]  /*2a7f0*/  STL [R1+0x47c], R137 ;  /* 0x00047c8901007387 */ /* 0x000fe80000100800 */
[----:B------:R-:W3:Y:S04]  /*2a800*/  LDL.LU R157, [R1+0x424] ;  /* 0x00042400019d7983 */ /* 0x000ee80000300800 */
[----:B------:R-:W3:Y:S01]  /*2a810*/  LDL.LU R155, [R1+0x420] ;  /* 0x00042000019b7983 */ /* 0x000ee20000300800 */
[----:B-1----:R-:W-:-:S05]  /*2a820*/  IMAD R136, R140, c[0x0][0x190], RZ ;  /* 0x000064008c887a24 */ /* 0x002fca00078e02ff */
[----:B------:R1:W-:Y:S04]  /*2a830*/  STL [R1+0x478], R136 ;  /* 0x0004788801007387 */ /* 0x0003e80000100800 */
[----:B------:R-:W3:Y:S04]  /*2a840*/  LDL.LU R154, [R1+0x418] ;  /* 0x00041800019a7983 */ /* 0x000ee80000300800 */
[----:B------:R-:W3:Y:S04]  /*2a850*/  LDL.LU R152, [R1+0x414] ;  /* 0x0004140001987983 */ /* 0x000ee80000300800 */
[----:B------:R-:W3:Y:S04]  /*2a860*/  LDL.LU R140, [R1+0x410] ;  /* 0x00041000018c7983 */ /* 0x000ee80000300800 */
[----:B------:R-:W3:Y:S01]  /*2a870*/  LDL.LU R153, [R1+0x40c] ;  /* 0x00040c0001997983 */ /* 0x000ee20000300800 */
[----:B-1----:R-:W-:-:S03]  /*2a880*/  IMAD R136, R249, c[0x0][0x190], RZ ;  /* 0x00006400f9887a24 */ /* 0x002fc600078e02ff */
[----:B------:R-:W3:Y:S04]  /*2a890*/  LDL.LU R249, [R1+0x408] ;  /* 0x0004080001f97983 */ /* 0x000ee80000300800 */
[----:B------:R2:W-:Y:S04]  /*2a8a0*/  STL [R1+0x474], R136 ;  /* 0x0004748801007387 */ /* 0x0005e80000100800 */
[----:B------:R-:W3:Y:S01]  /*2a8b0*/  LDL.LU R150, [R1+0x404] ;  /* 0x0004040001967983 */ /* 0x000ee20000300800 */
[----:B--2---:R-:W-:-:S03]  /*2a8c0*/  IMAD R136, R143, c[0x0][0x190], RZ ;  /* 0x000064008f887a24 */ /* 0x004fc600078e02ff */
[----:B------:R-:W2:Y:S04]  /*2a8d0*/  LDL.LU R143, [R1+0x400] ;  /* 0x00040000018f7983 */ /* 0x000ea80000300800 */
[----:B------:R1:W-:Y:S01]  /*2a8e0*/  STL [R1+0x46c], R136 ;  /* 0x00046c8801007387 */ /* 0x0003e20000100800 */
[----:B------:R-:W-:Y:S02]  /*2a8f0*/  IMAD R137, R145, c[0x0][0x190], RZ ;  /* 0x0000640091897a24 */ /* 0x000fe400078e02ff */
[----:B-1----:R-:W-:Y:S02]  /*2a900*/  IMAD R136, R151, c[0x0][0x190], RZ ;  /* 0x0000640097887a24 */ /* 0x002fe400078e02ff */
[----:B------:R-:W2:Y:S04]  /*2a910*/  LDL.LU R151, [R1+0x3f4] ;  /* 0x0003f40001977983 */ /* 0x000ea80000300800 */
[----:B------:R1:W-:Y:S04]  /*2a920*/  STL [R1+0x468], R137 ;  /* 0x0004688901007387 */ /* 0x0003e80000100800 */
[----:B------:R1:W-:Y:S02]  /*2a930*/  STL [R1+0x460], R136 ;  /* 0x0004608801007387 */ /* 0x0003e40000100800 */
[----:B-1----:R-:W-:-:S02]  /*2a940*/  IMAD R137, R148, c[0x0][0x190], RZ ;  /* 0x0000640094897a24 */ /* 0x002fc400078e02ff */
[----:B------:R-:W2:Y:S01]  /*2a950*/  LDL.LU R148, [R1+0x3f0] ;  /* 0x0003f00001947983 */ /* 0x000ea20000300800 */
[----:B------:R-:W-:-:S03]  /*2a960*/  IMAD R136, R149, c[0x0][0x190], RZ ;  /* 0x0000640095887a24 */ /* 0x000fc600078e02ff */
[----:B------:R1:W-:Y:S04]  /*2a970*/  STL [R1+0x45c], R137 ;  /* 0x00045c8901007387 */ /* 0x0003e80000100800 */
[----:B------:R-:W2:Y:S04]  /*2a980*/  LDL.LU R149, [R1+0x3ec] ;  /* 0x0003ec0001957983 */ /* 0x000ea80000300800 */
[----:B------:R4:W-:Y:S01]  /*2a990*/  STL [R1+0x458], R136 ;  /* 0x0004588801007387 */ /* 0x0009e20000100800 */
[----:B-1----:R-:W-:-:S05]  /*2a9a0*/  IMAD R137, R160, c[0x0][0x190], RZ ;  /* 0x00006400a0897a24 */ /* 0x002fca00078e02ff */
[----:B------:R1:W-:Y:S01]  /*2a9b0*/  STL [R1+0x454], R137 ;  /* 0x0004548901007387 */ /* 0x0003e20000100800 */
[----:B----4-:R-:W-:Y:S02]  /*2a9c0*/  IMAD R136, R161, c[0x0][0x190], RZ ;  /* 0x00006400a1887a24 */ /* 0x010fe400078e02ff */
[----:B------:R-:W-:-:S03]  /*2a9d0*/  IMAD R138, R158, c[0x0][0x190], RZ ;  /* 0x000064009e8a7a24 */ /* 0x000fc600078e02ff */
[----:B------:R4:W-:Y:S01]  /*2a9e0*/  STL [R1+0x44c], R136 ;  /* 0x00044c8801007387 */ /* 0x0009e20000100800 */
[----:B-1----:R-:W-:-:S03]  /*2a9f0*/  IMAD R137, R159, c[0x0][0x190], RZ ;  /* 0x000064009f897a24 */ /* 0x002fc600078e02ff */
[----:B------:R-:W-:Y:S01]  /*2aa00*/  STL [R1+0x448], R138 ;  /* 0x0004488a01007387 */ /* 0x000fe20000100800 */
[----:B----4-:R-:W-:-:S03]  /*2aa10*/  IMAD R136, R146, c[0x0][0x190], RZ ;  /* 0x0000640092887a24 */ /* 0x010fc600078e02ff */
[----:B------:R-:W4:Y:S04]  /*2aa20*/  LDL.LU R146, [R1+0x3e8] ;  /* 0x0003e80001927983 */ /* 0x000f280000300800 */
[----:B------:R1:W-:Y:S04]  /*2aa30*/  STL [R1+0x444], R137 ;  /* 0x0004448901007387 */ /* 0x0003e80000100800 */
[----:B------:R1:W-:Y:S02]  /*2aa40*/  STL [R1+0x43c], R136 ;  /* 0x00043c8801007387 */ /* 0x0003e40000100800 */
[----:B-1----:R-:W-:-:S02]  /*2aa50*/  IMAD R137, R156, c[0x0][0x190], RZ ;  /* 0x000064009c897a24 */ /* 0x002fc400078e02ff */
[----:B------:R-:W-:Y:S02]  /*2aa60*/  IMAD R136, R147, c[0x0][0x190], RZ ;  /* 0x0000640093887a24 */ /* 0x000fe400078e02ff */
[----:B------:R-:W4:Y:S04]  /*2aa70*/  LDL.LU R147, [R1+0x3e4] ;  /* 0x0003e40001937983 */ /* 0x000f280000300800 */
[----:B------:R3:W-:Y:S04]  /*2aa80*/  STL [R1+0x438], R137 ;  /* 0x0004388901007387 */ /* 0x0007e80000100800 */
[----:B------:R1:W-:Y:S01]  /*2aa90*/  STL [R1+0x434], R136 ;  /* 0x0004348801007387 */ /* 0x0003e20000100800 */
[----:B---3--:R-:W-:-:S03]  /*2aaa0*/  IMAD R137, R142, c[0x0][0x190], RZ ;  /* 0x000064008e897a24 */ /* 0x008fc600078e02ff */
[----:B------:R-:W3:Y:S04]  /*2aab0*/  LDL.LU R142, [R1+0x3e0] ;  /* 0x0003e000018e7983 */ /* 0x000ee80000300800 */
[----:B------:R1:W-:Y:S02]  /*2aac0*/  STL [R1+0x430], R137 ;  /* 0x0004308901007387 */ /* 0x0003e40000100800 */
[----:B-1----:R-:W-:Y:S02]  /*2aad0*/  IMAD R136, R141, c[0x0][0x190], RZ ;  /* 0x000064008d887a24 */ /* 0x002fe400078e02ff */
[----:B------:R-:W3:Y:S04]  /*2aae0*/  LDL.LU R141, [R1+0x3d8] ;  /* 0x0003d800018d7983 */ /* 0x000ee80000300800 */
[----:B------:R1:W-:Y:S01]  /*2aaf0*/  STL [R1+0x428], R136 ;  /* 0x0004288801007387 */ /* 0x0003e20000100800 */
[----:B------:R-:W-:-:S02]  /*2ab00*/  IMAD R137, R157, c[0x0][0x190], RZ ;  /* 0x000064009d897a24 */ /* 0x000fc400078e02ff */
[----:B-1----:R-:W-:-:S03]  /*2ab10*/  IMAD R136, R155, c[0x0][0x190], RZ ;  /* 0x000064009b887a24 */ /* 0x002fc600078e02ff */
[----:B------:R1:W-:Y:S01]  /*2ab20*/  STL [R1+0x424], R137 ;  /* 0x0004248901007387 */ /* 0x0003e20000100800 */
[----:B------:R-:W-:-:S03]  /*2ab30*/  IMAD R138, R154, c[0x0][0x190], RZ ;  /* 0x000064009a8a7a24 */ /* 0x000fc600078e02ff */
[----:B------:R1:W-:Y:S04]  /*2ab40*/  STL [R1+0x420], R136 ;  /* 0x0004208801007387 */ /* 0x0003e80000100800 */
[----:B------:R-:W-:Y:S01]  /*2ab50*/  STL [R1+0x418], R138 ;  /* 0x0004188a01007387 */ /* 0x000fe20000100800 */
[----:B-1----:R-:W-:Y:S02]  /*2ab60*/  IMAD R137, R152, c[0x0][0x190], RZ ;  /* 0x0000640098897a24 */ /* 0x002fe400078e02ff */
        /* <DEDUP_REMOVED lines=8> */
[----:B------:R2:W-:Y:S04]  /*2abf0*/  STL [R1+0x408], R136 ;  /* 0x0004088801007387 */ /* 0x0005e80000100800 */
[----:B------:R-:W3:Y:S01]  /*2ac00*/  LDL.LU R145, [R1+0x3c8] ;  /* 0x0003c80001917983 */ /* 0x000ee20000300800 */
[----:B-1----:R-:W-:-:S05]  /*2ac10*/  IMAD R137, R150, c[0x0][0x190], RZ ;  /* 0x0000640096897a24 */ /* 0x002fca00078e02ff */
[----:B------:R-:W-:Y:S01]  /*2ac20*/  STL [R1+0x404], R137 ;  /* 0x0004048901007387 */ /* 0x000fe20000100800 */
[----:B--2---:R-:W-:-:S03]  /*2ac30*/  IMAD R136, R143, c[0x0][0x190], RZ ;  /* 0x000064008f887a24 */ /* 0x004fc600078e02ff */
        /* <DEDUP_REMOVED lines=9> */
[----:B-1----:R-:W-:-:S03]  /*2acd0*/  IMAD R136, R149, c[0x0][0x190], RZ ;  /* 0x0000640095887a24 */ /* 0x002fc600078e02ff */
[----:B------:R-:W2:Y:S04]  /*2ace0*/  LDL.LU R161, [R1+0x3ac] ;  /* 0x0003ac0001a17983 */ /* 0x000ea80000300800 */
[----:B------:R4:W-:Y:S04]  /*2acf0*/  STL [R1+0x3ec], R136 ;  /* 0x0003ec8801007387 */ /* 0x0009e80000100800 */
[----:B------:R-:W2:Y:S04]  /*2ad00*/  LDL.LU R158, [R1+0x3a8] ;  /* 0x0003a800019e7983 */ /* 0x000ea80000300800 */
[----:B------:R-:W2:Y:S04]  /*2ad10*/  LDL.LU R159, [R1+0x3a4] ;  /* 0x0003a400019f7983 */ /* 0x000ea80000300800 */
[----:B------:R-:W2:Y:S04]  /*2ad20*/  LDL.LU R148, [R1+0x3a0] ;  /* 0x0003a00001947983 */ /* 0x000ea80000300800 */
[----:B------:R-:W2:Y:S04]  /*2ad30*/  LDL.LU R156, [R1+0x398] ;  /* 0x00039800019c7983 */ /* 0x000ea80000300800 */
[----:B------:R-:W2:Y:S01]  /*2ad40*/  LDL.LU R149, [R1+0x394] ;  /* 0x0003940001957983 */ /* 0x000ea20000300800 */
[----:B----4-:R-:W-:-:S05]  /*2ad50*/  IMAD R136, R146, c[0x0][0x190], RZ ;  /* 0x0000640092887a24 */ /* 0x010fca00078e02ff */
[----:B------:R1:W-:Y:S04]  /*2ad60*/  STL [R1+0x3e8], R136 ;  /* 0x0003e88801007387 */ /* 0x0003e80000100800 */
[----:B------:R-:W4:Y:S01]  /*2ad70*/  LDL.LU R146, [R1+0x390] ;  /* 0x0003900001927983 */ /* 0x000f220000300800 */
[----:B-1----:R-:W-:-:S05]  /*2ad80*/  IMAD R136, R147, c[0x0][0x190], RZ ;  /* 0x0000640093887a24 */ /* 0x002fca00078e02ff */
[----:B------:R1:W-:Y:S04]  /*2ad90*/  STL [R1+0x3e4], R136 ;  /* 0x0003e48801007387 */ /* 0x0003e80000100800 */
[----:B------:R-:W4:Y:S01]  /*2ada0*/  LDL.LU R147, [R1+0x388] ;  /* 0x0003880001937983 */ /* 0x000f220000300800 */
[----:B---3--:R-:W-:-:S05]  /*2adb0*/  IMAD R137, R142, c[0x0][0x190], RZ ;  /* 0x000064008e897a24 */ /* 0x008fca00078e02ff */
        /* <DEDUP_REMOVED lines=13> */
[----:B-1----:R-:W-:-:S03]  /*2ae90*/  IMAD R136, R249, c[0x0][0x190], RZ ;  /* 0x00006400f9887a24 */ /* 0x002fc600078e02ff */
[----:B------:R-:W3:Y:S04]  /*2aea0*/  LDL.LU R249, [R1+0x358] ;  /* 0x0003580001f97983 */ /* 0x000ee80000300800 */
[----:B------:R2:W-:Y:S01]  /*2aeb0*/  STL [R1+0x3cc], R136 ;  /* 0x0003cc8801007387 */ /* 0x0005e20000100800 */
[----:B------:R-:W-:Y:S02]  /*2aec0*/  IMAD R137, R145, c[0x0][0x190], RZ ;  /* 0x0000640091897a24 */ /* 0x000fe400078e02ff */
[----:B--2---:R-:W-:Y:S02]  /*2aed0*/  IMAD R136, R143, c[0x0][0x190], RZ ;  /* 0x000064008f887a24 */ /* 0x004fe400078e02ff */
[----:B------:R-:W2:Y:S04]  /*2aee0*/  LDL.LU R143, [R1+0x354] ;  /* 0x00035400018f7983 */ /* 0x000ea80000300800 */
[----:B------:R1:W-:Y:S04]  /*2aef0*/  STL [R1+0x3c8], R137 ;  /* 0x0003c88901007387 */ /* 0x0003e80000100800 */
[----:B------:R1:W-:Y:S02]  /*2af00*/  STL [R1+0x3c4], R136 ;  /* 0x0003c48801007387 */ /* 0x0003e40000100800 */
[----:B-1----:R-:W-:-:S02]  /*2af10*/  IMAD R137, R150, c[0x0][0x190], RZ ;  /* 0x0000640096897a24 */ /* 0x002fc400078e02ff */
[----:B------:R-:W2:Y:S04]  /*2af20*/  LDL.LU R150, [R1+0x34c] ;  /* 0x00034c0001967983 */ /* 0x000ea80000300800 */
[----:B------:R1:W-:Y:S01]  /*2af30*/  STL [R1+0x3c0], R137 ;  /* 0x0003c08901007387 */ /* 0x0003e20000100800 */
[----:B------:R-:W-:-:S03]  /*2af40*/  IMAD R136, R151, c[0x0][0x190], RZ ;  /* 0x0000640097887a24 */ /* 0x000fc600078e02ff */
[----:B------:R-:W2:Y:S04]  /*2af50*/  LDL.LU R151, [R1+0x348] ;  /* 0x0003480001977983 */ /* 0x000ea80000300800 */
[----:B------:R1:W-:Y:S02]  /*2af60*/  STL [R1+0x3b8], R136 ;  /* 0x0003b88801007387 */ /* 0x0003e40000100800 */
[----:B-1----:R-:W-:-:S05]  /*2af70*/  IMAD R137, R160, c[0x0][0x190], RZ ;  /* 0x00006400a0897a24 */ /* 0x002fca00078e02ff */
[----:B------:R1:W-:Y:S01]  /*2af80*/  STL [R1+0x3b4], R137 ;  /* 0x0003b48901007387 */ /* 0x0003e20000100800 */
[----:B------:R-:W-:Y:S02]  /*2af90*/  IMAD R136, R161, c[0x0][0x190], RZ ;  /* 0x00006400a1887a24 */ /* 0x000fe400078e02ff */
[----:B------:R-:W-:-:S03]  /*2afa0*/  IMAD R138, R158, c[0x0][0x190], RZ ;  /* 0x000064009e8a7a24 */ /* 0x000fc600078e02ff */
[----:B------:R1:W-:Y:S02]  /*2afb0*/  STL [R1+0x3ac], R136 ;  /* 0x0003ac8801007387 */ /* 0x0003e40000100800 */
[----:B-1----:R-:W-:Y:S02]  /*2afc0*/  IMAD R137, R159, c[0x0][0x190], RZ ;  /* 0x000064009f897a24 */ /* 0x002fe400078e02ff */
[----:B------:R-:W-:Y:S01]  /*2afd0*/  STL [R1+0x3a8], R138 ;  /* 0x0003a88a01007387 */ /* 0x000fe20000100800 */
[----:B------:R-:W-:-:S03]  /*2afe0*/  IMAD R136, R148, c[0x0][0x190], RZ ;  /* 0x0000640094887a24 */ /* 0x000fc600078e02ff */
[----:B------:R-:W2:Y:S04]  /*2aff0*/  LDL.LU R148, [R1+0x344] ;  /* 0x0003440001947983 */ /* 0x000ea80000300800 */
[----:B------:R-:W-:Y:S04]  /*2b000*/  STL [R1+0x3a4], R137 ;  /* 0x0003a48901007387 */ /* 0x000fe80000100800 */
[----:B------:R1:W-:Y:S02]  /*2b010*/  STL [R1+0x3a0], R136 ;  /* 0x0003a08801007387 */ /* 0x0003e40000100800 */
[----:B-1----:R-:W-:-:S02]  /*2b020*/  IMAD R136, R149, c[0x0][0x190], RZ ;  /* 0x0000640095887a24 */ /* 0x002fc400078e02ff */
[----:B------:R-:W2:Y:S01]  /*2b030*/  LDL.LU R149, [R1+0x340] ;  /* 0x0003400001957983 */ /* 0x000ea20000300800 */
[----:B------:R-:W-:-:S05]  /*2b040*/  IMAD R137, R156, c[0x0][0x190], RZ ;  /* 0x000064009c897a24 */ /* 0x000fca00078e02ff */
[----:B------:R4:W-:Y:S04]  /*2b050*/  STL [R1+0x398], R137 ;  /* 0x0003988901007387 */ /* 0x0009e80000100800 */
[----:B------:R1:W-:Y:S01]  /*2b060*/  STL [R1+0x394], R136 ;  /* 0x0003948801007387 */ /* 0x0003e20000100800 */
[----:B----4-:R-:W-:-:S03]  /*2b070*/  IMAD R137, R146, c[0x0][0x190], RZ ;  /* 0x0000640092897a24 */ /* 0x010fc600078e02ff */
[----:B------:R-:W4:Y:S04]  /*2b080*/  LDL.LU R146, [R1+0x338] ;  /* 0x0003380001927983 */ /* 0x000f280000300800 */
[----:B------:R3:W-:Y:S01]  /*2b090*/  STL [R1+0x390], R137 ;  /* 0x0003908901007387 */ /* 0x0007e20000100800 */
[----:B-1----:R-:W-:-:S03]  /*2b0a0*/  IMAD R136, R147, c[0x0][0x190], RZ ;  /* 0x0000640093887a24 */ /* 0x002fc600078e02ff */
[----:B------:R-:W4:Y:S04]  /*2b0b0*/  LDL.LU R147, [R1+0x334] ;  /* 0x0003340001937983 */ /* 0x000f280000300800 */
[----:B------:R1:W-:Y:S01]  /*2b0c0*/  STL [R1+0x388], R136 ;  /* 0x0003888801007387 */ /* 0x0003e20000100800 */
[----:B---3--:R-:W-:Y:S02]  /*2b0d0*/  IMAD R137, R157, c[0x0][0x190], RZ ;  /* 0x000064009d897a24 */ /* 0x008fe400078e02ff */
[----:B-1----:R-:W-:-:S03]  /*2b0e0*/  IMAD R136, R155, c[0x0][0x190], RZ ;  /* 0x000064009b887a24 */ /* 0x002fc600078e02ff */
[----:B------:R-:W-:Y:S04]  /*2b0f0*/  STL [R1+0x384], R137 ;  /* 0x0003848901007387 */ /* 0x000fe80000100800 */
[----:B------:R1:W-:Y:S01]  /*2b100*/  STL [R1+0x380], R136 ;  /* 0x0003808801007387 */ /* 0x0003e20000100800 */
[----:B------:R-:W-:-:S05]  /*2b110*/  IMAD R138, R154, c[0x0][0x190], RZ ;  /* 0x000064009a8a7a24 */ /* 0x000fca00078e02ff */
[----:B------:R-:W-:Y:S01]  /*2b120*/  STL [R1+0x378], R138 ;  /* 0x0003788a01007387 */ /* 0x000fe20000100800 */
[----:B-1----:R-:W-:-:S03]  /*2b130*/  IMAD R136, R141, c[0x0][0x190], RZ ;  /* 0x000064008d887a24 */ /* 0x002fc600078e02ff */
[----:B------:R-:W3:Y:S01]  /*2b140*/  LDL.LU R141, [R1+0x330] ;  /* 0x00033000018d7983 */ /* 0x000ee20000300800 */
[----:B------:R-:W-:-:S05]  /*2b150*/  IMAD R137, R152, c[0x0][0x190], RZ ;  /* 0x0000640098897a24 */ /* 0x000fca00078e02ff */
[----:B------:R1:W-:Y:S04]  /*2b160*/  STL [R1+0x374], R137 ;  /* 0x0003748901007387 */ /* 0x0003e80000100800 */
[----:B------:R1:W-:Y:S02]  /*2b170*/  STL [R1+0x370], R136 ;  /* 0x0003708801007387 */ /* 0x0003e40000100800 */
[----:B-1----:R-:W-:Y:S02]  /*2b180*/  IMAD R137, R153, c[0x0][0x190], RZ ;  /* 0x0000640099897a24 */ /* 0x002fe400078e02ff */
[----:B------:R-:W-:Y:S02]  /*2b190*/  IMAD R136, R140, c[0x0][0x190], RZ ;  /* 0x000064008c887a24 */ /* 0x000fe400078e02ff */
[----:B------:R-:W3:Y:S04]  /*2b1a0*/  LDL.LU R140, [R1+0x32c] ;  /* 0x00032c00018c7983 */ /* 0x000ee80000300800 */
[----:B------:R1:W-:Y:S04]  /*2b1b0*/  STL [R1+0x368], R137 ;  /* 0x0003688901007387 */ /* 0x0003e80000100800 */
[----:B------:R1:W-:Y:S04]  /*2b1c0*/  STL [R1+0x364], R136 ;  /* 0x0003648801007387 */ /* 0x0003e80000100800 */
[----:B------:R-:W3:Y:S01]  /*2b1d0*/  LDL.LU R145, [R1+0x328] ;  /* 0x0003280001917983 */ /* 0x000ee20000300800 */
[----:B-1----:R-:W-:-:S02]  /*2b1e0*/  IMAD R137, R142, c[0x0][0x190], RZ ;  /* 0x000064008e897a24 */ /* 0x002fc400078e02ff */
[----:B------:R-:W-:-:S03]  /*2b1f0*/  IMAD R136, R249, c[0x0][0x190], RZ ;  /* 0x00006400f9887a24 */ /* 0x000fc600078e02ff */
[----:B------:R-:W-:Y:S04]  /*2b200*/  STL [R1+0x360], R137 ;  /* 0x0003608901007387 */ /* 0x000fe80000100800 */
[----:B------:R-:W3:Y:S04]  /*2b210*/  LDL.LU R249, [R1+0x324] ;  /* 0x0003240001f97983 */ /* 0x000ee80000300800 */
[----:B------:R2:W-:Y:S04]  /*2b220*/  STL [R1+0x358], R136 ;  /* 0x0003588801007387 */ /* 0x0005e80000100800 */
[----:B------:R-:W3:Y:S01]  /*2b230*/  LDL.LU R142, [R1+0x320] ;  /* 0x00032000018e7983 */ /* 0x000ee20000300800 */
[----:B--2---:R-:W-:-:S03]  /*2b240*/  IMAD R136, R143, c[0x0][0x190], RZ ;  /* 0x000064008f887a24 */ /* 0x004fc600078e02ff */
        /* <DEDUP_REMOVED lines=13> */
[----:B-1----:R-:W-:-:S05]  /*2b320*/  IMAD R136, R148, c[0x0][0x190], RZ ;  /* 0x0000640094887a24 */ /* 0x002fca00078e02ff */
[----:B------:R1:W-:Y:S04]  /*2b330*/  STL [R1+0x344], R136 ;  /* 0x0003448801007387 */ /* 0x0003e80000100800 */
[----:B------:R-:W2:Y:S01]  /*2b340*/  LDL.LU R151, [R1+0x2ec] ;  /* 0x0002ec0001977983 */ /* 0x000ea20000300800 */
[----:B-1----:R-:W-:-:S05]  /*2b350*/  IMAD R136, R149, c[0x0][0x190], RZ ;  /* 0x0000640095887a24 */ /* 0x002fca00078e02ff */
[----:B------:R1:W-:Y:S04]  /*2b360*/  STL [R1+0x340], R136 ;  /* 0x0003408801007387 */ /* 0x0003e80000100800 */
[----:B------:R-:W2:Y:S01]  /*2b370*/  LDL.LU R149, [R1+0x2e8] ;  /* 0x0002e80001957983 */ /* 0x000ea20000300800 */
[----:B----4-:R-:W-:-:S05]  /*2b380*/  IMAD R137, R146, c[0x0][0x190], RZ ;  /* 0x0000640092897a24 */ /* 0x010fca00078e02ff */
[----:B------:R-:W-:Y:S04]  /*2b390*/  STL [R1+0x338], R137 ;  /* 0x0003388901007387 */ /* 0x000fe80000100800 */
[----:B------:R-:W4:Y:S01]  /*2b3a0*/  LDL.LU R157, [R1+0x2e4] ;  /* 0x0002e400019d7983 */ /* 0x000f220000300800 */
[----:B-1----:R-:W-:-:S03]  /*2b3b0*/  IMAD R136, R147, c[0x0][0x190], RZ ;  /* 0x0000640093887a24 */ /* 0x002fc600078e02ff */
[----:B------:R-:W4:Y:S04]  /*2b3c0*/  LDL.LU R155, [R1+0x2e0] ;  /* 0x0002e000019b7983 */ /* 0x000f280000300800 */
[----:B------:R3:W-:Y:S04]  /*2b3d0*/  STL [R1+0x334], R136 ;  /* 0x0003348801007387 */ /* 0x0007e80000100800 */
[----:B------:R-:W4:Y:S04]  /*2b3e0*/  LDL.LU R154, [R1+0x2d4] ;  /* 0x0002d400019a7983 */ /* 0x000f280000300800 */
[----:B------:R-:W4:Y:S04]  /*2b3f0*/  LDL.LU R152, [R1+0x2d0] ;  /* 0x0002d00001987983 */ /* 0x000f280000300800 */
[----:B------:R-:W4:Y:S04]  /*2b400*/  LDL.LU R146, [R1+0x2cc] ;  /* 0x0002cc0001927983 */ /* 0x000f280000300800 */
[----:B------:R-:W4:Y:S04]  /*2b410*/  LDL.LU R148, [R1+0x2c8] ;  /* 0x0002c80001947983 */ /* 0x000f280000300800 */
[----:B------:R-:W4:Y:S01]  /*2b420*/  LDL.LU R147, [R1+0x2c4] ;  /* 0x0002c40001937983 */ /* 0x000f220000300800 */
[----:B---3--:R-:W-:-:S05]  /*2b430*/  IMAD R136, R141, c[0x0][0x190], RZ ;  /* 0x000064008d887a24 */ /* 0x008fca00078e02ff */
[----:B------:R1:W-:Y:S04]  /*2b440*/  STL [R1+0x330], R136 ;  /* 0x0003308801007387 */ /* 0x0003e80000100800 */
[----:B------:R-:W3:Y:S01]  /*2b450*/  LDL.LU R141, [R1+0x2c0] ;  /* 0x0002c000018d7983 */ /* 0x000ee20000300800 */
[----:B-1----:R-:W-:-:S03]  /*2b460*/  IMAD R136, R140, c[0x0][0x190], RZ ;  /* 0x000064008c887a24 */ /* 0x002fc600078e02ff */
[----:B------:R-:W3:Y:S04]  /*2b470*/  LDL.LU R140, [R1+0x2b4] ;  /* 0x0002b400018c7983 */ /* 0x000ee80000300800 */
[----:B------:R1:W-:Y:S02]  /*2b480*/  STL [R1+0x32c], R136 ;  /* 0x00032c8801007387 */ /* 0x0003e40000100800 */
[----:B-1----:R-:W-:Y:S02]  /*2b490*/  IMAD R136, R249, c[0x0][0x190], RZ ;  /* 0x00006400f9887a24 */ /* 0x002fe400078e02ff */
        /* <DEDUP_REMOVED lines=31> */
[----:B------:R1:W-:Y:S01]  /*2b690*/  STL [R1+0x2e8], R136 ;  /* 0x0002e88801007387 */ /* 0x0003e20000100800 */
[----:B----4-:R-:W-:Y:S02]  /*2b6a0*/  IMAD R137, R157, c[0x0][0x190], RZ ;  /* 0x000064009d897a24 */ /* 0x010fe400078e02ff */
[----:B-1----:R-:W-:-:S03]  /*2b6b0*/  IMAD R136, R155, c[0x0][0x190], RZ ;  /* 0x000064009b887a24 */ /* 0x002fc600078e02ff */
[----:B------:R1:W-:Y:S01]  /*2b6c0*/  STL [R1+0x2e4], R137 ;  /* 0x0002e48901007387 */ /* 0x0003e20000100800 */
        /* <DEDUP_REMOVED lines=15> */
[----:B------:R-:W-:Y:S01]  /*2b7c0*/  STL [R1+0x2c0], R137 ;  /* 0x0002c08901007387 */ /* 0x000fe20000100800 */
        /* <DEDUP_REMOVED lines=10> */
[----:B------:R-:W-:Y:S04]  /*2b870*/  STL [R1+0x2ac], R137 ;  /* 0x0002ac8901007387 */ /* 0x000fe80000100800 */
        /* <DEDUP_REMOVED lines=13> */
[----:B------:R-:W-:-:S05]  /*2b950*/  IMAD R137, R151, c[0x0][0x190], RZ ;  /* 0x0000640097897a24 */ /* 0x000fca00078e02ff */
[----:B------:R-:W-:Y:S04]  /*2b960*/  STL [R1+0x294], R137 ;  /* 0x0002948901007387 */ /* 0x000fe80000100800 */
[----:B------:R-:W2:Y:S04]  /*2b970*/  LDL.LU R155, [R1+0x240] ;  /* 0x00024000019b7983 */ /* 0x000ea80000300800 */
[----:B------:R-:W2:Y:S01]  /*2b980*/  LDL.LU R154, [R1+0x238] ;  /* 0x00023800019a7983 */ /* 0x000ea20000300800 */
[----:B-1----:R-:W-:-:S05]  /*2b990*/  IMAD R136, R149, c[0x0][0x190], RZ ;  /* 0x0000640095887a24 */ /* 0x002fca00078e02ff */
        /* <DEDUP_REMOVED lines=9> */
[----:B-1----:R-:W-:-:S03]  /*2ba30*/  IMAD R136, R147, c[0x0][0x190], RZ ;  /* 0x0000640093887a24 */ /* 0x002fc600078e02ff */
[----:B------:R-:W4:Y:S04]  /*2ba40*/  LDL.LU R147, [R1+0x210] ;  /* 0x0002100001937983 */ /* 0x000f280000300800 */
[----:B------:R3:W-:Y:S02]  /*2ba50*/  STL [R1+0x288], R136 ;  /* 0x0002888801007387 */ /* 0x0007e40000100800 */
[----:B---3--:R-:W-:Y:S02]  /*2ba60*/  IMAD R136, R141, c[0x0][0x190], RZ ;  /* 0x000064008d887a24 */ /* 0x008fe400078e02ff */
[----:B------:R-:W-:Y:S02]  /*2ba70*/  IMAD R141, R140, c[0x0][0x190], RZ ;  /* 0x000064008c8d7a24 */ /* 0x000fe400078e02ff */
[----:B------:R-:W3:Y:S04]  /*2ba80*/  LDL.LU R140, [R1+0x208] ;  /* 0x00020800018c7983 */ /* 0x000ee80000300800 */
[----:B------:R1:W-:Y:S02]  /*2ba90*/  STL [R1+0x284], R136 ;  /* 0x0002848801007387 */ /* 0x0003e40000100800 */
[----:B-1----:R-:W-:-:S02]  /*2baa0*/  IMAD R136, R249, c[0x0][0x190], RZ ;  /* 0x00006400f9887a24 */ /* 0x002fc400078e02ff */
[----:B------:R-:W3:Y:S01]  /*2bab0*/  LDL.LU R249, [R1+0x204] ;  /* 0x0002040001f97983 */ /* 0x000ee20000300800 */
[----:B------:R-:W-:-:S05]  /*2bac0*/  IMAD R137, R145, c[0x0][0x190], RZ ;  /* 0x0000640091897a24 */ /* 0x000fca00078e02ff */
[----:B------:R1:W-:Y:S01]  /*2bad0*/  STL.64 [R1+0x2738], R136 ;  /* 0x0027388801007387 */ /* 0x0003e20000100a00 */
[----:B--2---:R-:W-:Y:S02]  /*2bae0*/  IMAD R245, R161, c[0x0][0x190], RZ ;  /* 0x00006400a1f57a24 */ /* 0x004fe400078e02ff */
[----:B------:R-:W-:Y:S02]  /*2baf0*/  IMAD R247, R158, c[0x0][0x190], RZ ;  /* 0x000064009ef77a24 */ /* 0x000fe400078e02ff */
[----:B------:R-:W-:Y:S01]  /*2bb00*/  IMAD R246, R159, c[0x0][0x190], RZ ;  /* 0x000064009ff67a24 */ /* 0x000fe200078e02ff */
[----:B------:R-:W-:Y:S04]  /*2bb10*/  STL [R1+0x2710], R245 ;  /* 0x002710f501007387 */ /* 0x000fe80000100800 */
[----:B------:R-:W-:Y:S01]  /*2bb20*/  STL.64 [R1+0x2720], R246 ;  /* 0x002720f601007387 */ /* 0x000fe20000100a00 */
[----:B-1----:R-:W-:-:S05]  /*2bb30*/  IMAD R136, R156, c[0x0][0x190], RZ ;  /* 0x000064009c887a24 */ /* 0x002fca00078e02ff */
[----:B------:R-:W-:Y:S01]  /*2bb40*/  STL [R1+0x2748], R136 ;  /* 0x0027488801007387 */ /* 0x000fe20000100800 */
[----:B------:R-:W-:-:S05]  /*2bb50*/  IMAD R237, R157, c[0x0][0x190], RZ ;  /* 0x000064009ded7a24 */ /* 0x000fca00078e02ff */
[----:B------:R-:W-:Y:S01]  /*2bb60*/  STL [R1+0x2714], R237 ;  /* 0x002714ed01007387 */ /* 0x000fe20000100800 */
[----:B------:R-:W-:Y:S02]  /*2bb70*/  IMAD R137, R160, c[0x0][0x190], RZ ;  /* 0x00006400a0897a24 */ /* 0x000fe400078e02ff */
[----:B------:R-:W-:Y:S02]  /*2bb80*/  IMAD R233, R150, c[0x0][0x190], RZ ;  /* 0x0000640096e97a24 */ /* 0x000fe400078e02ff */
[----:B------:R-:W-:Y:S02]  /*2bb90*/  IMAD R230, R151, c[0x0][0x190], RZ ;  /* 0x0000640097e67a24 */ /* 0x000fe400078e02ff */
[----:B------:R-:W-:Y:S01]  /*2bba0*/  IMAD R231, R149, c[0x0][0x190], RZ ;  /* 0x0000640095e77a24 */ /* 0x000fe200078e02ff */
[----:B------:R-:W-:Y:S04]  /*2bbb0*/  STL.64 [R1+0x2708], R232 ;  /* 0x002708e801007387 */ /* 0x000fe80000100a00 */
[----:B------:R-:W-:Y:S04]  /*2bbc0*/  STL.64 [R1+0x2718], R230 ;  /* 0x002718e601007387 */ /* 0x000fe80000100a00 */
[----:B------:R-:W2:Y:S04]  /*2bbd0*/  LDL.LU R169, [R1+0x200] ;  /* 0x0002000001a97983 */ /* 0x000ea80000300800 */
        /* <DEDUP_REMOVED lines=11> */
[----:B------:R-:W2:Y:S01]  /*2bc90*/  LDL.LU R161, [R1+0x1a4] ;  /* 0x0001a40001a17983 */ /* 0x000ea20000300800 */
[----:B------:R-:W-:-:S03]  /*2bca0*/  IMAD R235, R155, c[0x0][0x190], RZ ;  /* 0x000064009beb7a24 */ /* 0x000fc600078e02ff */
[----:B------:R-:W2:Y:S01]  /*2bcb0*/  LDL.LU R158, [R1+0x1a0] ;  /* 0x0001a000019e7983 */ /* 0x000ea20000300800 */
[----:B------:R-:W-:-:S03]  /*2bcc0*/  IMAD R229, R154, c[0x0][0x190], RZ ;  /* 0x000064009ae57a24 */ /* 0x000fc600078e02ff */
[----:B------:R-:W2:Y:S01]  /*2bcd0*/  LDL.LU R159, [R1+0x198] ;  /* 0x00019800019f7983 */ /* 0x000ea20000300800 */
[----:B------:R-:W-:-:S03]  /*2bce0*/  IMAD R227, R152, c[0x0][0x190], RZ ;  /* 0x0000640098e37a24 */ /* 0x000fc600078e02ff */
[----:B------:R-:W2:Y:S01]  /*2bcf0*/  LDL.LU R156, [R1+0x190] ;  /* 0x00019000019c7983 */ /* 0x000ea20000300800 */
[----:B------:R-:W-:-:S03]  /*2bd00*/  IMAD R225, R153, c[0x0][0x190], RZ ;  /* 0x0000640099e17a24 */ /* 0x000fc600078e02ff */
[----:B------:R-:W2:Y:S04]  /*2bd10*/  LDL.LU R157, [R1+0x188] ;  /* 0x00018800019d7983 */ /* 0x000ea80000300800 */
[----:B------:R-:W2:Y:S04]  /*2bd20*/  LDL.LU R155, [R1+0x184] ;  /* 0x00018400019b7983 */ /* 0x000ea80000300800 */
[----:B------:R-:W2:Y:S04]  /*2bd30*/  LDL.LU R154, [R1+0x180] ;  /* 0x00018000019a7983 */ /* 0x000ea80000300800 */
[----:B------:R-:W2:Y:S01]  /*2bd40*/  LDL.LU R152, [R1+0x178] ;  /* 0x0001780001987983 */ /* 0x000ea20000300800 */
[----:B----4-:R-:W-:-:S03]  /*2bd50*/  IMAD R208, R146, c[0x0][0x190], RZ ;  /* 0x0000640092d07a24 */ /* 0x010fc600078e02ff */
[----:B------:R-:W4:Y:S01]  /*2bd60*/  LDL.LU R153, [R1+0x174] ;  /* 0x0001740001997983 */ /* 0x000f220000300800 */
[----:B------:R-:W-:-:S03]  /*2bd70*/  IMAD R244, R147, c[0x0][0x190], RZ ;  /* 0x0000640093f47a24 */ /* 0x000fc600078e02ff */
[----:B------:R-:W4:Y:S01]  /*2bd80*/  LDL.LU R150, [R1+0x16c] ;  /* 0x00016c0001967983 */ /* 0x000f220000300800 */
[----:B---3--:R-:W-:-:S03]  /*2bd90*/  IMAD R243, R140, c[0x0][0x190], RZ ;  /* 0x000064008cf37a24 */ /* 0x008fc600078e02ff */
[----:B------:R-:W3:Y:S04]  /*2bda0*/  LDL.LU R151, [R1+0x168] ;  /* 0x0001680001977983 */ /* 0x000ee80000300800 */
[----:B------:R-:W3:Y:S04]  /*2bdb0*/  LDL.LU R149, [R1+0x164] ;  /* 0x0001640001957983 */ /* 0x000ee80000300800 */
[----:B------:R-:W3:Y:S04]  /*2bdc0*/  LDL.LU R146, [R1+0x160] ;  /* 0x0001600001927983 */ /* 0x000ee80000300800 */
[----:B------:R-:W3:Y:S04]  /*2bdd0*/  LDL.LU R147, [R1+0x154] ;  /* 0x0001540001937983 */ /* 0x000ee80000300800 */
[----:B------:R-:W3:Y:S01]  /*2bde0*/  LDL.LU R140, [R1+0x150] ;  /* 0x00015000018c7983 */ /* 0x000ee20000300800 */
[----:B------:R-:W-:-:S03]  /*2bdf0*/  IMAD R242, R249, c[0x0][0x190], RZ ;  /* 0x00006400f9f27a24 */ /* 0x000fc600078e02ff */
[----:B------:R-:W3:Y:S04]  /*2be00*/  LDL.LU R249, [R1+0x148] ;  /* 0x0001480001f97983 */ /* 0x000ee80000300800 */
[----:B------:R1:W-:Y:S01]  /*2be10*/  STL.64 [R1+0x2728], R242 ;  /* 0x002728f201007387 */ /* 0x0003e20000100a00 */
[----:B--2---:R-:W-:Y:S02]  /*2be20*/  IMAD R241, R169, c[0x0][0x190], RZ ;  /* 0x00006400a9f17a24 */ /* 0x004fe400078e02ff */
[----:B------:R-:W-:Y:S02]  /*2be30*/  IMAD R240, R138, c[0x0][0x190], RZ ;  /* 0x000064008af07a24 */ /* 0x000fe400078e02ff */
[----:B------:R-:W-:Y:S02]  /*2be40*/  IMAD R239, R139, c[0x0][0x190], RZ ;  /* 0x000064008bef7a24 */ /* 0x000fe400078e02ff */
[----:B------:R-:W-:Y:S01]  /*2be50*/  IMAD R238, R166, c[0x0][0x190], RZ ;  /* 0x00006400a6ee7a24 */ /* 0x000fe200078e02ff */
[----:B------:R-:W-:Y:S04]  /*2be60*/  STL.64 [R1+0x2730], R240 ;  /* 0x002730f001007387 */ /* 0x000fe80000100a00 */
[----:B------:R-:W-:Y:S01]  /*2be70*/  STL.64 [R1+0x2740], R238 ;  /* 0x002740ee01007387 */ /* 0x000fe20000100a00 */
[----:B------:R-:W-:-:S05]  /*2be80*/  IMAD R234, R165, c[0x0][0x190], RZ ;  /* 0x00006400a5ea7a24 */ /* 0x000fca00078e02ff */
[----:B------:R2:W-:Y:S04]  /*2be90*/  STL.64 [R1+0x2750], R234 ;  /* 0x002750ea01007387 */ /* 0x0005e80000100a00 */
[----:B------:R-:W2:Y:S04]  /*2bea0*/  LDL.LU R170, [R1+0x144] ;  /* 0x0001440001aa7983 */ /* 0x000ea80000300800 */
[----:B------:R-:W2:Y:S04]  /*2beb0*/  LDL.LU R171, [R1+0x140] ;  /* 0x0001400001ab7983 */ /* 0x000ea80000300800 */
[----:B------:R-:W2:Y:S01]  /*2bec0*/  LDL.LU R168, [R1+0x138] ;  /* 0x0001380001a87983 */ /* 0x000ea20000300800 */
[----:B------:R-:W-:-:S03]  /*2bed0*/  IMAD R236, R167, c[0x0][0x190], RZ ;  /* 0x00006400a7ec7a24 */ /* 0x000fc600078e02ff */
[----:B------:R-:W2:Y:S01]  /*2bee0*/  LDL.LU R169, [R1+0x130] ;  /* 0x0001300001a97983 */ /* 0x000ea20000300800 */
[----:B------:R-:W-:-:S03]  /*2bef0*/  IMAD R221, R164, c[0x0][0x190], RZ ;  /* 0x00006400a4dd7a24 */ /* 0x000fc600078e02ff */
        /* <DEDUP_REMOVED lines=28> */
[----:B----4-:R-:W-:-:S03]  /*2c0c0*/  IMAD R218, R153, c[0x0][0x190], RZ ;  /* 0x0000640099da7a24 */ /* 0x010fc600078e02ff */
[----:B------:R-:W4:Y:S01]  /*2c0d0*/  LDL.LU R157, [R1+0xe0] ;  /* 0x0000e000019d7983 */ /* 0x000f220000300800 */
[----:B------:R-:W-:-:S03]  /*2c0e0*/  IMAD R223, R150, c[0x0][0x190], RZ ;  /* 0x0000640096df7a24 */ /* 0x000fc600078e02ff */
[----:B------:R-:W4:Y:S01]  /*2c0f0*/  LDL.LU R155, [R1+0xd4] ;  /* 0x0000d400019b7983 */ /* 0x000f220000300800 */
[----:B---3--:R-:W-:-:S03]  /*2c100*/  IMAD R222, R151, c[0x0][0x190], RZ ;  /* 0x0000640097de7a24 */ /* 0x008fc600078e02ff */
[----:B------:R-:W3:Y:S01]  /*2c110*/  LDL.LU R154, [R1+0xd0] ;  /* 0x0000d000019a7983 */ /* 0x000ee20000300800 */
[----:B------:R-:W-:-:S03]  /*2c120*/  IMAD R199, R149, c[0x0][0x190], RZ ;  /* 0x0000640095c77a24 */ /* 0x000fc600078e02ff */
[----:B------:R-:W3:Y:S01]  /*2c130*/  LDL.LU R152, [R1+0xcc] ;  /* 0x0000cc0001987983 */ /* 0x000ee20000300800 */
[----:B------:R-:W-:-:S03]  /*2c140*/  IMAD R201, R146, c[0x0][0x190], RZ ;  /* 0x0000640092c97a24 */ /* 0x000fc600078e02ff */
[----:B------:R-:W3:Y:S01]  /*2c150*/  LDL.LU R153, [R1+0xc8] ;  /* 0x0000c80001997983 */ /* 0x000ee20000300800 */
[----:B------:R-:W-:-:S03]  /*2c160*/  IMAD R216, R147, c[0x0][0x190], RZ ;  /* 0x0000640093d87a24 */ /* 0x000fc600078e02ff */
[----:B------:R-:W3:Y:S01]  /*2c170*/  LDL.LU R150, [R1+0xc4] ;  /* 0x0000c40001967983 */ /* 0x000ee20000300800 */
[----:B------:R-:W-:-:S03]  /*2c180*/  IMAD R214, R140, c[0x0][0x190], RZ ;  /* 0x000064008cd67a24 */ /* 0x000fc600078e02ff */
[----:B------:R-:W3:Y:S04]  /*2c190*/  LDL.LU R151, [R1+0xc0] ;  /* 0x0000c00001977983 */ /* 0x000ee80000300800 */
[----:B------:R-:W3:Y:S04]  /*2c1a0*/  LDL.LU R149, [R1+0xb8] ;  /* 0x0000b80001957983 */ /* 0x000ee80000300800 */
[----:B------:R-:W3:Y:S04]  /*2c1b0*/  LDL.LU R146, [R1+0xb0] ;  /* 0x0000b00001927983 */ /* 0x000ee80000300800 */
[----:B------:R-:W3:Y:S04]  /*2c1c0*/  LDL.LU R147, [R1+0xac] ;  /* 0x0000ac0001937983 */ /* 0x000ee80000300800 */
[----:B------:R-:W3:Y:S01]  /*2c1d0*/  LDL.LU R140, [R1+0xa8] ;  /* 0x0000a800018c7983 */ /* 0x000ee20000300800 */
[----:B------:R-:W-:-:S03]  /*2c1e0*/  IMAD R212, R249, c[0x0][0x190], RZ ;  /* 0x00006400f9d47a24 */ /* 0x000fc600078e02ff */
[----:B------:R-:W3:Y:S04]  /*2c1f0*/  LDL.LU R249, [R1+0xa4] ;  /* 0x0000a40001f97983 */ /* 0x000ee80000300800 */
[----:B------:R-:W3:Y:S04]  /*2c200*/  LDL.LU R172, [R1+0xa0] ;  /* 0x0000a00001ac7983 */ /* 0x000ee80000300800 */
[----:B------:R-:W3:Y:S04]  /*2c210*/  LDL.LU R176, [R1+0x98] ;  /* 0x0000980001b07983 */ /* 0x000ee80000300800 */
[----:B------:R-:W3:Y:S04]  /*2c220*/  LDL.LU R175, [R1+0x90] ;  /* 0x0000900001af7983 */ /* 0x000ee80000300800 */
[----:B------:R-:W3:Y:S01]  /*2c230*/  LDL.LU R174, [R1+0x8c] ;  /* 0x00008c0001ae7983 */ /* 0x000ee20000300800 */
[----:B--2---:R-:W-:-:S02]  /*2c240*/  IMAD R210, R170, c[0x0][0x190], RZ ;  /* 0x00006400aad27a24 */ /* 0x004fc400078e02ff */
[----:B------:R-:W-:Y:S02]  /*2c250*/  IMAD R204, R168, c[0x0][0x190], RZ ;  /* 0x00006400a8cc7a24 */ /* 0x000fe400078e02ff */
[----:B------:R-:W-:Y:S02]  /*2c260*/  IMAD R193, R138, c[0x0][0x190], RZ ;  /* 0x000064008ac17a24 */ /* 0x000fe400078e02ff */
[----:B------:R-:W-:Y:S02]  /*2c270*/  IMAD R189, R167, c[0x0][0x190], RZ ;  /* 0x00006400a7bd7a24 */ /* 0x000fe400078e02ff */
[----:B------:R-:W2:Y:S04]  /*2c280*/  LDL.LU R167, [R1+0x88] ;  /* 0x0000880001a77983 */ /* 0x000ea80000300800 */
[----:B------:R-:W2:Y:S01]  /*2c290*/  LDL.LU R177, [R1+0x84] ;  /* 0x0000840001b17983 */ /* 0x000ea20000300800 */
[----:B------:R-:W-:-:S03]  /*2c2a0*/  IMAD R185, R164, c[0x0][0x190], RZ ;  /* 0x00006400a4b97a24 */ /* 0x000fc600078e02ff */
[----:B------:R-:W2:Y:S01]  /*2c2b0*/  LDL.LU R170, [R1+0x80] ;  /* 0x0000800001aa7983 */ /* 0x000ea20000300800 */
[----:B------:R-:W-:Y:S02]  /*2c2c0*/  IMAD R183, R166, c[0x0][0x190], RZ ;  /* 0x00006400a6b77a24 */ /* 0x000fe400078e02ff */
[----:B------:R-:W-:Y:S02]  /*2c2d0*/  IMAD R200, R162, c[0x0][0x190], RZ ;  /* 0x00006400a2c87a24 */ /* 0x000fe400078e02ff */
[----:B------:R-:W-:Y:S02]  /*2c2e0*/  IMAD R202, R169, c[0x0][0x190], RZ ;  /* 0x00006400a9ca7a24 */ /* 0x000fe400078e02ff */
[----:B------:R-:W-:Y:S02]  /*2c2f0*/  IMAD R187, R145, c[0x0][0x190], RZ ;  /* 0x0000640091bb7a24 */ /* 0x000fe400078e02ff */
[----:B------:R-:W2:Y:S01]  /*2c300*/  LDL.LU R145, [R1+0x78] ;  /* 0x0000780001917983 */ /* 0x000ea20000300800 */
[----:B------:R-:W-:-:S03]  /*2c310*/  IMAD R196, R161, c[0x0][0x190], RZ ;  /* 0x00006400a1c47a24 */ /* 0x000fc600078e02ff */
[----:B------:R-:W2:Y:S04]  /*2c320*/  LDL.LU R161, [R1+0x74] ;  /* 0x0000740001a17983 */ /* 0x000ea80000300800 */
[----:B------:R-:W2:Y:S04]  /*2c330*/  LDL.LU R164, [R1+0x70] ;  /* 0x0000700001a47983 */ /* 0x000ea80000300800 */
[----:B------:R-:W2:Y:S04]  /*2c340*/  LDL.LU R168, [R1+0x68] ;  /* 0x0000680001a87983 */ /* 0x000ea80000300800 */
[----:B------:R-:W2:Y:S01]  /*2c350*/  LDL.LU R138, [R1+0x64] ;  /* 0x00006400018a7983 */ /* 0x000ea20000300800 */
[----:B------:R-:W-:-:S03]  /*2c360*/  IMAD R194, R144, c[0x0][0x190], RZ ;  /* 0x0000640090c27a24 */ /* 0x000fc600078e02ff */
[----:B------:R-:W2:Y:S01]  /*2c370*/  LDL.LU R162, [R1+0x60] ;  /* 0x0000600001a27983 */ /* 0x000ea20000300800 */
[----:B----4-:R-:W-:-:S03]  /*2c380*/  IMAD R190, R155, c[0x0][0x190], RZ ;  /* 0x000064009bbe7a24 */ /* 0x010fc600078e02ff */
[----:B------:R-:W4:Y:S01]  /*2c390*/  LDL.LU R166, [R1+0x5c] ;  /* 0x00005c0001a67983 */ /* 0x000f220000300800 */
[----:B---3--:R-:W-:-:S03]  /*2c3a0*/  IMAD R182, R154, c[0x0][0x190], RZ ;  /* 0x000064009ab67a24 */ /* 0x008fc600078e02ff */
[----:B------:R-:W3:Y:S01]  /*2c3b0*/  LDL.LU R154, [R1+0x54] ;  /* 0x00005400019a7983 */ /* 0x000ee20000300800 */
[----:B------:R-:W-:-:S03]  /*2c3c0*/  IMAD R191, R139, c[0x0][0x190], RZ ;  /* 0x000064008bbf7a24 */ /* 0x000fc600078e02ff */
[----:B------:R-:W3:Y:S01]  /*2c3d0*/  LDL.LU R155, [R1+0x50] ;  /* 0x00005000019b7983 */ /* 0x000ee20000300800 */
[----:B------:R-:W-:-:S03]  /*2c3e0*/  IMAD R197, R160, c[0x0][0x190], RZ ;  /* 0x00006400a0c57a24 */ /* 0x000fc600078e02ff */
[----:B------:R-:W3:Y:S01]  /*2c3f0*/  LDL.LU R144, [R1+0x4c] ;  /* 0x00004c0001907983 */ /* 0x000ee20000300800 */
[----:B------:R-:W-:Y:S02]  /*2c400*/  IMAD R181, R158, c[0x0][0x190], RZ ;  /* 0x000064009eb57a24 */ /* 0x000fe400078e02ff */
[----:B------:R-:W-:Y:S02]  /*2c410*/  IMAD R173, R159, c[0x0][0x190], RZ ;  /* 0x000064009fad7a24 */ /* 0x000fe400078e02ff */
[----:B------:R-:W-:Y:S02]  /*2c420*/  IMAD R179, R156, c[0x0][0x190], RZ ;  /* 0x000064009cb37a24 */ /* 0x000fe400078e02ff */
[----:B------:R-:W-:Y:S02]  /*2c430*/  IMAD R169, R149, c[0x0][0x190], RZ ;  /* 0x0000640095a97a24 */ /* 0x000fe400078e02ff */
[----:B------:R-:W3:Y:S01]  /*2c440*/  LDL.LU R149, [R1+0x44] ;  /* 0x0000440001957983 */ /* 0x000ee20000300800 */
[----:B------:R-:W-:-:S02]  /*2c450*/  IMAD R192, R157, c[0x0][0x190], RZ ;  /* 0x000064009dc07a24 */ /* 0x000fc400078e02ff */
[----:B------:R-:W-:Y:S02]  /*2c460*/  IMAD R206, R171, c[0x0][0x190], RZ ;  /* 0x00006400abce7a24 */ /* 0x000fe400078e02ff */
[----:B------:R-:W-:Y:S02]  /*2c470*/  IMAD R139, R140, c[0x0][0x190], RZ ;  /* 0x000064008c8b7a24 */ /* 0x000fe400078e02ff */
[----:B------:R-:W3:Y:S04]  /*2c480*/  LDL.LU R140, [R1+0x40] ;  /* 0x00004000018c7983 */ /* 0x000ee80000300800 */
        /* <DEDUP_REMOVED lines=20> */
[----:B------:R-:W3:Y:S04]  /*2c5d0*/  LDL.LU R249, [R1] ;  /* 0x0000000001f97983 */ /* 0x000ee80000300800 */
[----:B-1----:R-:W3:Y:S04]  /*2c5e0*/  LDL.LU R243, [R1+0x48] ;  /* 0x0000480001f37983 */ /* 0x002ee80000300800 */
[----:B------:R-:W3:Y:S04]  /*2c5f0*/  LDL.64 R232, [R1+0xe18] ;  /* 0x000e180001e87983 */ /* 0x000ee80000100a00 */
[----:B------:R-:W3:Y:S01]  /*2c600*/  LDL.64 R230, [R1+0xe20] ;  /* 0x000e200001e67983 */ /* 0x000ee20000100a00 */
[----:B------:R-:W-:Y:S01]  /*2c610*/  LOP3.LUT R237, R248, 0x60, RZ, 0x3c, !PT ;  /* 0x00000060f8ed7812 */ /* 0x000fe200078e3cff */
[----:B------:R-:W-:-:S04]  /*2c620*/  IMAD R148, R148, c[0x0][0x190], RZ ;  /* 0x0000640094947a24 */ /* 0x000fc800078e02ff */
[----:B------:R-:W-:Y:S02]  /*2c630*/  IMAD.MOV.U32 R246, RZ, RZ, R148 ;  /* 0x000000fffff67224 */ /* 0x000fe400078e0094 */
[----:B------:R-:W-:Y:S02]  /*2c640*/  IMAD R148, R2, c[0x0][0x190], RZ ;  /* 0x0000640002947a24 */ /* 0x000fe400078e02ff */
[----:B------:R-:W-:Y:S02]  /*2c650*/  IMAD R102, R102, c[0x0][0x190], RZ ;  /* 0x0000640066667a24 */ /* 0x000fe400078e02ff */
[----:B------:R-:W-:Y:S02]  /*2c660*/  IMAD.MOV.U32 R136, RZ, RZ, R141 ;  /* 0x000000ffff887224 */ /* 0x000fe400078e008d */
[----:B------:R-:W-:Y:S02]  /*2c670*/  IMAD R141, R134, c[0x0][0x190], RZ ;  /* 0x00006400868d7a24 */ /* 0x000fe400078e02ff */
[----:B------:R-:W-:-:S02]  /*2c680*/  IMAD R106, R106, c[0x0][0x190], RZ ;  /* 0x000064006a6a7a24 */ /* 0x000fc400078e02ff */
[----:B------:R-:W-:Y:S02]  /*2c690*/  IMAD R112, R112, c[0x0][0x190], RZ ;  /* 0x0000640070707a24 */ /* 0x000fe400078e02ff */
        /* <DEDUP_REMOVED lines=10> */
[----:B--2---:R-:W-:-:S02]  /*2c740*/  IMAD R176, R170, c[0x0][0x190], RZ ;  /* 0x00006400aab07a24 */ /* 0x004fc400078e02ff */
[----:B------:R-:W-:Y:S02]  /*2c750*/  IMAD R170, R168, c[0x0][0x190], RZ ;  /* 0x00006400a8aa7a24 */ /* 0x000fe400078e02ff */
[----:B------:R-:W-:Y:S02]  /*2c760*/  IMAD R168, R138, c[0x0][0x190], RZ ;  /* 0x000064008aa87a24 */ /* 0x000fe400078e02ff */
[----:B----4-:R-:W-:Y:S02]  /*2c770*/  IMAD R138, R166, c[0x0][0x190], RZ ;  /* 0x00006400a68a7a24 */ /* 0x010fe400078e02ff */
[----:B---3--:R-:W-:Y:S02]  /*2c780*/  IMAD R166, R144, c[0x0][0x190], RZ ;  /* 0x0000640090a67a24 */ /* 0x008fe400078e02ff */
[----:B------:R-:W-:Y:S02]  /*2c790*/  IMAD R144, R160, c[0x0][0x190], RZ ;  /* 0x00006400a0907a24 */ /* 0x000fe400078e02ff */
[----:B------:R-:W-:Y:S01]  /*2c7a0*/  IMAD R160, R158, c[0x0][0x190], RZ ;  /* 0x000064009ea07a24 */ /* 0x000fe200078e02ff */
[----:B------:R1:W-:Y:S04]  /*2c7b0*/  LDGSTS.E [R237+0x43b00], [R232.64], !P2 ;  /* 0x43b00000e8ed7fae */ /* 0x0003e8000d121848 */
[----:B------:R2:W-:Y:S01]  /*2c7c0*/  LDGSTS.E [R237+0x43f00], [R230.64], !P4 ;  /* 0x43f00000e6ed7fae */ /* 0x0005e2000e121848 */
[----:B-1----:R-:W-:-:S04]  /*2c7d0*/  LEA R232, P1, R77, R6, 0x2 ;  /* 0x000000064de87211 */ /* 0x002fc800078210ff */
[----:B------:R-:W-:Y:S02]  /*2c7e0*/  LEA.HI.X.SX32 R233, R77, R0, 0x2, P1 ;  /* 0x000000004de97211 */ /* 0x000fe400008f16ff */
[----:B--2---:R-:W-:Y:S01]  /*2c7f0*/  LEA R230, P4, R91, R6, 0x2 ;  /* 0x000000065be67211 */ /* 0x004fe200078810ff */
[----:B------:R-:W2:Y:S01]  /*2c800*/  LDL.LU R77, [R1+0x14] ;  /* 0x00001400014d7983 */ /* 0x000ea20000300800 */
[----:B------:R-:W-:Y:S02]  /*2c810*/  IMAD R2, R243, c[0x0][0x190], RZ ;  /* 0x00006400f3027a24 */ /* 0x000fe400078e02ff */
[----:B------:R-:W-:Y:S01]  /*2c820*/  LEA.HI.X.SX32 R231, R91, R0, 0x2, P4 ;  /* 0x000000005be77211 */ /* 0x000fe200020f16ff */
[----:B------:R-:W3:Y:S01]  /*2c830*/  LDL.LU R243, [R1+0x1c] ;  /* 0x00001c0001f37983 */ /* 0x000ee20000300800 */
[----:B------:R-:W-:-:S03]  /*2c840*/  LEA R234, P2, R98, R6, 0x2 ;  /* 0x0000000662ea7211 */ /* 0x000fc600078410ff */
[----:B------:R1:W-:Y:S04]  /*2c850*/  STL.64 [R1+0xce8], R232 ;  /* 0x000ce8e801007387 */ /* 0x0003e80000100a00 */
[----:B------:R4:W-:Y:S01]  /*2c860*/  STL.64 [R1+0xce0], R230 ;  /* 0x000ce0e601007387 */ /* 0x0009e20000100a00 */
[----:B------:R-:W-:Y:S02]  /*2c870*/  LEA.HI.X.SX32 R235, R98, R0, 0x2, P2 ;  /* 0x0000000062eb7211 */ /* 0x000fe400010f16ff */
[C---:B-1----:R-:W-:Y:S01]  /*2c880*/  LEA R232, P1, R102.reuse, R6, 0x2 ;  /* 0x0000000666e87211 */ /* 0x042fe200078210ff */
[----:B----4-:R-:W4:Y:S03]  /*2c890*/  LDL.LU R230, [R1+0x34] ;  /* 0x0000340001e67983 */ /* 0x010f260000300800 */
[----:B------:R-:W-:Y:S01]  /*2c8a0*/  LEA.HI.X.SX32 R233, R102, R0, 0x2, P1 ;  /* 0x0000000066e97211 */ /* 0x000fe200008f16ff */
[----:B------:R-:W4:Y:S01]  /*2c8b0*/  LDL.LU R134, [R1+0x3c] ;  /* 0x00003c0001867983 */ /* 0x000f220000300800 */
[----:B------:R-:W-:-:S03]  /*2c8c0*/  LEA R238, P4, R106, R6, 0x2 ;  /* 0x000000066aee7211 */ /* 0x000fc600078810ff */
[----:B------:R-:W-:Y:S04]  /*2c8d0*/  STL.64 [R1+0xcd8], R234 ;  /* 0x000cd8ea01007387 */ /* 0x000fe80000100a00 */
[----:B------:R1:W-:Y:S01]  /*2c8e0*/  STL.64 [R1+0xcd0], R232 ;  /* 0x000cd0e801007387 */ /* 0x0003e20000100a00 */
[----:B------:R-:W-:-:S03]  /*2c8f0*/  LEA.HI.X.SX32 R239, R106, R0, 0x2, P4 ;  /* 0x000000006aef7211 */ /* 0x000fc600020f16ff */
[----:B-1----:R-:W4:Y:S01]  /*2c900*/  LDL.LU R232, [R1+0x58] ;  /* 0x0000580001e87983 */ /* 0x002f220000300800 */
[----:B------:R-:W-:-:S03]  /*2c910*/  LEA R234, P2, R112, R6, 0x2 ;  /* 0x0000000670ea7211 */ /* 0x000fc600078410ff */
[----:B------:R-:W4:Y:S01]  /*2c920*/  LDL.LU R231, [R1+0x6c] ;  /* 0x00006c0001e77983 */ /* 0x000f220000300800 */
[----:B------:R-:W-:Y:S02]  /*2c930*/  LEA.HI.X.SX32 R235, R112, R0, 0x2, P2 ;  /* 0x0000000070eb7211 */ /* 0x000fe400010f16ff */
[----:B------:R-:W-:Y:S01]  /*2c940*/  LEA R240, P1, R116, R6, 0x2 ;  /* 0x0000000674f07211 */ /* 0x000fe200078210ff */
[----:B------:R1:W-:Y:S01]  /*2c950*/  STL.64 [R1+0xcc8], R238 ;  /* 0x000cc8ee01007387 */ /* 0x0003e20000100a00 */
[----:B------:R-:W-:-:S03]  /*2c960*/  IMAD.MOV.U32 R237, RZ, RZ, R136 ;  /* 0x000000ffffed7224 */ /* 0x000fc600078e0088 */
[----:B------:R-:W4:Y:S01]  /*2c970*/  LDL.LU R62, [R1+0x7c] ;  /* 0x00007c00013e7983 */ /* 0x000f220000300800 */
[----:B------:R-:W-:Y:S01]  /*2c980*/  IMAD.MOV.U32 R136, RZ, RZ, R246 ;  /* 0x000000ffff887224 */ /* 0x000fe200078e00f6 */
[----:B------:R-:W-:Y:S02]  /*2c990*/  LEA.HI.X.SX32 R241, R116, R0, 0x2, P1 ;  /* 0x0000000074f17211 */ /* 0x000fe400008f16ff */
[----:B------:R1:W-:Y:S02]  /*2c9a0*/  STL.64 [R1+0xcc0], R234 ;  /* 0x000cc0ea01007387 */ /* 0x0003e40000100a00 */
[----:B-1----:R-:W-:Y:S02]  /*2c9b0*/  LEA R238, P4, R120, R6, 0x2 ;  /* 0x0000000678ee7211 */ /* 0x002fe400078810ff */
[----:B------:R-:W4:Y:S01]  /*2c9c0*/  LDL.LU R246, [R1+0x94] ;  /* 0x0000940001f67983 */ /* 0x000f220000300800 */
[----:B------:R-:W-:Y:S01]  /*2c9d0*/  IMAD R158, R156, c[0x0][0x190], RZ ;  /* 0x000064009c9e7a24 */ /* 0x000fe200078e02ff */
[----:B------:R-:W-:-:S02]  /*2c9e0*/  LEA.HI.X.SX32 R239, R120, R0, 0x2, P4 ;  /* 0x0000000078ef7211 */ /* 0x000fc400020f16ff */
[----:B------:R1:W-:Y:S01]  /*2c9f0*/  STL.64 [R1+0xcb8], R240 ;  /* 0x000cb8f001007387 */ /* 0x0003e20000100a00 */
[----:B------:R-:W-:Y:S01]  /*2ca00*/  IMAD R156, R152, c[0x0][0x190], RZ ;  /* 0x00006400989c7a24 */ /* 0x000fe200078e02ff */
[----:B------:R-:W-:Y:S02]  /*2ca10*/  LEA R234, P2, R128, R6, 0x2 ;  /* 0x0000000680ea7211 */ /* 0x000fe400078410ff */
[----:B------:R-:W4:Y:S01]  /*2ca20*/  LDL.LU R61, [R1+0x9c] ;  /* 0x00009c00013d7983 */ /* 0x000f220000300800 */
[----:B------:R-:W-:Y:S02]  /*2ca30*/  IMAD R152, R146, c[0x0][0x190], RZ ;  /* 0x0000640092987a24 */ /* 0x000fe400078e02ff */
[----:B------:R-:W-:Y:S01]  /*2ca40*/  IMAD R146, R249, c[0x0][0x190], RZ ;  /* 0x00006400f9927a24 */ /* 0x000fe200078e02ff */
[----:B------:R1:W-:Y:S01]  /*2ca50*/  STL.64 [R1+0xcb0], R238 ;  /* 0x000cb0ee01007387 */ /* 0x0003e20000100a00 */
[----:B------:R-:W-:Y:S01]  /*2ca60*/  IMAD R249, R250, c[0x0][0x190], RZ ;  /* 0x00006400faf97a24 */ /* 0x000fe200078e02ff */
[----:B------:R-:W-:-:S02]  /*2ca70*/  LEA.HI.X.SX32 R235, R128, R0, 0x2, P2 ;  /* 0x0000000080eb7211 */ /* 0x000fc400010f16ff */
[----:B------:R-:W4:Y:S04]  /*2ca80*/  LDL.LU R250, [R1+0xb4] ;  /* 0x0000b40001fa7983 */ /* 0x000f280000300800 */
[----:B------:R2:W-:Y:S04]  /*2ca90*/  STL.64 [R1+0xca8], R234 ;  /* 0x000ca8ea01007387 */ /* 0x0005e80000100a00 */
[----:B------:R-:W4:Y:S01]  /*2caa0*/  LDL.LU R233, [R1+0xbc] ;  /* 0x0000bc0001e97983 */ /* 0x000f220000300800 */
[----:B------:R-:W-:-:S05]  /*2cab0*/  IMAD R132, R132, c[0x0][0x190], RZ ;  /* 0x0000640084847a24 */ /* 0x000fca00078e02ff */
[----:B-1----:R-:W-:Y:S01]  /*2cac0*/  LEA R240, P1, R132, R6, 0x2 ;  /* 0x0000000684f07211 */ /* 0x002fe200078210ff */
[----:B------:R-:W-:-:S03]  /*2cad0*/  IMAD R251, R251, c[0x0][0x190], RZ ;  /* 0x00006400fbfb7a24 */ /* 0x000fc600078e02ff */
[----:B------:R-:W-:Y:S02]  /*2cae0*/  LEA.HI.X.SX32 R241, R132, R0, 0x2, P1 ;  /* 0x0000000084f17211 */ /* 0x000fe400008f16ff */
[----:B------:R-:W-:-:S03]  /*2caf0*/  LEA R238, P4, R251, R6, 0x2 ;  /* 0x00000006fbee7211 */ /* 0x000fc600078810ff */
[----:B------:R3:W-:Y:S01]  /*2cb00*/  STL.64 [R1+0xca0], R240 ;  /* 0x000ca0f001007387 */ /* 0x0007e20000100a00 */
[----:B------:R-:W-:-:S03]  /*2cb10*/  LEA.HI.X.SX32 R239, R251, R0, 0x2, P4 ;  /* 0x00000000fbef7211 */ /* 0x000fc600020f16ff */
[----:B------:R-:W4:Y:S01]  /*2cb20*/  LDL.LU R242, [R1+0xd8] ;  /* 0x0000d80001f27983 */ /* 0x000f220000300800 */
[----:B------:R-:W-:-:S03]  /*2cb30*/  IMAD R248, R54, c[0x0][0x190], RZ ;  /* 0x0000640036f87a24 */ /* 0x000fc600078e02ff */
[----:B------:R-:W4:Y:S04]  /*2cb40*/  LDL.LU R54, [R1+0xdc] ;  /* 0x0000dc0001367983 */ /* 0x000f280000300800 */
[----:B------:R4:W-:Y:S01]  /*2cb50*/  STL.64 [R1+0xc98], R238 ;  /* 0x000c98ee01007387 */ /* 0x0009e20000100a00 */
[----:B--2---:R-:W-:-:S04]  /*2cb60*/  LEA R234, P2, R77, R6, 0x2 ;  /* 0x000000064dea7211 */ /* 0x004fc800078410ff */
[----:B------:R-:W-:Y:S02]  /*2cb70*/  LEA.HI.X.SX32 R235, R77, R0, 0x2, P2 ;  /* 0x000000004deb7211 */ /* 0x000fe400010f16ff */
[----:B---3--:R-:W-:-:S03]  /*2cb80*/  LEA R240, P1, R243, R6, 0x2 ;  /* 0x00000006f3f07211 */ /* 0x008fc600078210ff */
[----:B------:R1:W-:Y:S01]  /*2cb90*/  STL.64 [R1+0xc90], R234 ;  /* 0x000c90ea01007387 */ /* 0x0003e20000100a00 */
[----:B------:R-:W-:-:S03]  /*2cba0*/  LEA.HI.X.SX32 R241, R243, R0, 0x2, P1 ;  /* 0x00000000f3f17211 */ /* 0x000fc600008f16ff */
[----:B------:R-:W2:Y:S04]  /*2cbb0*/  LDL.LU R243, [R1+0xfc] ;  /* 0x0000fc0001f37983 */ /* 0x000ea80000300800 */
[----:B------:R3:W-:Y:S01]  /*2cbc0*/  STL.64 [R1+0xc88], R240 ;  /* 0x000c88f001007387 */ /* 0x0007e20000100a00 */
[----:B----4-:R-:W-:-:S04]  /*2cbd0*/  LEA R238, P4, R230, R6, 0x2 ;  /* 0x00000006e6ee7211 */ /* 0x010fc800078810ff */
[----:B------:R-:W-:Y:S02]  /*2cbe0*/  LEA.HI.X.SX32 R239, R230, R0, 0x2, P4 ;  /* 0x00000000e6ef7211 */ /* 0x000fe400020f16ff */
[C---:B-1----:R-:W-:Y:S01]  /*2cbf0*/  LEA R234, P2, R134.reuse, R6, 0x2 ;  /* 0x0000000686ea7211 */ /* 0x042fe200078410ff */
[----:B------:R-:W4:Y:S03]  /*2cc00*/  LDL.LU R230, [R1+0x114] ;  /* 0x0001140001e67983 */ /* 0x000f260000300800 */
[----:B------:R-:W-:Y:S01]  /*2cc10*/  LEA.HI.X.SX32 R235, R134, R0, 0x2, P2 ;  /* 0x0000000086eb7211 */ /* 0x000fe200010f16ff */
[----:B------:R1:W-:Y:S04]  /*2cc20*/  STL.64 [R1+0xc80], R238 ;  /* 0x000c80ee01007387 */ /* 0x0003e80000100a00 */
[----:B------:R-:W4:Y:S04]  /*2cc30*/  LDL.LU R134, [R1+0x11c] ;  /* 0x00011c0001867983 */ /* 0x000f280000300800 */
[----:B------:R1:W-:Y:S01]  /*2cc40*/  STL.64 [R1+0xc78], R234 ;  /* 0x000c78ea01007387 */ /* 0x0003e20000100a00 */
[----:B---3--:R-:W-:-:S04]  /*2cc50*/  LEA R240, P1, R232, R6, 0x2 ;  /* 0x00000006e8f07211 */ /* 0x008fc800078210ff */
[----:B------:R-:W-:Y:S02]  /*2cc60*/  LEA.HI.X.SX32 R241, R232, R0, 0x2, P1 ;  /* 0x00000000e8f17211 */ /* 0x000fe400008f16ff */
[C---:B-1----:R-:W-:Y:S01]  /*2cc70*/  LEA R238, P4, R231.reuse, R6, 0x2 ;  /* 0x00000006e7ee7211 */ /* 0x042fe200078810ff */
[----:B------:R-:W3:Y:S03]  /*2cc80*/  LDL.LU R232, [R1+0x12c] ;  /* 0x00012c0001e87983 */ /* 0x000ee60000300800 */
[----:B------:R-:W-:Y:S01]  /*2cc90*/  LEA.HI.X.SX32 R239, R231, R0, 0x2, P4 ;  /* 0x00000000e7ef7211 */ /* 0x000fe200020f16ff */
[----:B------:R1:W-:Y:S01]  /*2cca0*/  STL.64 [R1+0xc70], R240 ;  /* 0x000c70f001007387 */ /* 0x0003e20000100a00 */
[----:B------:R-:W-:-:S03]  /*2ccb0*/  LEA R234, P2, R62, R6, 0x2 ;  /* 0x000000063eea7211 */ /* 0x000fc600078410ff */
[----:B------:R-:W3:Y:S01]  /*2ccc0*/  LDL.LU R231, [R1+0x134] ;  /* 0x0001340001e77983 */ /* 0x000ee20000300800 */
[----:B------:R-:W-:-:S03]  /*2ccd0*/  LEA.HI.X.SX32 R235, R62, R0, 0x2, P2 ;  /* 0x000000003eeb7211 */ /* 0x000fc600010f16ff */
[----:B------:R1:W-:Y:S02]  /*2cce0*/  STL.64 [R1+0xc68], R238 ;  /* 0x000c68ee01007387 */ /* 0x0003e40000100a00 */
[C---:B-1----:R-:W-:Y:S02]  /*2ccf0*/  LEA R240, P1, R246.reuse, R6, 0x2 ;  /* 0x00000006f6f07211 */ /* 0x042fe400078210ff */
[----:B------:R-:W3:Y:S02]  /*2cd00*/  LDL.LU R77, [R1+0x13c] ;  /* 0x00013c00014d7983 */ /* 0x000ee40000300800 */
[----:B------:R-:W-:Y:S02]  /*2cd10*/  LEA.HI.X.SX32 R241, R246, R0, 0x2, P1 ;  /* 0x00000000f6f17211 */ /* 0x000fe400008f16ff */
        /* <DEDUP_REMOVED lines=8> */
[----:B------:R-:W3:Y:S01]  /*2cda0*/  LDL.LU R62, [R1+0x15c] ;  /* 0x00015c00013e7983 */ /* 0x000ee20000300800 */
[----:B------:R-:W-:-:S03]  /*2cdb0*/  LEA R240, P1, R233, R6, 0x2 ;  /* 0x00000006e9f07211 */ /* 0x000fc600078210ff */
[----:B------:R1:W-:Y:S01]  /*2cdc0*/  STL.64 [R1+0xc50], R238 ;  /* 0x000c50ee01007387 */ /* 0x0003e20000100a00 */
[----:B------:R-:W-:-:S03]  /*2cdd0*/  LEA.HI.X.SX32 R241, R233, R0, 0x2, P1 ;  /* 0x00000000e9f17211 */ /* 0x000fc600008f16ff */
[----:B------:R1:W-:Y:S04]  /*2cde0*/  STL.64 [R1+0xc48], R234 ;  /* 0x000c48ea01007387 */ /* 0x0003e80000100a00 */
[----:B------:R-:W3:Y:S01]  /*2cdf0*/  LDL.LU R233, [R1+0x170] ;  /* 0x0001700001e97983 */ /* 0x000ee20000300800 */
[----:B-1----:R-:W-:-:S03]  /*2ce00*/  LEA R238, P4, R242, R6, 0x2 ;  /* 0x00000006f2ee7211 */ /* 0x002fc600078810ff */
[----:B------:R2:W-:Y:S01]  /*2ce10*/  STL.64 [R1+0xc40], R240 ;  /* 0x000c40f001007387 */ /* 0x0005e20000100a00 */
[----:B------:R-:W-:Y:S02]  /*2ce20*/  LEA.HI.X.SX32 R239, R242, R0, 0x2, P4 ;  /* 0x00000000f2ef7211 */ /* 0x000fe400020f16ff */
[C---:B------:R-:W-:Y:S01]  /*2ce30*/  LEA R234, P2, R54.reuse, R6, 0x2 ;  /* 0x0000000636ea7211 */ /* 0x040fe200078410ff */
[----:B------:R-:W3:Y:S03]  /*2ce40*/  LDL.LU R242, [R1+0x17c] ;  /* 0x00017c0001f27983 */ /* 0x000ee60000300800 */
[----:B------:R-:W-:Y:S01]  /*2ce50*/  LEA.HI.X.SX32 R235, R54, R0, 0x2, P2 ;  /* 0x0000000036eb7211 */ /* 0x000fe200010f16ff */
[----:B------:R4:W-:Y:S04]  /*2ce60*/  STL.64 [R1+0xc38], R238 ;  /* 0x000c38ee01007387 */ /* 0x0009e80000100a00 */
[----:B------:R-:W3:Y:S04]  /*2ce70*/  LDL.LU R54, [R1+0x18c] ;  /* 0x00018c0001367983 */ /* 0x000ee80000300800 */
[----:B------:R1:W-:Y:S01]  /*2ce80*/  STL.64 [R1+0xc30], R234 ;  /* 0x000c30ea01007387 */ /* 0x0003e20000100a00 */
[----:B--2---:R-:W-:-:S04]  /*2ce90*/  LEA R240, P1, R243, R6, 0x2 ;  /* 0x00000006f3f07211 */ /* 0x004fc800078210ff */
[----:B------:R-:W-:Y:S02]  /*2cea0*/  LEA.HI.X.SX32 R241, R243, R0, 0x2, P1 ;  /* 0x00000000f3f17211 */ /* 0x000fe400008f16ff */
[----:B------:R-:W2:Y:S04]  /*2ceb0*/  LDL.LU R243, [R1+0x194] ;  /* 0x0001940001f37983 */ /* 0x000ea80000300800 */
[----:B------:R3:W-:Y:S01]  /*2cec0*/  STL.64 [R1+0xc28], R240 ;  /* 0x000c28f001007387 */ /* 0x0007e20000100a00 */
[----:B----4-:R-:W-:-:S04]  /*2ced0*/  LEA R238, P4, R230, R6, 0x2 ;  /* 0x00000006e6ee7211 */ /* 0x010fc800078810ff */
[----:B------:R-:W-:Y:S02]  /*2cee0*/  LEA.HI.X.SX32 R239, R230, R0, 0x2, P4 ;  /* 0x00000000e6ef7211 */ /* 0x000fe400020f16ff */
[----:B------:R-:W4:Y:S01]  /*2cef0*/  LDL.LU R230, [R1+0x19c] ;  /* 0x00019c0001e67983 */ /* 0x000f220000300800 */
[----:B-1----:R-:W-:-:S03]  /*2cf00*/  LEA R234, P2, R134, R6, 0x2 ;  /* 0x0000000686ea7211 */ /* 0x002fc600078410ff */
[----:B------:R1:W-:Y:S01]  /*2cf10*/  STL.64 [R1+0xc20], R238 ;  /* 0x000c20ee01007387 */ /* 0x0003e20000100a00 */
[----:B------:R-:W-:-:S03]  /*2cf20*/  LEA.HI.X.SX32 R235, R134, R0, 0x2, P2 ;  /* 0x0000000086eb7211 */ /* 0x000fc600010f16ff */
[----:B------:R-:W4:Y:S04]  /*2cf30*/  LDL.LU R250, [R1+0x1ac] ;  /* 0x0001ac0001fa7983 */ /* 0x000f280000300800 */
[----:B------:R1:W-:Y:S01]  /*2cf40*/  STL.64 [R1+0xc18], R234 ;  /* 0x000c18ea01007387 */ /* 0x0003e20000100a00 */
[----:B---3--:R-:W-:-:S04]  /*2cf50*/  LEA R240, P1, R232, R6, 0x2 ;  /* 0x00000006e8f07211 */ /* 0x008fc800078210ff */
[----:B------:R-:W-:Y:S02]  /*2cf60*/  LEA.HI.X.SX32 R241, R232, R0, 0x2, P1 ;  /* 0x00000000e8f17211 */ /* 0x000fe400008f16ff */
[----:B------:R-:W3:Y:S01]  /*2cf70*/  LDL.LU R232, [R1+0x1b4] ;  /* 0x0001b40001e87983 */ /* 0x000ee20000300800 */
[----:B-1----:R-:W-:-:S03]  /*2cf80*/  LEA R238, P4, R231, R6, 0x2 ;  /* 0x00000006e7ee7211 */ /* 0x002fc600078810ff */
[----:B------:R1:W-:Y:S01]  /*2cf90*/  STL.64 [R1+0xc10], R240 ;  /* 0x000c10f001007387 */ /* 0x0003e20000100a00 */
[----:B------:R-:W-:-:S03]  /*2cfa0*/  LEA.HI.X.SX32 R239, R231, R0, 0x2, P4 ;  /* 0x00000000e7ef7211 */ /* 0x000fc600020f16ff */
[----:B------:R-:W3:Y:S01]  /*2cfb0*/  LDL.LU R231, [R1+0x1c4] ;  /* 0x0001c40001e77983 */ /* 0x000ee20000300800 */
[----:B------:R-:W-:-:S03]  /*2cfc0*/  LEA R234, P2, R77, R6, 0x2 ;  /* 0x000000064dea7211 */ /* 0x000fc600078410ff */
[----:B------:R-:W3:Y:S01]  /*2cfd0*/  LDL.LU R134, [R1+0x1d0] ;  /* 0x0001d00001867983 */ /* 0x000ee20000300800 */
[----:B------:R-:W-:-:S03]  /*2cfe0*/  LEA.HI.X.SX32 R235, R77, R0, 0x2, P2 ;  /* 0x000000004deb7211 */ /* 0x000fc600010f16ff */
[----:B------:R1:W-:Y:S02]  /*2cff0*/  STL.64 [R1+0xc08], R238 ;  /* 0x000c08ee01007387 */ /* 0x0003e40000100a00 */
[C---:B-1----:R-:W-:Y:S02]  /*2d000*/  LEA R240, P1, R246.reuse, R6, 0x2 ;  /* 0x00000006f6f07211 */ /* 0x042fe400078210ff */
[----:B------:R1:W-:Y:S02]  /*2d010*/  STL.64 [R1+0xc00], R234 ;  /* 0x000c00ea01007387 */ /* 0x0003e40000100a00 */
[----:B------:R-:W-:Y:S02]  /*2d020*/  LEA.HI.X.SX32 R241, R246, R0, 0x2, P1 ;  /* 0x00000000f6f17211 */ /* 0x000fe400008f16ff */
[----:B------:R-:W3:Y:S01]  /*2d030*/  LDL.LU R246, [R1+0x1dc] ;  /* 0x0001dc0001f67983 */ /* 0x000ee20000300800 */
[----:B------:R-:W-:-:S03]  /*2d040*/  LEA R238, P4, R61, R6, 0x2 ;  /* 0x000000063dee7211 */ /* 0x000fc600078810ff */
[----:B------:R1:W-:Y:S01]  /*2d050*/  STL.64 [R1+0xbf8], R240 ;  /* 0x000bf8f001007387 */ /* 0x0003e20000100a00 */
[----:B------:R-:W-:Y:S02]  /*2d060*/  LEA.HI.X.SX32 R239, R61, R0, 0x2, P4 ;  /* 0x000000003def7211 */ /* 0x000fe400020f16ff */
[C---:B-1----:R-:W-:Y:S01]  /*2d070*/  LEA R234, P2, R62.reuse, R6, 0x2 ;  /* 0x000000063eea7211 */ /* 0x042fe200078410ff */
[----:B------:R-:W3:Y:S03]  /*2d080*/  LDL.LU R61, [R1+0x1e4] ;  /* 0x0001e400013d7983 */ /* 0x000ee60000300800 */
[----:B------:R-:W-:Y:S01]  /*2d090*/  LEA.HI.X.SX32 R235, R62, R0, 0x2, P2 ;  /* 0x000000003eeb7211 */ /* 0x000fe200010f16ff */
[----:B------:R1:W-:Y:S04]  /*2d0a0*/  STL.64 [R1+0xbf0], R238 ;  /* 0x000bf0ee01007387 */ /* 0x0003e80000100a00 */
[----:B------:R-:W3:Y:S01]  /*2d0b0*/  LDL.LU R62, [R1+0x1ec] ;  /* 0x0001ec00013e7983 */ /* 0x000ee20000300800 */
[----:B------:R-:W-:-:S03]  /*2d0c0*/  LEA R240, P1, R233, R6, 0x2 ;  /* 0x00000006e9f07211 */ /* 0x000fc600078210ff */
[----:B------:R1:W-:Y:S01]  /*2d0d0*/  STL.64 [R1+0xbe8], R234 ;  /* 0x000be8ea01007387 */ /* 0x0003e20000100a00 */
[----:B------:R-:W-:-:S03]  /*2d0e0*/  LEA.HI.X.SX32 R241, R233, R0, 0x2, P1 ;  /* 0x00000000e9f17211 */ /* 0x000fc600008f16ff */
[----:B------:R-:W3:Y:S01]  /*2d0f0*/  LDL.LU R233, [R1+0x1f4] ;  /* 0x0001f40001e97983 */ /* 0x000ee20000300800 */
[----:B-1----:R-:W-:-:S03]  /*2d100*/  LEA R238, P4, R242, R6, 0x2 ;  /* 0x00000006f2ee7211 */ /* 0x002fc600078810ff */
[----:B------:R2:W-:Y:S01]  /*2d110*/  STL.64 [R1+0xbe0], R240 ;  /* 0x000be0f001007387 */ /* 0x0005e20000100a00 */
[----:B------:R-:W-:-:S03]  /*2d120*/  LEA.HI.X.SX32 R239, R242, R0, 0x2, P4 ;  /* 0x00000000f2ef7211 */ /* 0x000fc600020f16ff */
[----:B------:R-:W3:Y:S01]  /*2d130*/  LDL.LU R242, [R1+0x1fc] ;  /* 0x0001fc0001f27983 */ /* 0x000ee20000300800 */
[----:B------:R-:W-:-:S03]  /*2d140*/  LEA R234, P2, R54, R6, 0x2 ;  /* 0x0000000636ea7211 */ /* 0x000fc600078410ff */
[----:B------:R4:W-:Y:S01]  /*2d150*/  STL.64 [R1+0xbd8], R238 ;  /* 0x000bd8ee01007387 */ /* 0x0009e20000100a00 */
[----:B------:R-:W-:-:S03]  /*2d160*/  LEA.HI.X.SX32 R235, R54, R0, 0x2, P2 ;  /* 0x0000000036eb7211 */ /* 0x000fc600010f16ff */
        /* <DEDUP_REMOVED lines=10> */
[----:B------:R-:W4:Y:S01]  /*2d210*/  LDL.LU R54, [R1+0x230] ;  /* 0x0002300001367983 */ /* 0x000f220000300800 */
[----:B------:R-:W-:-:S03]  /*2d220*/  LEA.HI.X.SX32 R235, R250, R0, 0x2, P2 ;  /* 0x00000000faeb7211 */ /* 0x000fc600010f16ff */
[----:B------:R1:W-:Y:S04]  /*2d230*/  STL.64 [R1+0xbc0], R238 ;  /* 0x000bc0ee01007387 */ /* 0x0003e80000100a00 */
[----:B------:R1:W-:Y:S01]  /*2d240*/  STL.64 [R1+0xbb8], R234 ;  /* 0x000bb8ea01007387 */ /* 0x0003e20000100a00 */
[----:B---3--:R-:W-:-:S04]  /*2d250*/  LEA R240, P1, R232, R6, 0x2 ;  /* 0x00000006e8f07211 */ /* 0x008fc800078210ff */
[----:B------:R-:W-:Y:S02]  /*2d260*/  LEA.HI.X.SX32 R241, R232, R0, 0x2, P1 ;  /* 0x00000000e8f17211 */ /* 0x000fe400008f16ff */
        /* <DEDUP_REMOVED lines=32> */
[----:B------:R4:W-:Y:S04]  /*2d470*/  STL.64 [R1+0xb78], R238 ;  /* 0x000b78ee01007387 */ /* 0x0009e80000100a00 */
[----:B------:R1:W-:Y:S01]  /*2d480*/  STL.64 [R1+0xb70], R234 ;  /* 0x000b70ea01007387 */ /* 0x0003e20000100a00 */
[----:B--2---:R-:W-:-:S04]  /*2d490*/  LEA R240, P1, R243, R6, 0x2 ;  /* 0x00000006f3f07211 */ /* 0x004fc800078210ff */
[----:B------:R-:W-:Y:S02]  /*2d4a0*/  LEA.HI.X.SX32 R241, R243, R0, 0x2, P1 ;  /* 0x00000000f3f17211 */ /* 0x000fe400008f16ff */
        /* <DEDUP_REMOVED lines=30> */
[----:B------:R-:W3:Y:S01]  /*2d690*/  LDL.LU R134, [R1+0x35c] ;  /* 0x00035c0001867983 */ /* 0x000ee20000300800 */
[----:B------:R-:W-:Y:S02]  /*2d6a0*/  LEA.HI.X.SX32 R235, R250, R0, 0x2, P2 ;  /* 0x00000000faeb7211 */ /* 0x000fe400010f16ff */
[C---:B------:R-:W-:Y:S01]  /*2d6b0*/  LEA R240, P1, R233.reuse, R6, 0x2 ;  /* 0x00000006e9f07211 */ /* 0x040fe200078210ff */
[----:B------:R1:W-:Y:S03]  /*2d6c0*/  STL.64 [R1+0xb30], R238 ;  /* 0x000b30ee01007387 */ /* 0x0003e60000100a00 */
[----:B------:R-:W-:Y:S01]  /*2d6d0*/  LEA.HI.X.SX32 R241, R233, R0, 0x2, P1 ;  /* 0x00000000e9f17211 */ /* 0x000fe200008f16ff */
        /* <DEDUP_REMOVED lines=32> */
[----:B------:R-:W-:Y:S02]  /*2d8e0*/  LEA.HI.X.SX32 R235, R77, R0, 0x2, P2 ;  /* 0x000000004deb7211 */ /* 0x000fe400010f16ff */
[C---:B-1----:R-:W-:Y:S01]  /*2d8f0*/  LEA R240, P1, R246.reuse, R6, 0x2 ;  /* 0x00000006f6f07211 */ /* 0x042fe200078210ff */
        /* <DEDUP_REMOVED lines=20> */
[----:B-1----:R-:W-:-:S04]  /*2da40*/  LEA R234, P2, R62, R6, 0x2 ;  /* 0x000000063eea7211 */ /* 0x002fc800078410ff */
        /* <DEDUP_REMOVED lines=46> */
[----:B------:R-:W3:Y:S04]  /*2dd30*/  LDL.LU R242, [R1+0x528] ;  /* 0x0005280001f27983 */ /* 0x000ee80000300800 */
[----:B------:R-:W3:Y:S01]  /*2dd40*/  LDL.LU R134, [R1+0x538] ;  /* 0x0005380001867983 */ /* 0x000ee20000300800 */
[----:B------:R-:W-:-:S04]  /*2dd50*/  LEA R234, P2, R77, R6, 0x2 ;  /* 0x000000064dea7211 */ /* 0x000fc800078410ff */
[----:B------:R-:W-:Y:S01]  /*2dd60*/  LEA.HI.X.SX32 R235, R77, R0, 0x2, P2 ;  /* 0x000000004deb7211 */ /* 0x000fe200010f16ff */
        /* <DEDUP_REMOVED lines=43> */
[----:B------:R-:W-:Y:S02]  /*2e020*/  LEA R234, P2, R134, R6, 0x2 ;  /* 0x0000000686ea7211 */ /* 0x000fe400078410ff */
[-C--:B------:R-:W-:Y:S02]  /*2e030*/  LEA.HI.X.SX32 R239, R242, R0.reuse, 0x2, P4 ;  /* 0x00000000f2ef7211 */ /* 0x080fe400020f16ff */
[----:B------:R-:W3:Y:S01]  /*2e040*/  LDL.LU R242, [R1+0x534] ;  /* 0x0005340001f27983 */ /* 0x000ee20000300800 */
[----:B------:R-:W-:-:S03]  /*2e050*/  LEA.HI.X.SX32 R235, R134, R0, 0x2, P2 ;  /* 0x0000000086eb7211 */ /* 0x000fc600010f16ff */
        /* <DEDUP_REMOVED lines=103> */
[-C--:B----4-:R-:W-:Y:S02]  /*2e6d0*/  LEA R238, P4, R230, R6.reuse, 0x2 ;  /* 0x00000006e6ee7211 */ /* 0x090fe400078810ff */
[----:B-1----:R-:W-:Y:S02]  /*2e6e0*/  LEA R234, P2, R134, R6, 0x2 ;  /* 0x0000000686ea7211 */ /* 0x002fe400078410ff */
[----:B------:R-:W-:-:S02]  /*2e6f0*/  LEA.HI.X.SX32 R239, R230, R0, 0x2, P4 ;  /* 0x00000000e6ef7211 */ /* 0x000fc400020f16ff */
[----:B------:R-:W-:Y:S01]  /*2e700*/  LEA.HI.X.SX32 R235, R134, R0, 0x2, P2 ;  /* 0x0000000086eb7211 */ /* 0x000fe200010f16ff */
[----:B------:R-:W4:Y:S04]  /*2e710*/  LDL.LU R230, [R1+0x4a8] ;  /* 0x0004a80001e67983 */ /* 0x000f280000300800 */
[----:B------:R1:W-:Y:S04]  /*2e720*/  STL.64 [R1+0x910], R238 ;  /* 0x000910ee01007387 */ /* 0x0003e80000100a00 */
[----:B------:R-:W4:Y:S01]  /*2e730*/  LDL.LU R134, [R1+0x4a4] ;  /* 0x0004a40001867983 */ /* 0x000f220000300800 */
[----:B---3--:R-:W-:-:S03]  /*2e740*/  LEA R240, P1, R232, R6, 0x2 ;  /* 0x00000006e8f07211 */ /* 0x008fc600078210ff */
[----:B------:R3:W-:Y:S01]  /*2e750*/  STL.64 [R1+0x908], R234 ;  /* 0x000908ea01007387 */ /* 0x0007e20000100a00 */
[----:B------:R-:W-:-:S03]  /*2e760*/  LEA.HI.X.SX32 R241, R232, R0, 0x2, P1 ;  /* 0x00000000e8f17211 */ /* 0x000fc600008f16ff */
[----:B------:R-:W4:Y:S01]  /*2e770*/  LDL.LU R232, [R1+0x4a0] ;  /* 0x0004a00001e87983 */ /* 0x000f220000300800 */
[----:B-1----:R-:W-:-:S03]  /*2e780*/  LEA R238, P4, R231, R6, 0x2 ;  /* 0x00000006e7ee7211 */ /* 0x002fc600078810ff */
[----:B------:R1:W-:Y:S01]  /*2e790*/  STL.64 [R1+0x900], R240 ;  /* 0x000900f001007387 */ /* 0x0003e20000100a00 */
[----:B------:R-:W-:-:S03]  /*2e7a0*/  LEA.HI.X.SX32 R239, R231, R0, 0x2, P4 ;  /* 0x00000000e7ef7211 */ /* 0x000fc600020f16ff */
        /* <DEDUP_REMOVED lines=8> */
[----:B------:R-:W4:Y:S04]  /*2e830*/  LDL.LU R246, [R1+0x490] ;  /* 0x0004900001f67983 */ /* 0x000f280000300800 */
[----:B------:R3:W-:Y:S02]  /*2e840*/  STL.64 [R1+0x8e8], R240 ;  /* 0x0008e8f001007387 */ /* 0x0007e40000100a00 */
[C---:B---3--:R-:W-:Y:S02]  /*2e850*/  LEA R238, P4, R61.reuse, R6, 0x2 ;  /* 0x000000063dee7211 */ /* 0x048fe400078810ff */
[----:B------:R-:W3:Y:S02]  /*2e860*/  LDL.LU R62, [R1+0x48c] ;  /* 0x00048c00013e7983 */ /* 0x000ee40000300800 */
[----:B------:R-:W-:-:S02]  /*2e870*/  LEA.HI.X.SX32 R239, R61, R0, 0x2, P4 ;  /* 0x000000003def7211 */ /* 0x000fc400020f16ff */
[----:B------:R-:W3:Y:S01]  /*2e880*/  LDL.LU R61, [R1+0x484] ;  /* 0x00048400013d7983 */ /* 0x000ee20000300800 */
[----:B-1----:R-:W-:-:S04]  /*2e890*/  LEA R234, P2, R250, R6, 0x2 ;  /* 0x00000006faea7211 */ /* 0x002fc800078410ff */
[----:B------:R-:W-:Y:S01]  /*2e8a0*/  LEA.HI.X.SX32 R235, R250, R0, 0x2, P2 ;  /* 0x00000000faeb7211 */ /* 0x000fe200010f16ff */
[----:B------:R1:W-:Y:S01]  /*2e8b0*/  STL.64 [R1+0x8e0], R238 ;  /* 0x0008e0ee01007387 */ /* 0x0003e20000100a00 */
[----:B------:R-:W-:-:S03]  /*2e8c0*/  LEA R240, P1, R233, R6, 0x2 ;  /* 0x00000006e9f07211 */ /* 0x000fc600078210ff */
[----:B------:R1:W-:Y:S01]  /*2e8d0*/  STL.64 [R1+0x8d8], R234 ;  /* 0x0008d8ea01007387 */ /* 0x0003e20000100a00 */
[----:B------:R-:W-:-:S03]  /*2e8e0*/  LEA.HI.X.SX32 R241, R233, R0, 0x2, P1 ;  /* 0x00000000e9f17211 */ /* 0x000fc600008f16ff */
[----:B------:R-:W3:Y:S01]  /*2e8f0*/  LDL.LU R233, [R1+0x480] ;  /* 0x0004800001e97983 */ /* 0x000ee20000300800 */
[-C--:B-1----:R-:W-:Y:S02]  /*2e900*/  LEA R238, P4, R242, R6.reuse, 0x2 ;  /* 0x00000006f2ee7211 */ /* 0x082fe400078810ff */
[----:B------:R-:W-:Y:S02]  /*2e910*/  LEA R234, P2, R54, R6, 0x2 ;  /* 0x0000000636ea7211 */ /* 0x000fe400078410ff */
[-C--:B------:R-:W-:Y:S01]  /*2e920*/  LEA.HI.X.SX32 R239, R242, R0.reuse, 0x2, P4 ;  /* 0x00000000f2ef7211 */ /* 0x080fe200020f16ff */
[----:B------:R2:W-:Y:S01]  /*2e930*/  STL.64 [R1+0x8d0], R240 ;  /* 0x0008d0f001007387 */ /* 0x0005e20000100a00 */
[----:B------:R-:W-:-:S03]  /*2e940*/  LEA.HI.X.SX32 R235, R54, R0, 0x2, P2 ;  /* 0x0000000036eb7211 */ /* 0x000fc600010f16ff */
[----:B------:R-:W3:Y:S04]  /*2e950*/  LDL.LU R242, [R1+0x47c] ;  /* 0x00047c0001f27983 */ /* 0x000ee80000300800 */
        /* <DEDUP_REMOVED lines=13> */
[----:B------:R-:W4:Y:S01]  /*2ea30*/  LDL.LU R250, [R1+0x468] ;  /* 0x0004680001fa7983 */ /* 0x000f220000300800 */
[----:B------:R-:W-:-:S03]  /*2ea40*/  LEA R240, P1, R232, R6, 0x2 ;  /* 0x00000006e8f07211 */ /* 0x000fc600078210ff */
[----:B------:R1:W-:Y:S01]  /*2ea50*/  STL.64 [R1+0x8a8], R234 ;  /* 0x0008a8ea01007387 */ /* 0x0003e20000100a00 */
[----:B------:R-:W-:-:S03]  /*2ea60*/  LEA.HI.X.SX32 R241, R232, R0, 0x2, P1 ;  /* 0x00000000e8f17211 */ /* 0x000fc600008f16ff */
[----:B------:R-:W4:Y:S01]  /*2ea70*/  LDL.LU R232, [R1+0x460] ;  /* 0x0004600001e87983 */ /* 0x000f220000300800 */
[----:B-1----:R-:W-:-:S03]  /*2ea80*/  LEA R238, P4, R231, R6, 0x2 ;  /* 0x00000006e7ee7211 */ /* 0x002fc600078810ff */
[----:B------:R1:W-:Y:S01]  /*2ea90*/  STL.64 [R1+0x8a0], R240 ;  /* 0x0008a0f001007387 */ /* 0x0003e20000100a00 */
[----:B------:R-:W-:-:S03]  /*2eaa0*/  LEA.HI.X.SX32 R239, R231, R0, 0x2, P4 ;  /* 0x00000000e7ef7211 */ /* 0x000fc600020f16ff */
[----:B------:R-:W4:Y:S01]  /*2eab0*/  LDL.LU R231, [R1+0x45c] ;  /* 0x00045c0001e77983 */ /* 0x000f220000300800 */
[----:B------:R-:W-:-:S03]  /*2eac0*/  LEA R234, P2, R77, R6, 0x2 ;  /* 0x000000064dea7211 */ /* 0x000fc600078410ff */
[----:B------:R-:W4:Y:S01]  /*2ead0*/  LDL.LU R134, [R1+0x458] ;  /* 0x0004580001867983 */ /* 0x000f220000300800 */
[----:B------:R-:W-:-:S03]  /*2eae0*/  LEA.HI.X.SX32 R235, R77, R0, 0x2, P2 ;  /* 0x000000004deb7211 */ /* 0x000fc600010f16ff */
[----:B------:R3:W-:Y:S01]  /*2eaf0*/  STL.64 [R1+0x898], R238 ;  /* 0x000898ee01007387 */ /* 0x0007e20000100a00 */
[----:B-1----:R-:W-:-:S03]  /*2eb00*/  LEA R240, P1, R246, R6, 0x2 ;  /* 0x00000006f6f07211 */ /* 0x002fc600078210ff */
[----:B------:R1:W-:Y:S01]  /*2eb10*/  STL.64 [R1+0x890], R234 ;  /* 0x000890ea01007387 */ /* 0x0003e20000100a00 */
[----:B------:R-:W-:-:S03]  /*2eb20*/  LEA.HI.X.SX32 R241, R246, R0, 0x2, P1 ;  /* 0x00000000f6f17211 */ /* 0x000fc600008f16ff */
[----:B------:R-:W4:Y:S01]  /*2eb30*/  LDL.LU R246, [R1+0x454] ;  /* 0x0004540001f67983 */ /* 0x000f220000300800 */
[----:B---3--:R-:W-:-:S03]  /*2eb40*/  LEA R238, P4, R62, R6, 0x2 ;  /* 0x000000063eee7211 */ /* 0x008fc600078810ff */
[----:B------:R3:W-:Y:S01]  /*2eb50*/  STL.64 [R1+0x888], R240 ;  /* 0x000888f001007387 */ /* 0x0007e20000100a00 */
[----:B------:R-:W-:Y:S02]  /*2eb60*/  LEA.HI.X.SX32 R239, R62, R0, 0x2, P4 ;  /* 0x000000003eef7211 */ /* 0x000fe400020f16ff */
[C---:B-1----:R-:W-:Y:S01]  /*2eb70*/  LEA R234, P2, R61.reuse, R6, 0x2 ;  /* 0x000000063dea7211 */ /* 0x042fe200078410ff */
[----:B------:R-:W4:Y:S03]  /*2eb80*/  LDL.LU R62, [R1+0x44c] ;  /* 0x00044c00013e7983 */ /* 0x000f260000300800 */
[----:B------:R-:W-:Y:S01]  /*2eb90*/  LEA.HI.X.SX32 R235, R61, R0, 0x2, P2 ;  /* 0x000000003deb7211 */ /* 0x000fe200010f16ff */
[----:B------:R1:W-:Y:S04]  /*2eba0*/  STL.64 [R1+0x880], R238 ;  /* 0x000880ee01007387 */ /* 0x0003e80000100a00 */
[----:B------:R-:W4:Y:S01]  /*2ebb0*/  LDL.LU R61, [R1+0x448] ;  /* 0x00044800013d7983 */ /* 0x000f220000300800 */
[----:B---3--:R-:W-:-:S03]  /*2ebc0*/  LEA R240, P1, R233, R6, 0x2 ;  /* 0x00000006e9f07211 */ /* 0x008fc600078210ff */
[----:B------:R3:W-:Y:S01]  /*2ebd0*/  STL.64 [R1+0x878], R234 ;  /* 0x000878ea01007387 */ /* 0x0007e20000100a00 */
[----:B------:R-:W-:-:S03]  /*2ebe0*/  LEA.HI.X.SX32 R241, R233, R0, 0x2, P1 ;  /* 0x00000000e9f17211 */ /* 0x000fc600008f16ff */
[----:B------:R-:W4:Y:S04]  /*2ebf0*/  LDL.LU R233, [R1+0x444] ;  /* 0x0004440001e97983 */ /* 0x000f280000300800 */
[----:B------:R2:W-:Y:S01]  /*2ec00*/  STL.64 [R1+0x870], R240 ;  /* 0x000870f001007387 */ /* 0x0005e20000100a00 */
[----:B-1----:R-:W-:-:S04]  /*2ec10*/  LEA R238, P4, R242, R6, 0x2 ;  /* 0x00000006f2ee7211 */ /* 0x002fc800078810ff */
[----:B------:R-:W-:Y:S02]  /*2ec20*/  LEA.HI.X.SX32 R239, R242, R0, 0x2, P4 ;  /* 0x00000000f2ef7211 */ /* 0x000fe400020f16ff */
[----:B------:R-:W4:Y:S01]  /*2ec30*/  LDL.LU R242, [R1+0x43c] ;  /* 0x00043c0001f27983 */ /* 0x000f220000300800 */
[----:B---3--:R-:W-:-:S03]  /*2ec40*/  LEA R234, P2, R54, R6, 0x2 ;  /* 0x0000000636ea7211 */ /* 0x008fc600078410ff */
        /* <DEDUP_REMOVED lines=14> */
[----:B------:R1:W-:Y:S01]  /*2ed30*/  STL.64 [R1+0x850], R238 ;  /* 0x000850ee01007387 */ /* 0x0003e20000100a00 */
[----:B------:R-:W-:-:S03]  /*2ed40*/  LEA R240, P1, R232, R6, 0x2 ;  /* 0x00000006e8f07211 */ /* 0x000fc600078210ff */
[----:B------:R1:W-:Y:S01]  /*2ed50*/  STL.64 [R1+0x848], R234 ;  /* 0x000848ea01007387 */ /* 0x0003e20000100a00 */
[----:B------:R-:W-:-:S03]  /*2ed60*/  LEA.HI.X.SX32 R241, R232, R0, 0x2, P1 ;  /* 0x00000000e8f17211 */ /* 0x000fc600008f16ff */
[----:B------:R-:W4:Y:S01]  /*2ed70*/  LDL.LU R232, [R1+0x424] ;  /* 0x0004240001e87983 */ /* 0x000f220000300800 */
[----:B-1----:R-:W-:-:S03]  /*2ed80*/  LEA R238, P4, R231, R6, 0x2 ;  /* 0x00000006e7ee7211 */ /* 0x002fc600078810ff */
[----:B------:R1:W-:Y:S01]  /*2ed90*/  STL.64 [R1+0x840], R240 ;  /* 0x000840f001007387 */ /* 0x0003e20000100a00 */
[----:B------:R-:W-:Y:S02]  /*2eda0*/  LEA.HI.X.SX32 R239, R231, R0, 0x2, P4 ;  /* 0x00000000e7ef7211 */ /* 0x000fe400020f16ff */
[C---:B------:R-:W-:Y:S01]  /*2edb0*/  LEA R234, P2, R134.reuse, R6, 0x2 ;  /* 0x0000000686ea7211 */ /* 0x040fe200078410ff */
[----:B------:R-:W4:Y:S03]  /*2edc0*/  LDL.LU R231, [R1+0x420] ;  /* 0x0004200001e77983 */ /* 0x000f260000300800 */
[----:B------:R-:W-:Y:S01]  /*2edd0*/  LEA.HI.X.SX32 R235, R134, R0, 0x2, P2 ;  /* 0x0000000086eb7211 */ /* 0x000fe200010f16ff */
[----:B------:R1:W-:Y:S04]  /*2ede0*/  STL.64 [R1+0x838], R238 ;  /* 0x000838ee01007387 */ /* 0x0003e80000100a00 */
        /* <DEDUP_REMOVED lines=45> */
[----:B------:R-:W-:-:S04]  /*2f0c0*/  LEA R234, P2, R134, R6, 0x2 ;  /* 0x0000000686ea7211 */ /* 0x000fc800078410ff */
[----:B------:R-:W-:Y:S01]  /*2f0d0*/  LEA.HI.X.SX32 R235, R134, R0, 0x2, P2 ;  /* 0x0000000086eb7211 */ /* 0x000fe200010f16ff */
[----:B------:R1:W-:Y:S02]  /*2f0e0*/  STL.64 [R1+0x7d8], R238 ;  /* 0x0007d8ee01007387 */ /* 0x0003e40000100a00 */
[C---:B-1----:R-:W-:Y:S02]  /*2f0f0*/  LEA R240, P1, R246.reuse, R6, 0x2 ;  /* 0x00000006f6f07211 */ /* 0x042fe400078210ff */
[----:B------:R-:W4:Y:S02]  /*2f100*/  LDL.LU R77, [R1+0x3e0] ;  /* 0x0003e000014d7983 */ /* 0x000f240000300800 */
[----:B------:R-:W-:Y:S02]  /*2f110*/  LEA.HI.X.SX32 R241, R246, R0, 0x2, P1 ;  /* 0x00000000f6f17211 */ /* 0x000fe400008f16ff */
[----:B------:R1:W-:Y:S04]  /*2f120*/  STL.64 [R1+0x7d0], R234 ;  /* 0x0007d0ea01007387 */ /* 0x0003e80000100a00 */
[----:B------:R-:W4:Y:S01]  /*2f130*/  LDL.LU R246, [R1+0x3d8] ;  /* 0x0003d80001f67983 */ /* 0x000f220000300800 */
[----:B------:R-:W-:-:S03]  /*2f140*/  LEA R238, P4, R62, R6, 0x2 ;  /* 0x000000063eee7211 */ /* 0x000fc600078810ff */
[----:B------:R1:W-:Y:S01]  /*2f150*/  STL.64 [R1+0x7c8], R240 ;  /* 0x0007c8f001007387 */ /* 0x0003e20000100a00 */
[----:B------:R-:W-:-:S03]  /*2f160*/  LEA.HI.X.SX32 R239, R62, R0, 0x2, P4 ;  /* 0x000000003eef7211 */ /* 0x000fc600020f16ff */
        /* <DEDUP_REMOVED lines=8> */
[----:B------:R-:W4:Y:S04]  /*2f1f0*/  LDL.LU R233, [R1+0x3c8] ;  /* 0x0003c80001e97983 */ /* 0x000f280000300800 */
[----:B------:R2:W-:Y:S01]  /*2f200*/  STL.64 [R1+0x7b0], R240 ;  /* 0x0007b0f001007387 */ /* 0x0005e20000100a00 */
[CC--:B-1----:R-:W-:Y:S02]  /*2f210*/  LEA R238, P4, R242.reuse, R6.reuse, 0x2 ;  /* 0x00000006f2ee7211 */ /* 0x0c2fe400078810ff */
[C---:B---3--:R-:W-:Y:S02]  /*2f220*/  LEA R234, P2, R61.reuse, R6, 0x2 ;  /* 0x000000063dea7211 */ /* 0x048fe400078410ff */
[-C--:B------:R-:W-:Y:S02]  /*2f230*/  LEA.HI.X.SX32 R239, R242, R0.reuse, 0x2, P4 ;  /* 0x00000000f2ef7211 */ /* 0x080fe400020f16ff */
[----:B------:R-:W-:Y:S01]  /*2f240*/  LEA.HI.X.SX32 R235, R61, R0, 0x2, P2 ;  /* 0x000000003deb7211 */ /* 0x000fe200010f16ff */
        /* <DEDUP_REMOVED lines=11> */
[----:B-1----:R-:W-:-:S04]  /*2f300*/  LEA R234, P2, R54, R6, 0x2 ;  /* 0x0000000636ea7211 */ /* 0x002fc800078410ff */
        /* <DEDUP_REMOVED lines=10> */
[----:B------:R-:W4:Y:S04]  /*2f3b0*/  LDL.LU R231, [R1+0x3a4] ;  /* 0x0003a40001e77983 */ /* 0x000f280000300800 */
[----:B------:R-:W4:Y:S01]  /*2f3c0*/  LDL.LU R54, [R1+0x3a0] ;  /* 0x0003a00001367983 */ /* 0x000f220000300800 */
[----:B------:R-:W-:-:S04]  /*2f3d0*/  LEA R234, P2, R77, R6, 0x2 ;  /* 0x000000064dea7211 */ /* 0x000fc800078410ff */
[----:B------:R-:W-:Y:S02]  /*2f3e0*/  LEA.HI.X.SX32 R235, R77, R0, 0x2, P2 ;  /* 0x000000004deb7211 */ /* 0x000fe400010f16ff */
[C---:B-1----:R-:W-:Y:S01]  /*2f3f0*/  LEA R240, P1, R246.reuse, R6, 0x2 ;  /* 0x00000006f6f07211 */ /* 0x042fe200078210ff */
[----:B------:R1:W-:Y:S03]  /*2f400*/  STL.64 [R1+0x778], R238 ;  /* 0x000778ee01007387 */ /* 0x0003e60000100a00 */
[----:B------:R-:W-:Y:S01]  /*2f410*/  LEA.HI.X.SX32 R241, R246, R0, 0x2, P1 ;  /* 0x00000000f6f17211 */ /* 0x000fe200008f16ff */
[----:B------:R1:W-:Y:S04]  /*2f420*/  STL.64 [R1+0x770], R234 ;  /* 0x000770ea01007387 */ /* 0x0003e80000100a00 */
[----:B------:R-:W4:Y:S01]  /*2f430*/  LDL.LU R246, [R1+0x398] ;  /* 0x0003980001f67983 */ /* 0x000f220000300800 */
[----:B-1----:R-:W-:-:S03]  /*2f440*/  LEA R238, P4, R134, R6, 0x2 ;  /* 0x0000000686ee7211 */ /* 0x002fc600078810ff */
[----:B------:R1:W-:Y:S01]  /*2f450*/  STL.64 [R1+0x768], R240 ;  /* 0x000768f001007387 */ /* 0x0003e20000100a00 */
[----:B------:R-:W-:Y:S02]  /*2f460*/  LEA.HI.X.SX32 R239, R134, R0, 0x2, P4 ;  /* 0x0000000086ef7211 */ /* 0x000fe400020f16ff */
[C---:B------:R-:W-:Y:S01]  /*2f470*/  LEA R234, P2, R62.reuse, R6, 0x2 ;  /* 0x000000063eea7211 */ /* 0x040fe200078410ff */
[----:B------:R-:W4:Y:S03]  /*2f480*/  LDL.LU R134, [R1+0x394] ;  /* 0x0003940001867983 */ /* 0x000f260000300800 */
[----:B------:R-:W-:Y:S01]  /*2f490*/  LEA.HI.X.SX32 R235, R62, R0, 0x2, P2 ;  /* 0x000000003eeb7211 */ /* 0x000fe200010f16ff */
[----:B------:R3:W-:Y:S01]  /*2f4a0*/  STL.64 [R1+0x760], R238 ;  /* 0x000760ee01007387 */ /* 0x0007e20000100a00 */
[----:B-1----:R-:W-:-:S03]  /*2f4b0*/  LEA R240, P1, R233, R6, 0x2 ;  /* 0x00000006e9f07211 */ /* 0x002fc600078210ff */
[----:B------:R-:W4:Y:S01]  /*2f4c0*/  LDL.LU R62, [R1+0x390] ;  /* 0x00039000013e7983 */ /* 0x000f220000300800 */
[----:B------:R-:W-:-:S03]  /*2f4d0*/  LEA.HI.X.SX32 R241, R233, R0, 0x2, P1 ;  /* 0x00000000e9f17211 */ /* 0x000fc600008f16ff */
[----:B------:R1:W-:Y:S04]  /*2f4e0*/  STL.64 [R1+0x758], R234 ;  /* 0x000758ea01007387 */ /* 0x0003e80000100a00 */
[----:B------:R-:W4:Y:S04]  /*2f4f0*/  LDL.LU R233, [R1+0x388] ;  /* 0x0003880001e97983 */ /* 0x000f280000300800 */
[----:B------:R2:W-:Y:S01]  /*2f500*/  STL.64 [R1+0x750], R240 ;  /* 0x000750f001007387 */ /* 0x0005e20000100a00 */
[----:B---3--:R-:W-:-:S04]  /*2f510*/  LEA R238, P4, R242, R6, 0x2 ;  /* 0x00000006f2ee7211 */ /* 0x008fc800078810ff */
[----:B------:R-:W-:Y:S02]  /*2f520*/  LEA.HI.X.SX32 R239, R242, R0, 0x2, P4 ;  /* 0x00000000f2ef7211 */ /* 0x000fe400020f16ff */
[----:B------:R-:W4:Y:S01]  /*2f530*/  LDL.LU R242, [R1+0x384] ;  /* 0x0003840001f27983 */ /* 0x000f220000300800 */
[----:B-1----:R-:W-:-:S04]  /*2f540*/  LEA R234, P2, R61, R6, 0x2 ;  /* 0x000000063dea7211 */ /* 0x002fc800078410ff */
[----:B------:R-:W-:Y:S01]  /*2f550*/  LEA.HI.X.SX32 R235, R61, R0, 0x2, P2 ;  /* 0x000000003deb7211 */ /* 0x000fe200010f16ff */
[----:B------:R4:W-:Y:S04]  /*2f560*/  STL.64 [R1+0x748], R238 ;  /* 0x000748ee01007387 */ /* 0x0009e80000100a00 */
[----:B------:R-:W4:Y:S04]  /*2f570*/  LDL.LU R77, [R1+0x380] ;  /* 0x00038000014d7983 */ /* 0x000f280000300800 */
[----:B------:R1:W-:Y:S04]  /*2f580*/  STL.64 [R1+0x740], R234 ;  /* 0x000740ea01007387 */ /* 0x0003e80000100a00 */
[----:B------:R-:W4:Y:S01]  /*2f590*/  LDL.LU R61, [R1+0x378] ;  /* 0x00037800013d7983 */ /* 0x000f220000300800 */
[----:B--2---:R-:W-:-:S04]  /*2f5a0*/  LEA R240, P1, R243, R6, 0x2 ;  /* 0x00000006f3f07211 */ /* 0x004fc800078210ff */
[----:B------:R-:W-:-:S05]  /*2f5b0*/  LEA.HI.X.SX32 R241, R243, R0, 0x2, P1 ;  /* 0x00000000f3f17211 */ /* 0x000fca00008f16ff */
[----:B------:R2:W-:Y:S04]  /*2f5c0*/  STL.64 [R1+0x738], R240 ;  /* 0x000738f001007387 */ /* 0x0005e80000100a00 */
[----:B------:R-:W3:Y:S01]  /*2f5d0*/  LDL.LU R243, [R1+0x374] ;  /* 0x0003740001f37983 */ /* 0x000ee20000300800 */
[----:B----4-:R-:W-:-:S04]  /*2f5e0*/  LEA R238, P4, R230, R6, 0x2 ;  /* 0x00000006e6ee7211 */ /* 0x010fc800078810ff */
[----:B------:R-:W-:Y:S02]  /*2f5f0*/  LEA.HI.X.SX32 R239, R230, R0, 0x2, P4 ;  /* 0x00000000e6ef7211 */ /* 0x000fe400020f16ff */
[----:B------:R-:W4:Y:S01]  /*2f600*/  LDL.LU R230, [R1+0x370] ;  /* 0x0003700001e67983 */ /* 0x000f220000300800 */
[----:B-1----:R-:W-:-:S03]  /*2f610*/  LEA R234, P2, R250, R6, 0x2 ;  /* 0x00000006faea7211 */ /* 0x002fc600078410ff */
[----:B------:R1:W-:Y:S01]  /*2f620*/  STL.64 [R1+0x730], R238 ;  /* 0x000730ee01007387 */ /* 0x0003e20000100a00 */
[----:B------:R-:W-:Y:S02]  /*2f630*/  LEA.HI.X.SX32 R235, R250, R0, 0x2, P2 ;  /* 0x00000000faeb7211 */ /* 0x000fe400010f16ff */
[----:B--2---:R-:W-:-:S03]  /*2f640*/  LEA R240, P1, R232, R6, 0x2 ;  /* 0x00000006e8f07211 */ /* 0x004fc600078210ff */
[----:B------:R2:W-:Y:S01]  /*2f650*/  STL.64 [R1+0x728], R234 ;  /* 0x000728ea01007387 */ /* 0x0005e20000100a00 */
[----:B------:R-:W-:-:S03]  /*2f660*/  LEA.HI.X.SX32 R241, R232, R0, 0x2, P1 ;  /* 0x00000000e8f17211 */ /* 0x000fc600008f16ff */
[----:B------:R-:W4:Y:S01]  /*2f670*/  LDL.LU R232, [R1+0x368] ;  /* 0x0003680001e87983 */ /* 0x000f220000300800 */
[----:B-1----:R-:W-:-:S03]  /*2f680*/  LEA R238, P4, R231, R6, 0x2 ;  /* 0x00000006e7ee7211 */ /* 0x002fc600078810ff */
[----:B------:R1:W-:Y:S01]  /*2f690*/  STL.64 [R1+0x720], R240 ;  /* 0x000720f001007387 */ /* 0x0003e20000100a00 */
[C---:B--2---:R-:W-:Y:S02]  /*2f6a0*/  LEA R234, P2, R54.reuse, R6, 0x2 ;  /* 0x0000000636ea7211 */ /* 0x044fe400078410ff */
[-C--:B------:R-:W-:Y:S02]  /*2f6b0*/  LEA.HI.X.SX32 R239, R231, R0.reuse, 0x2, P4 ;  /* 0x00000000e7ef7211 */ /* 0x080fe400020f16ff */
[----:B------:R-:W2:Y:S01]  /*2f6c0*/  LDL.LU R231, [R1+0x364] ;  /* 0x0003640001e77983 */ /* 0x000ea20000300800 */
[----:B------:R-:W-:-:S03]  /*2f6d0*/  LEA.HI.X.SX32 R235, R54, R0, 0x2, P2 ;  /* 0x0000000036eb7211 */ /* 0x000fc600010f16ff */
[----:B------:R1:W-:Y:S04]  /*2f6e0*/  STL.64 [R1+0x718], R238 ;  /* 0x000718ee01007387 */ /* 0x0003e80000100a00 */
[----:B------:R-:W2:Y:S01]  /*2f6f0*/  LDL.LU R250, [R1+0x360] ;  /* 0x0003600001fa7983 */ /* 0x000ea20000300800 */
[----:B-1----:R-:W-:-:S03]  /*2f700*/  LEA R240, P1, R246, R6, 0x2 ;  /* 0x00000006f6f07211 */ /* 0x002fc600078210ff */
[----:B------:R1:W-:Y:S01]  /*2f710*/  STL.64 [R1+0x710], R234 ;  /* 0x000710ea01007387 */ /* 0x0003e20000100a00 */
[----:B------:R-:W-:-:S03]  /*2f720*/  LEA.HI.X.SX32 R241, R246, R0, 0x2, P1 ;  /* 0x00000000f6f17211 */ /* 0x000fc600008f16ff */
[----:B------:R-:W2:Y:S01]  /*2f730*/  LDL.LU R246, [R1+0x358] ;  /* 0x0003580001f67983 */ /* 0x000ea20000300800 */
[----:B------:R-:W-:-:S03]  /*2f740*/  LEA R238, P4, R134, R6, 0x2 ;  /* 0x0000000686ee7211 */ /* 0x000fc600078810ff */
[----:B------:R1:W-:Y:S01]  /*2f750*/  STL.64 [R1+0x708], R240 ;  /* 0x000708f001007387 */ /* 0x0003e20000100a00 */
[----:B------:R-:W-:-:S03]  /*2f760*/  LEA.HI.X.SX32 R239, R134, R0, 0x2, P4 ;  /* 0x0000000086ef7211 */ /* 0x000fc600020f16ff */
        /* <DEDUP_REMOVED lines=8> */
[----:B------:R-:W2:Y:S04]  /*2f7f0*/  LDL.LU R233, [R1+0x348] ;  /* 0x0003480001e97983 */ /* 0x000ea80000300800 */
[----:B------:R1:W-:Y:S02]  /*2f800*/  STL.64 [R1+0x6f0], R240 ;  /* 0x0006f0f001007387 */ /* 0x0003e40000100a00 */
[----:B-1----:R-:W-:-:S04]  /*2f810*/  LEA R238, P4, R242, R6, 0x2 ;  /* 0x00000006f2ee7211 */ /* 0x002fc800078810ff */
[----:B------:R-:W-:Y:S02]  /*2f820*/  LEA.HI.X.SX32 R239, R242, R0, 0x2, P4 ;  /* 0x00000000f2ef7211 */ /* 0x000fe400020f16ff */
[----:B------:R-:W2:Y:S04]  /*2f830*/  LDL.LU R242, [R1+0x344] ;  /* 0x0003440001f27983 */ /* 0x000ea80000300800 */
[----:B------:R-:W2:Y:S01]  /*2f840*/  LDL.LU R62, [R1+0x340] ;  /* 0x00034000013e7983 */ /* 0x000ea20000300800 */
[----:B------:R-:W-:-:S03]  /*2f850*/  LEA R234, P2, R77, R6, 0x2 ;  /* 0x000000064dea7211 */ /* 0x000fc600078410ff */
[----:B------:R3:W-:Y:S01]  /*2f860*/  STL.64 [R1+0x6e8], R238 ;  /* 0x0006e8ee01007387 */ /* 0x0007e20000100a00 */
[----:B------:R-:W-:Y:S02]  /*2f870*/  LEA.HI.X.SX32 R235, R77, R0, 0x2, P2 ;  /* 0x000000004deb7211 */ /* 0x000fe400010f16ff */
[----:B------:R-:W-:-:S03]  /*2f880*/  LEA R240, P1, R61, R6, 0x2 ;  /* 0x000000063df07211 */ /* 0x000fc600078210ff */
[----:B------:R4:W-:Y:S01]  /*2f890*/  STL.64 [R1+0x6e0], R234 ;  /* 0x0006e0ea01007387 */ /* 0x0009e20000100a00 */
[----:B------:R-:W-:-:S03]  /*2f8a0*/  LEA.HI.X.SX32 R241, R61, R0, 0x2, P1 ;  /* 0x000000003df17211 */ /* 0x000fc600008f16ff */
[----:B------:R-:W2:Y:S04]  /*2f8b0*/  LDL.LU R61, [R1+0x338] ;  /* 0x00033800013d7983 */ /* 0x000ea80000300800 */
[----:B------:R1:W-:Y:S01]  /*2f8c0*/  STL.64 [R1+0x6d8], R240 ;  /* 0x0006d8f001007387 */ /* 0x0003e20000100a00 */
[----:B---3--:R-:W-:-:S04]  /*2f8d0*/  LEA R238, P4, R243, R6, 0x2 ;  /* 0x00000006f3ee7211 */ /* 0x008fc800078810ff */
[----:B------:R-:W-:Y:S02]  /*2f8e0*/  LEA.HI.X.SX32 R239, R243, R0, 0x2, P4 ;  /* 0x00000000f3ef7211 */ /* 0x000fe400020f16ff */
[----:B------:R-:W3:Y:S04]  /*2f8f0*/  LDL.LU R243, [R1+0x334] ;  /* 0x0003340001f37983 */ /* 0x000ee80000300800 */
[----:B------:R2:W-:Y:S01]  /*2f900*/  STL.64 [R1+0x6d0], R238 ;  /* 0x0006d0ee01007387 */ /* 0x0005e20000100a00 */
[----:B----4-:R-:W-:-:S04]  /*2f910*/  LEA R234, P2, R230, R6, 0x2 ;  /* 0x00000006e6ea7211 */ /* 0x010fc800078410ff */
[----:B------:R-:W-:Y:S02]  /*2f920*/  LEA.HI.X.SX32 R235, R230, R0, 0x2, P2 ;  /* 0x00000000e6eb7211 */ /* 0x000fe400010f16ff */
[----:B------:R-:W4:Y:S04]  /*2f930*/  LDL.LU R230, [R1+0x330] ;  /* 0x0003300001e67983 */ /* 0x000f280000300800 */
[----:B------:R2:W-:Y:S01]  /*2f940*/  STL.64 [R1+0x6c8], R234 ;  /* 0x0006c8ea01007387 */ /* 0x0005e20000100a00 */
[----:B-1----:R-:W-:-:S04]  /*2f950*/  LEA R240, P1, R232, R6, 0x2 ;  /* 0x00000006e8f07211 */ /* 0x002fc800078210ff */
[----:B------:R-:W-:Y:S02]  /*2f960*/  LEA.HI.X.SX32 R241, R232, R0, 0x2, P1 ;  /* 0x00000000e8f17211 */ /* 0x000fe400008f16ff */
[----:B------:R-:W4:Y:S01]  /*2f970*/  LDL.LU R232, [R1+0x32c] ;  /* 0x00032c0001e87983 */ /* 0x000f220000300800 */
[----:B--2---:R-:W-:-:S03]  /*2f980*/  LEA R238, P4, R231, R6, 0x2 ;  /* 0x00000006e7ee7211 */ /* 0x004fc600078810ff */
        /* <DEDUP_REMOVED lines=16> */
[----:B------:R-:W2:Y:S01]  /*2fa90*/  LDL.LU R54, [R1+0x310] ;  /* 0x0003100001367983 */ /* 0x000ea20000300800 */
[----:B------:R-:W-:-:S03]  /*2faa0*/  LEA.HI.X.SX32 R235, R134, R0, 0x2, P2 ;  /* 0x0000000086eb7211 */ /* 0x000fc600010f16ff */
[----:B------:R1:W-:Y:S01]  /*2fab0*/  STL.64 [R1+0x6a0], R238 ;  /* 0x0006a0ee01007387 */ /* 0x0003e20000100a00 */
[----:B------:R-:W-:-:S03]  /*2fac0*/  LEA R240, P1, R233, R6, 0x2 ;  /* 0x00000006e9f07211 */ /* 0x000fc600078210ff */
[----:B------:R1:W-:Y:S01]  /*2fad0*/  STL.64 [R1+0x698], R234 ;  /* 0x000698ea01007387 */ /* 0x0003e20000100a00 */
[----:B------:R-:W-:-:S03]  /*2fae0*/  LEA.HI.X.SX32 R241, R233, R0, 0x2, P1 ;  /* 0x00000000e9f17211 */ /* 0x000fc600008f16ff */
[----:B------:R-:W2:Y:S04]  /*2faf0*/  LDL.LU R233, [R1+0x30c] ;  /* 0x00030c0001e97983 */ /* 0x000ea80000300800 */
[----:B------:R1:W-:Y:S02]  /*2fb00*/  STL.64 [R1+0x690], R240 ;  /* 0x000690f001007387 */ /* 0x0003e40000100a00 */
[-C--:B-1----:R-:W-:Y:S02]  /*2fb10*/  LEA R238, P4, R242, R6.reuse, 0x2 ;  /* 0x00000006f2ee7211 */ /* 0x082fe400078810ff */
[----:B------:R-:W-:Y:S02]  /*2fb20*/  LEA R234, P2, R62, R6, 0x2 ;  /* 0x000000063eea7211 */ /* 0x000fe400078410ff */
[----:B------:R-:W-:-:S02]  /*2fb30*/  LEA.HI.X.SX32 R239, R242, R0, 0x2, P4 ;  /* 0x00000000f2ef7211 */ /* 0x000fc400020f16ff */
[----:B------:R-:W-:Y:S01]  /*2fb40*/  LEA.HI.X.SX32 R235, R62, R0, 0x2, P2 ;  /* 0x000000003eeb7211 */ /* 0x000fe200010f16ff */
[----:B------:R-:W2:Y:S04]  /*2fb50*/  LDL.LU R242, [R1+0x308] ;  /* 0x0003080001f27983 */ /* 0x000ea80000300800 */
[----:B------:R3:W-:Y:S04]  /*2fb60*/  STL.64 [R1+0x688], R238 ;  /* 0x000688ee01007387 */ /* 0x0007e80000100a00 */
[----:B------:R-:W2:Y:S01]  /*2fb70*/  LDL.LU R134, [R1+0x304] ;  /* 0x0003040001867983 */ /* 0x000ea20000300800 */
        /* <DEDUP_REMOVED lines=12> */
[----:B------:R-:W4:Y:S04]  /*2fc40*/  LDL.LU R61, [R1+0x2ec] ;  /* 0x0002ec00013d7983 */ /* 0x000f280000300800 */
[----:B------:R2:W-:Y:S01]  /*2fc50*/  STL.64 [R1+0x668], R234 ;  /* 0x000668ea01007387 */ /* 0x0005e20000100a00 */
[----:B-1----:R-:W-:-:S04]  /*2fc60*/  LEA R240, P1, R232, R6, 0x2 ;  /* 0x00000006e8f07211 */ /* 0x002fc800078210ff */
[----:B------:R-:W-:Y:S02]  /*2fc70*/  LEA.HI.X.SX32 R241, R232, R0, 0x2, P1 ;  /* 0x00000000e8f17211 */ /* 0x000fe400008f16ff */
[----:B------:R-:W4:Y:S01]  /*2fc80*/  LDL.LU R232, [R1+0x2e8] ;  /* 0x0002e80001e87983 */ /* 0x000f220000300800 */
[----:B--2---:R-:W-:-:S03]  /*2fc90*/  LEA R238, P4, R231, R6, 0x2 ;  /* 0x00000006e7ee7211 */ /* 0x004fc600078810ff */
[----:B------:R1:W-:Y:S01]  /*2fca0*/  STL.64 [R1+0x660], R240 ;  /* 0x000660f001007387 */ /* 0x0003e20000100a00 */
[----:B------:R-:W-:Y:S02]  /*2fcb0*/  LEA.HI.X.SX32 R239, R231, R0, 0x2, P4 ;  /* 0x00000000e7ef7211 */ /* 0x000fe400020f16ff */
[C---:B------:R-:W-:Y:S01]  /*2fcc0*/  LEA R234, P2, R77.reuse, R6, 0x2 ;  /* 0x000000064dea7211 */ /* 0x040fe200078410ff */
[----:B------:R-:W-:Y:S02]  /*2fcd0*/  IMAD.MOV.U32 R231, RZ, RZ, R237 ;  /* 0x000000ffffe77224 */ /* 0x000fe400078e00ed */
[----:B------:R-:W2:Y:S01]  /*2fce0*/  LDL.LU R237, [R1+0x2e4] ;  /* 0x0002e40001ed7983 */ /* 0x000ea20000300800 */
[----:B------:R-:W-:-:S03]  /*2fcf0*/  LEA.HI.X.SX32 R235, R77, R0, 0x2, P2 ;  /* 0x000000004deb7211 */ /* 0x000fc600010f16ff */
[----:B------:R-:W2:Y:S01]  /*2fd00*/  LDL.LU R91, [R1+0x2e0] ;  /* 0x0002e000015b7983 */ /* 0x000ea20000300800 */
[----:B-1----:R-:W-:-:S03]  /*2fd10*/  LEA R240, P1, R246, R6, 0x2 ;  /* 0x00000006f6f07211 */ /* 0x002fc600078210ff */
[----:B------:R1:W-:Y:S01]  /*2fd20*/  STL.64 [R1+0x658], R238 ;  /* 0x000658ee01007387 */ /* 0x0003e20000100a00 */
[----:B------:R-:W-:-:S03]  /*2fd30*/  LEA.HI.X.SX32 R241, R246, R0, 0x2, P1 ;  /* 0x00000000f6f17211 */ /* 0x000fc600008f16ff */
[----:B------:R1:W-:Y:S01]  /*2fd40*/  STL.64 [R1+0x650], R234 ;  /* 0x000650ea01007387 */ /* 0x0003e20000100a00 */
[----:B------:R-:W-:Y:S02]  /*2fd50*/  IMAD.MOV.U32 R246, RZ, RZ, R247 ;  /* 0x000000fffff67224 */ /* 0x000fe400078e00f7 */
[----:B------:R-:W-:Y:S02]  /*2fd60*/  IMAD.MOV.U32 R247, RZ, RZ, R245 ;  /* 0x000000fffff77224 */ /* 0x000fe400078e00f5 */
[----:B------:R-:W2:Y:S01]  /*2fd70*/  LDL.LU R245, [R1+0x2d4] ;  /* 0x0002d40001f57983 */ /* 0x000ea20000300800 */
[-C--:B-1----:R-:W-:Y:S02]  /*2fd80*/  LEA R238, P4, R250, R6.reuse, 0x2 ;  /* 0x00000006faee7211 */ /* 0x082fe400078810ff */
[----:B------:R-:W-:Y:S01]  /*2fd90*/  LEA R234, P2, R54, R6, 0x2 ;  /* 0x0000000636ea7211 */ /* 0x000fe200078410ff */
[----:B------:R1:W-:Y:S01]  /*2fda0*/  STL.64 [R1+0x648], R240 ;  /* 0x000648f001007387 */ /* 0x0003e20000100a00 */
[----:B------:R-:W-:-:S02]  /*2fdb0*/  LEA.HI.X.SX32 R239, R250, R0, 0x2, P4 ;  /* 0x00000000faef7211 */ /* 0x000fc400020f16ff */
[----:B------:R-:W-:-:S03]  /*2fdc0*/  LEA.HI.X.SX32 R235, R54, R0, 0x2, P2 ;  /* 0x0000000036eb7211 */ /* 0x000fc600010f16ff */
[----:B------:R1:W-:Y:S02]  /*2fdd0*/  STL.64 [R1+0x640], R238 ;  /* 0x000640ee01007387 */ /* 0x0003e40000100a00 */
[C---:B-1----:R-:W-:Y:S02]  /*2fde0*/  LEA R240, P1, R233.reuse, R6, 0x2 ;  /* 0x00000006e9f07211 */ /* 0x042fe400078210ff */
[----:B------:R1:W-:Y:S02]  /*2fdf0*/  STL.64 [R1+0x638], R234 ;  /* 0x000638ea01007387 */ /* 0x0003e40000100a00 */
[----:B------:R-:W-:Y:S02]  /*2fe00*/  LEA.HI.X.SX32 R241, R233, R0, 0x2, P1 ;  /* 0x00000000e9f17211 */ /* 0x000fe400008f16ff */
[----:B------:R-:W2:Y:S04]  /*2fe10*/  LDL.LU R233, [R1+0x2d0] ;  /* 0x0002d00001e97983 */ /* 0x000ea80000300800 */
[----:B------:R-:W2:Y:S01]  /*2fe20*/  LDL.LU R77, [R1+0x2cc] ;  /* 0x0002cc00014d7983 */ /* 0x000ea20000300800 */
[----:B------:R-:W-:-:S03]  /*2fe30*/  LEA R238, P4, R242, R6, 0x2 ;  /* 0x00000006f2ee7211 */ /* 0x000fc600078810ff */
[----:B------:R1:W-:Y:S01]  /*2fe40*/  STL.64 [R1+0x630], R240 ;  /* 0x000630f001007387 */ /* 0x0003e20000100a00 */
[----:B------:R-:W-:-:S03]  /*2fe50*/  LEA.HI.X.SX32 R239, R242, R0, 0x2, P4 ;  /* 0x00000000f2ef7211 */ /* 0x000fc600020f16ff */
[----:B------:R-:W2:Y:S01]  /*2fe60*/  LDL.LU R242, [R1+0x2c8] ;  /* 0x0002c80001f27983 */ /* 0x000ea20000300800 */
[----:B-1----:R-:W-:-:S03]  /*2fe70*/  LEA R234, P2, R134, R6, 0x2 ;  /* 0x0000000686ea7211 */ /* 0x002fc600078410ff */
[----:B------:R3:W-:Y:S01]  /*2fe80*/  STL.64 [R1+0x628], R238 ;  /* 0x000628ee01007387 */ /* 0x0007e20000100a00 */
[----:B------:R-:W-:Y:S02]  /*2fe90*/  LEA.HI.X.SX32 R235, R134, R0, 0x2, P2 ;  /* 0x0000000086eb7211 */ /* 0x000fe400010f16ff */
[----:B------:R-:W-:-:S03]  /*2fea0*/  LEA R240, P1, R62, R6, 0x2 ;  /* 0x000000063ef07211 */ /* 0x000fc600078210ff */
[----:B------:R4:W-:Y:S01]  /*2feb0*/  STL.64 [R1+0x620], R234 ;  /* 0x000620ea01007387 */ /* 0x0009e20000100a00 */
[----:B------:R-:W-:-:S03]  /*2fec0*/  LEA.HI.X.SX32 R241, R62, R0, 0x2, P1 ;  /* 0x000000003ef17211 */ /* 0x000fc600008f16ff */
[----:B------:R-:W2:Y:S04]  /*2fed0*/  LDL.LU R250, [R1+0x2c4] ;  /* 0x0002c40001fa7983 */ /* 0x000ea80000300800 */
[----:B------:R1:W-:Y:S04]  /*2fee0*/  STL.64 [R1+0x618], R240 ;  /* 0x000618f001007387 */ /* 0x0003e80000100a00 */
[----:B------:R-:W2:Y:S01]  /*2fef0*/  LDL.LU R54, [R1+0x2c0] ;  /* 0x0002c00001367983 */ /* 0x000ea20000300800 */
[----:B---3--:R-:W-:-:S04]  /*2ff00*/  LEA R238, P4, R243, R6, 0x2 ;  /* 0x00000006f3ee7211 */ /* 0x008fc800078810ff */
[----:B------:R-:W-:-:S05]  /*2ff10*/  LEA.HI.X.SX32 R239, R243, R0, 0x2, P4 ;  /* 0x00000000f3ef7211 */ /* 0x000fca00020f16ff */
[----:B------:R3:W-:Y:S01]  /*2ff20*/  STL.64 [R1+0x610], R238 ;  /* 0x000610ee01007387 */ /* 0x0007e20000100a00 */
[CC--:B----4-:R-:W-:Y:S02]  /*2ff30*/  LEA R234, P2, R230.reuse, R6.reuse, 0x2 ;  /* 0x00000006e6ea7211 */ /* 0x0d0fe400078410ff */
[C---:B-1----:R-:W-:Y:S02]  /*2ff40*/  LEA R240, P1, R61.reuse, R6, 0x2 ;  /* 0x000000063df07211 */ /* 0x042fe400078210ff */
[-C--:B------:R-:W-:Y:S02]  /*2ff50*/  LEA.HI.X.SX32 R235, R230, R0.reuse, 0x2, P2 ;  /* 0x00000000e6eb7211 */ /* 0x080fe400010f16ff */
[----:B------:R-:W-:Y:S01]  /*2ff60*/  LEA.HI.X.SX32 R241, R61, R0, 0x2, P1 ;  /* 0x000000003df17211 */ /* 0x000fe200008f16ff */
[----:B------:R-:W-:Y:S02]  /*2ff70*/  IMAD.MOV.U32 R243, RZ, RZ, R231 ;  /* 0x000000fffff37224 */ /* 0x000fe400078e00e7 */
[----:B------:R1:W-:Y:S01]  /*2ff80*/  STL.64 [R1+0x608], R234 ;  /* 0x000608ea01007387 */ /* 0x0003e20000100a00 */
[----:B---3--:R-:W-:-:S03]  /*2ff90*/  LEA R238, P4, R232, R6, 0x2 ;  /* 0x00000006e8ee7211 */ /* 0x008fc600078810ff */
[----:B-1----:R-:W3:Y:S01]  /*2ffa0*/  LDL.LU.64 R234, [R1+0x2750] ;  /* 0x0027500001ea7983 */ /* 0x002ee20000300a00 */
[----:B------:R-:W-:-:S03]  /*2ffb0*/  LEA.HI.X.SX32 R239, R232, R0, 0x2, P4 ;  /* 0x00000000e8ef7211 */ /* 0x000fc600020f16ff */
[----:B------:R-:W4:Y:S04]  /*2ffc0*/  LDL.LU R134, [R1+0x2b4] ;  /* 0x0002b40001867983 */ /* 0x000f280000300800 */
[----:B------:R-:W3:Y:S01]  /*2ffd0*/  LDL.LU R62, [R1+0x2b0] ;  /* 0x0002b000013e7983 */ /* 0x000ee20000300800 */
[----:B--2---:R-:W-:-:S03]  /*2ffe0*/  LEA R230, P2, R237, R6, 0x2 ;  /* 0x00000006ede67211 */ /* 0x004fc600078410ff */
[----:B------:R1:W-:Y:S01]  /*2fff0*/  STL.64 [R1+0x600], R240 ;  /* 0x000600f001007387 */ /* 0x0003e20000100a00 */
[----:B------:R-:W-:-:S03]  /*30000*/  LEA.HI.X.SX32 R231, R237, R0, 0x2, P2 ;  /* 0x00000000ede77211 */ /* 0x000fc600010f16ff */
[----:B------:R-:W2:Y:S04]  /*30010*/  LDL.LU R61, [R1+0x2ac] ;  /* 0x0002ac00013d7983 */ /* 0x000ea80000300800 */
[----:B------:R1:W-:Y:S02]  /*30020*/  STL.64 [R1+0x5f8], R238 ;  /* 0x0005f8ee01007387 */ /* 0x0003e40000100a00 */
[C---:B-1----:R-:W-:Y:S02]  /*30030*/  LEA R240, P1, R91.reuse, R6, 0x2 ;  /* 0x000000065bf07211 */ /* 0x042fe400078210ff */
[----:B------:R1:W-:Y:S02]  /*30040*/  STL.64 [R1+0x5f0], R230 ;  /* 0x0005f0e601007387 */ /* 0x0003e40000100a00 */
[----:B------:R-:W-:-:S02]  /*30050*/  LEA.HI.X.SX32 R241, R91, R0, 0x2, P1 ;  /* 0x000000005bf17211 */ /* 0x000fc400008f16ff */
[----:B------:R-:W2:Y:S01]  /*30060*/  LDL.LU R232, [R1+0x2a8] ;  /* 0x0002a80001e87983 */ /* 0x000ea20000300800 */
[----:B------:R-:W-:-:S03]  /*30070*/  LEA R238, P4, R245, R6, 0x2 ;  /* 0x00000006f5ee7211 */ /* 0x000fc600078810ff */
[----:B------:R-:W2:Y:S01]  /*30080*/  LDL.LU R237, [R1+0x2a4] ;  /* 0x0002a40001ed7983 */ /* 0x000ea20000300800 */
[----:B-1----:R-:W-:Y:S01]  /*30090*/  IMAD.MOV.U32 R231, RZ, RZ, R136 ;  /* 0x000000ffffe77224 */ /* 0x002fe200078e0088 */
[----:B------:R-:W-:Y:S01]  /*300a0*/  LEA.HI.X.SX32 R239, R245, R0, 0x2, P4 ;  /* 0x00000000f5ef7211 */ /* 0x000fe200020f16ff */
[----:B------:R-:W-:Y:S01]  /*300b0*/  IMAD.MOV.U32 R230, RZ, RZ, R137 ;  /* 0x000000ffffe67224 */ /* 0x000fe200078e0089 */
[----:B------:R-:W-:Y:S04]  /*300c0*/  STL.64 [R1+0x5e8], R240 ;  /* 0x0005e8f001007387 */ /* 0x000fe80000100a00 */
[----:B------:R-:W2:Y:S04]  /*300d0*/  LDL.LU R245, [R1+0x2a0] ;  /* 0x0002a00001f57983 */ /* 0x000ea80000300800 */
[----:B------:R-:W-:Y:S01]  /*300e0*/  STL.64 [R1+0x5e0], R238 ;  /* 0x0005e0ee01007387 */ /* 0x000fe20000100a00 */
[----:B------:R-:W-:-:S04]  /*300f0*/  LEA R136, P2, R233, R6, 0x2 ;  /* 0x00000006e9887211 */ /* 0x000fc800078410ff */
[----:B------:R-:W-:-:S05]  /*30100*/  LEA.HI.X.SX32 R137, R233, R0, 0x2, P2 ;  /* 0x00000000e9897211 */ /* 0x000fca00010f16ff */
[----:B------:R1:W-:Y:S04]  /*30110*/  STL.64 [R1+0x5d8], R136 ;  /* 0x0005d88801007387 */ /* 0x0003e80000100a00 */
[----:B-1----:R-:W2:Y:S01]  /*30120*/  LDL.LU R136, [R1+0x2748] ;  /* 0x0027480001887983 */ /* 0x002ea20000300800 */
[CC--:B------:R-:W-:Y:S02]  /*30130*/  LEA R240, P1, R77.reuse, R6.reuse, 0x2 ;  /* 0x000000064df07211 */ /* 0x0c0fe400078210ff */
[C---:B------:R-:W-:Y:S01]  /*30140*/  LEA R238, P4, R242.reuse, R6, 0x2 ;  /* 0x00000006f2ee7211 */ /* 0x040fe200078810ff */
[----:B------:R-:W3:Y:S01]  /*30150*/  LDL.LU R132, [R1+0x294] ;  /* 0x0002940001847983 */ /* 0x000ee20000300800 */
[-C--:B------:R-:W-:Y:S02]  /*30160*/  LEA.HI.X.SX32 R241, R77, R0.reuse, 0x2, P1 ;  /* 0x000000004df17211 */ /* 0x080fe400008f16ff */
[----:B------:R-:W-:Y:S01]  /*30170*/  LEA.HI.X.SX32 R239, R242, R0, 0x2, P4 ;  /* 0x00000000f2ef7211 */ /* 0x000fe200020f16ff */
[----:B------:R-:W3:Y:S04]  /*30180*/  LDL.LU R128, [R1+0x290] ;  /* 0x0002900001807983 */ /* 0x000ee80000300800 */
[----:B------:R-:W3:Y:S04]  /*30190*/  LDL.LU R120, [R1+0x28c] ;  /* 0x00028c0001787983 */ /* 0x000ee80000300800 */
[----:B------:R-:W3:Y:S04]  /*301a0*/  LDL.LU R116, [R1+0x288] ;  /* 0x0002880001747983 */ /* 0x000ee80000300800 */
[----:B------:R-:W-:Y:S04]  /*301b0*/  STL.64 [R1+0x5d0], R240 ;  /* 0x0005d0f001007387 */ /* 0x000fe80000100a00 */
[----:B------:R1:W-:Y:S04]  /*301c0*/  STL.64 [R1+0x5c8], R238 ;  /* 0x0005c8ee01007387 */ /* 0x0003e80000100a00 */
[----:B-1----:R-:W3:Y:S04]  /*301d0*/  LDL.LU.64 R238, [R1+0x2740] ;  /* 0x0027400001ee7983 */ /* 0x002ee80000300a00 */
[----:B------:R-:W3:Y:S01]  /*301e0*/  LDL.LU R112, [R1+0x284] ;  /* 0x0002840001707983 */ /* 0x000ee20000300800 */
[----:B--2---:R-:W-:Y:S01]  /*301f0*/  IMAD.MOV.U32 R233, RZ, RZ, R136 ;  /* 0x000000ffffe97224 */ /* 0x004fe200078e0088 */
[----:B------:R-:W-:-:S04]  /*30200*/  LEA R136, P2, R250, R6, 0x2 ;  /* 0x00000006fa887211 */ /* 0x000fc800078410ff */
[----:B------:R-:W-:-:S05]  /*30210*/  LEA.HI.X.SX32 R137, R250, R0, 0x2, P2 ;  /* 0x00000000fa897211 */ /* 0x000fca00010f16ff */
[----:B------:R1:W-:Y:S04]  /*30220*/  STL.64 [R1+0x5c0], R136 ;  /* 0x0005c08801007387 */ /* 0x0003e80000100a00 */
[----:B-1----:R-:W2:Y:S01]  /*30230*/  LDL.LU.64 R136, [R1+0x2738] ;  /* 0x0027380001887983 */ /* 0x002ea20000300a00 */
[-C--:B------:R-:W-:Y:S02]  /*30240*/  LEA R240, P1, R54, R6.reuse, 0x2 ;  /* 0x0000000636f07211 */ /* 0x080fe400078210ff */
[----:B----4-:R-:W-:Y:S01]  /*30250*/  LEA R242, P4, R134, R6, 0x2 ;  /* 0x0000000686f27211 */ /* 0x010fe200078810ff */
[----:B------:R-:W-:Y:S01]  /*30260*/  IMAD.MOV.U32 R91, RZ, RZ, R246 ;  /* 0x000000ffff5b7224 */ /* 0x000fe200078e00f6 */
[----:B------:R-:W-:Y:S01]  /*30270*/  LEA.HI.X.SX32 R241, R54, R0, 0x2, P1 ;  /* 0x0000000036f17211 */ /* 0x000fe200008f16ff */
[----:B------:R-:W-:Y:S01]  /*30280*/  IMAD.MOV.U32 R106, RZ, RZ, R243 ;  /* 0x000000ffff6a7224 */ /* 0x000fe200078e00f3 */
[----:B------:R-:W-:-:S02]  /*30290*/  LEA R246, P1, R61, R6, 0x2 ;  /* 0x000000063df67211 */ /* 0x000fc400078210ff */
[-C--:B------:R-:W-:Y:S01]  /*302a0*/  LEA.HI.X.SX32 R243, R134, R0.reuse, 0x2, P4 ;  /* 0x0000000086f37211 */ /* 0x080fe200020f16ff */
[----:B------:R-:W-:Y:S01]  /*302b0*/  IMAD.MOV.U32 R77, RZ, RZ, R247 ;  /* 0x000000ffff4d7224 */ /* 0x000fe200078e00f7 */
[----:B------:R1:W-:Y:S01]  /*302c0*/  STL.64 [R1+0x5b8], R240 ;  /* 0x0005b8f001007387 */ /* 0x0003e20000100a00 */
[----:B------:R-:W-:-:S03]  /*302d0*/  LEA.HI.X.SX32 R247, R61, R0, 0x2, P1 ;  /* 0x000000003df77211 */ /* 0x000fc600008f16ff */
[----:B-1----:R-:W4:Y:S04]  /*302e0*/  LDL.LU.64 R240, [R1+0x2730] ;  /* 0x0027300001f07983 */ /* 0x002f280000300a00 */
[----:B------:R1:W-:Y:S04]  /*302f0*/  STL.64 [R1+0x5b0], R242 ;  /* 0x0005b0f201007387 */ /* 0x0003e80000100a00 */
[----:B-1----:R-:W4:Y:S01]  /*30300*/  LDL.LU.64 R242, [R1+0x2728] ;  /* 0x0027280001f27983 */ /* 0x002f220000300a00 */
[----:B--2---:R-:W-:Y:S01]  /*30310*/  IMAD.MOV.U32 R98, RZ, RZ, R136 ;  /* 0x000000ffff627224 */ /* 0x004fe200078e0088 */
[----:B---3--:R-:W-:Y:S01]  /*30320*/  LEA R136, P2, R62, R6, 0x2 ;  /* 0x000000063e887211 */ /* 0x008fe200078410ff */
[----:B------:R-:W-:-:S03]  /*30330*/  IMAD.MOV.U32 R102, RZ, RZ, R137 ;  /* 0x000000ffff667224 */ /* 0x000fc600078e0089 */
[----:B------:R-:W-:-:S05]  /*30340*/  LEA.HI.X.SX32 R137, R62, R0, 0x2, P2 ;  /* 0x000000003e897211 */ /* 0x000fca00010f16ff */
[----:B------:R-:W-:Y:S04]  /*30350*/  STL.64 [R1+0x5a8], R136 ;  /* 0x0005a88801007387 */ /* 0x000fe80000100a00 */
[----:B------:R1:W-:Y:S04]  /*30360*/  STL.64 [R1+0x5a0], R246 ;  /* 0x0005a0f601007387 */ /* 0x0003e80000100a00 */
[----:B-1----:R-:W2:Y:S01]  /*30370*/  LDL.LU.64 R246, [R1+0x2720] ;  /* 0x0027200001f67983 */ /* 0x002ea20000300a00 */
[----:B------:R-:W-:Y:S01]  /*30380*/  IMAD.MOV.U32 R250, RZ, RZ, R230 ;  /* 0x000000fffffa7224 */ /* 0x000fe200078e00e6 */
[-C--:B------:R-:W-:Y:S01]  /*30390*/  LEA R230, P4, R232, R6.reuse, 0x2 ;  /* 0x00000006e8e67211 */ /* 0x080fe200078810ff */
[----:B------:R-:W-:Y:S01]  /*303a0*/  IMAD.MOV.U32 R54, RZ, RZ, R231 ;  /* 0x000000ffff367224 */ /* 0x000fe200078e00e7 */
[----:B------:R-:W-:-:S02]  /*303b0*/  LEA R136, P2, R237, R6, 0x2 ;  /* 0x00000006ed887211 */ /* 0x000fc400078410ff */
[-C--:B------:R-:W-:Y:S02]  /*303c0*/  LEA.HI.X.SX32 R231, R232, R0.reuse, 0x2, P4 ;  /* 0x00000000e8e77211 */ /* 0x080fe400020f16ff */
[----:B------:R-:W-:-:S03]  /*303d0*/  LEA.HI.X.SX32 R137, R237, R0, 0x2, P2 ;  /* 0x00000000ed897211 */ /* 0x000fc600010f16ff */
[----:B------:R1:W-:Y:S04]  /*303e0*/  STL.64 [R1+0x598], R230 ;  /* 0x000598e601007387 */ /* 0x0003e80000100a00 */
[----:B-1----:R-:W3:Y:S04]  /*303f0*/  LDL.LU.64 R230, [R1+0x2718] ;  /* 0x0027180001e67983 */ /* 0x002ee80000300a00 */
[----:B------:R-:W3:Y:S04]  /*30400*/  LDL.LU R237, [R1+0x2714] ;  /* 0x0027140001ed7983 */ /* 0x000ee80000300800 */
[----:B------:R1:W-:Y:S01]  /*30410*/  STL.64 [R1+0x590], R136 ;  /* 0x0005908801007387 */ /* 0x0003e20000100a00 */
[-C--:B------:R-:W-:Y:S01]  /*30420*/  LEA R232, P4, R132, R6.reuse, 0x2 ;  /* 0x0000000684e87211 */ /* 0x080fe200078810ff */
[----:B--2---:R-:W-:Y:S01]  /*30430*/  IMAD.MOV.U32 R62, RZ, RZ, R246 ;  /* 0x000000ffff3e7224 */ /* 0x004fe200078e00f6 */
[----:B------:R-:W-:Y:S01]  /*30440*/  LEA R246, P1, R245, R6, 0x2 ;  /* 0x00000006f5f67211 */ /* 0x000fe200078210ff */
[----:B------:R-:W-:-:S03]  /*30450*/  IMAD.MOV.U32 R134, RZ, RZ, R247 ;  /* 0x000000ffff867224 */ /* 0x000fc600078e00f7 */
[-C--:B------:R-:W-:Y:S02]  /*30460*/  LEA.HI.X.SX32 R247, R245, R0.reuse, 0x2, P1 ;  /* 0x00000000f5f77211 */ /* 0x080fe400008f16ff */
[----:B------:R-:W2:Y:S01]  /*30470*/  LDL.LU R245, [R1+0x2710] ;  /* 0x0027100001f57983 */ /* 0x000ea20000300800 */
[----:B------:R-:W-:Y:S01]  /*30480*/  IMAD.MOV.U32 R61, RZ, RZ, R233 ;  /* 0x000000ffff3d7224 */ /* 0x000fe200078e00e9 */
[----:B------:R-:W-:Y:S02]  /*30490*/  LEA.HI.X.SX32 R233, R132, R0, 0x2, P4 ;  /* 0x0000000084e97211 */ /* 0x000fe400020f16ff */
[C---:B-1----:R-:W-:Y:S01]  /*304a0*/  LEA R136, P2, R128.reuse, R6, 0x2 ;  /* 0x0000000680887211 */ /* 0x042fe200078410ff */
[----:B------:R1:W-:Y:S04]  /*304b0*/  STL.64 [R1+0x588], R246 ;  /* 0x000588f601007387 */ /* 0x0003e80000100a00 */
[----:B------:R3:W-:Y:S01]  /*304c0*/  STL.64 [R1+0x580], R232 ;  /* 0x000580e801007387 */ /* 0x0007e20000100a00 */
[----:B------:R-:W-:-:S02]  /*304d0*/  LEA.HI.X.SX32 R137, R128, R0, 0x2, P2 ;  /* 0x0000000080897211 */ /* 0x000fc400010f16ff */
[-C--:B-1----:R-:W-:Y:S02]  /*304e0*/  LEA R246, P1, R120, R6.reuse, 0x2 ;  /* 0x0000000678f67211 */ /* 0x082fe400078210ff */
[----:B---3--:R-:W-:Y:S02]  /*304f0*/  LEA R232, P4, R116, R6, 0x2 ;  /* 0x0000000674e87211 */ /* 0x008fe400078810ff */
[-C--:B------:R-:W-:Y:S02]  /*30500*/  LEA.HI.X.SX32 R247, R120, R0.reuse, 0x2, P1 ;  /* 0x0000000078f77211 */ /* 0x080fe400008f16ff */
[----:B------:R-:W-:Y:S01]  /*30510*/  LEA.HI.X.SX32 R233, R116, R0, 0x2, P4 ;  /* 0x0000000074e97211 */ /* 0x000fe200020f16ff */
[----:B------:R1:W-:Y:S04]  /*30520*/  STL.64 [R1+0x578], R136 ;  /* 0x0005788801007387 */ /* 0x0003e80000100a00 */
[----:B------:R3:W-:Y:S04]  /*30530*/  STL.64 [R1+0x570], R246 ;  /* 0x000570f601007387 */ /* 0x0007e80000100a00 */
[----:B------:R4:W-:Y:S01]  /*30540*/  STL.64 [R1+0x568], R232 ;  /* 0x000568e801007387 */ /* 0x0009e20000100a00 */
[----:B-1----:R-:W-:-:S02]  /*30550*/  LEA R136, P2, R112, R6, 0x2 ;  /* 0x0000000670887211 */ /* 0x002fc400078410ff */
[----:B---3--:R-:W-:Y:S02]  /*30560*/  LEA R246, P1, R106, R6, 0x2 ;  /* 0x000000066af67211 */ /* 0x008fe400078210ff */
[----:B------:R-:W-:Y:S02]  /*30570*/  LEA.HI.X.SX32 R137, R112, R0, 0x2, P2 ;  /* 0x0000000070897211 */ /* 0x000fe400010f16ff */
[----:B----4-:R-:W-:Y:S02]  /*30580*/  LEA R232, P4, R102, R6, 0x2 ;  /* 0x0000000666e87211 */ /* 0x010fe400078810ff */
        /* <DEDUP_REMOVED lines=16> */
[-C--:B------:R-:W-:Y:S02]  /*30690*/  LEA.HI.X.SX32 R137, R250, R0.reuse, 0x2, P2 ;  /* 0x00000000fa897211 */ /* 0x080fe400010f16ff */
[----:B------:R-:W-:-:S03]  /*306a0*/  LEA.HI.X.SX32 R247, R54, R0, 0x2, P1 ;  /* 0x0000000036f77211 */ /* 0x000fc600008f16ff */
[----:B------:R-:W-:Y:S04]  /*306b0*/  STL.64 [R1+0x530], R136 ;  /* 0x0005308801007387 */ /* 0x000fe80000100a00 */
[----:B------:R-:W-:Y:S01]  /*306c0*/  STL.64 [R1+0x528], R246 ;  /* 0x000528f601007387 */ /* 0x000fe20000100a00 */
[----:B--2---:R-:W-:-:S04]  /*306d0*/  LEA R232, P4, R245, R6, 0x2 ;  /* 0x00000006f5e87211 */ /* 0x004fc800078810ff */
[----:B------:R-:W-:-:S05]  /*306e0*/  LEA.HI.X.SX32 R233, R245, R0, 0x2, P4 ;  /* 0x00000000f5e97211 */ /* 0x000fca00020f16ff */
[----:B------:R1:W-:Y:S04]  /*306f0*/  STL.64 [R1+0x520], R232 ;  /* 0x000520e801007387 */ /* 0x0003e80000100a00 */
[----:B-1----:R-:W2:Y:S01]  /*30700*/  LDL.LU.64 R232, [R1+0x2708] ;  /* 0x0027080001e87983 */ /* 0x002ea20000300a00 */
[-C--:B------:R-:W-:Y:S01]  /*30710*/  LEA R136, P2, R134, R6.reuse, 0x2 ;  /* 0x0000000686887211 */ /* 0x080fe200078410ff */
[----:B------:R-:W-:Y:S01]  /*30720*/  IMAD.MOV.U32 R116, RZ, RZ, R244 ;  /* 0x000000ffff747224 */ /* 0x000fe200078e00f4 */
[-C--:B------:R-:W-:Y:S01]  /*30730*/  LEA R246, P1, R62, R6.reuse, 0x2 ;  /* 0x000000063ef67211 */ /* 0x080fe200078210ff */
[----:B------:R-:W-:Y:S01]  /*30740*/  IMAD.MOV.U32 R106, RZ, RZ, R242 ;  /* 0x000000ffff6a7224 */ /* 0x000fe200078e00f2 */
[----:B------:R-:W-:Y:S02]  /*30750*/  LEA R244, P4, R61, R6, 0x2 ;  /* 0x000000063df47211 */ /* 0x000fe400078810ff */
[----:B------:R-:W-:Y:S01]  /*30760*/  LEA.HI.X.SX32 R137, R134, R0, 0x2, P2 ;  /* 0x0000000086897211 */ /* 0x000fe200010f16ff */
[----:B------:R-:W-:Y:S01]  /*30770*/  IMAD.MOV.U32 R98, RZ, RZ, R240 ;  /* 0x000000ffff627224 */ /* 0x000fe200078e00f0 */
[----:B------:R-:W-:-:S02]  /*30780*/  LEA R242, P2, R237, R6, 0x2 ;  /* 0x00000006edf27211 */ /* 0x000fc400078410ff */
[----:B------:R-:W-:Y:S01]  /*30790*/  LEA.HI.X.SX32 R247, R62, R0, 0x2, P1 ;  /* 0x000000003ef77211 */ /* 0x000fe200008f16ff */
[----:B------:R1:W-:Y:S01]  /*307a0*/  STL.64 [R1+0x518], R136 ;  /* 0x0005188801007387 */ /* 0x0003e20000100a00 */
[----:B------:R-:W-:Y:S01]  /*307b0*/  LEA R240, P1, R235, R6, 0x2 ;  /* 0x00000006ebf07211 */ /* 0x000fe200078210ff */
[----:B------:R-:W-:Y:S01]  /*307c0*/  IMAD.MOV.U32 R112, RZ, RZ, R243 ;  /* 0x000000ffff707224 */ /* 0x000fe200078e00f3 */
[----:B------:R-:W-:Y:S01]  /*307d0*/  LEA.HI.X.SX32 R245, R61, R0, 0x2, P4 ;  /* 0x000000003df57211 */ /* 0x000fe200020f16ff */
[----:B------:R-:W-:Y:S01]  /*307e0*/  IMAD.MOV.U32 R77, RZ, RZ, R238 ;  /* 0x000000ffff4d7224 */ /* 0x000fe200078e00ee */
[----:B------:R-:W-:Y:S01]  /*307f0*/  LEA R238, P4, R229, R6, 0x2 ;  /* 0x00000006e5ee7211 */ /* 0x000fe200078810ff */
[----:B------:R-:W-:Y:S01]  /*30800*/  IMAD.MOV.U32 R102, RZ, RZ, R241 ;  /* 0x000000ffff667224 */ /* 0x000fe200078e00f1 */
[----:B------:R-:W-:Y:S01]  /*30810*/  LEA.HI.X.SX32 R243, R237, R0, 0x2, P2 ;  /* 0x00000000edf37211 */ /* 0x000fe200010f16ff */
[----:B------:R-:W-:Y:S01]  /*30820*/  IMAD.MOV.U32 R250, RZ, RZ, R236 ;  /* 0x000000fffffa7224 */ /* 0x000fe200078e00ec */
[----:B------:R-:W-:Y:S01]  /*30830*/  LEA R236, P2, R227, R6, 0x2 ;  /* 0x00000006e3ec7211 */ /* 0x000fe200078410ff */
[----:B-1----:R1:W5:Y:S01]  /*30840*/  LDL.LU.64 R136, [R1+0x2700] ;  /* 0x0027000001887983 */ /* 0x0023620000300a00 */
[----:B------:R-:W-:Y:S01]  /*30850*/  LEA.HI.X.SX32 R241, R235, R0, 0x2, P1 ;  /* 0x00000000ebf17211 */ /* 0x000fe200008f16ff */
[----:B------:R-:W-:-:S02]  /*30860*/  IMAD.MOV.U32 R91, RZ, RZ, R239 ;  /* 0x000000ffff5b7224 */ /* 0x000fc400078e00ef */
[----:B------:R3:W-:Y:S01]  /*30870*/  STL.64 [R1+0x510], R246 ;  /* 0x000510f601007387 */ /* 0x0007e20000100a00 */
[----:B------:R-:W-:Y:S01]  /*30880*/  IMAD.MOV.U32 R54, RZ, RZ, R234 ;  /* 0x000000ffff367224 */ /* 0x000fe200078e00ea */
[----:B------:R-:W-:Y:S02]  /*30890*/  LEA R234, P1, R225, R6, 0x2 ;  /* 0x00000006e1ea7211 */ /* 0x000fe400078210ff */
[-C--:B------:R-:W-:Y:S01]  /*308a0*/  LEA.HI.X.SX32 R239, R229, R0.reuse, 0x2, P4 ;  /* 0x00000000e5ef7211 */ /* 0x080fe200020f16ff */
[----:B------:R-:W-:Y:S01]  /*308b0*/  IMAD.MOV.U32 R134, RZ, RZ, R228 ;  /* 0x000000ffff867224 */ /* 0x000fe200078e00e4 */
[-C--:B------:R-:W-:Y:S01]  /*308c0*/  LEA.HI.X.SX32 R237, R227, R0.reuse, 0x2, P2 ;  /* 0x00000000e3ed7211 */ /* 0x080fe200010f16ff */
[----:B---3--:R1:W5:Y:S04]  /*308d0*/  LDL.LU.64 R246, [R1+0x26f8] ;  /* 0x0026f80001f67983 */ /* 0x0083680000300a00 */
[----:B------:R3:W-:Y:S01]  /*308e0*/  STL.64 [R1+0x508], R244 ;  /* 0x000508f401007387 */ /* 0x0007e20000100a00 */
[----:B------:R-:W-:Y:S01]  /*308f0*/  IMAD.MOV.U32 R62, RZ, RZ, R226 ;  /* 0x000000ffff3e7224 */ /* 0x000fe200078e00e2 */
[----:B------:R-:W-:Y:S01]  /*30900*/  LEA.HI.X.SX32 R235, R225, R0, 0x2, P1 ;  /* 0x00000000e1eb7211 */ /* 0x000fe200008f16ff */
[----:B------:R-:W-:Y:S01]  /*30910*/  IMAD.MOV.U32 R61, RZ, RZ, R224 ;  /* 0x000000ffff3d7224 */ /* 0x000fe200078e00e0 */
[-C--:B------:R-:W-:Y:S01]  /*30920*/  LEA R226, P2, R230, R6.reuse, 0x2 ;  /* 0x00000006e6e27211 */ /* 0x080fe200078410ff */
[----:B---3--:R1:W5:Y:S04]  /*30930*/  LDL.LU.64 R244, [R1+0x26f0] ;  /* 0x0026f00001f47983 */ /* 0x0083680000300a00 */
[----:B------:R3:W-:Y:S01]  /*30940*/  STL.64 [R1+0x500], R242 ;  /* 0x000500f201007387 */ /* 0x0007e20000100a00 */
[----:B------:R-:W-:-:S02]  /*30950*/  LEA R224, P1, R231, R6, 0x2 ;  /* 0x00000006e7e07211 */ /* 0x000fc400078210ff */
[-C--:B------:R-:W-:Y:S01]  /*30960*/  LEA.HI.X.SX32 R227, R230, R0.reuse, 0x2, P2 ;  /* 0x00000000e6e37211 */ /* 0x080fe200010f16ff */
[----:B---3--:R1:W5:Y:S04]  /*30970*/  LDL.LU.64 R242, [R1+0x26e8] ;  /* 0x0026e80001f27983 */ /* 0x0083680000300a00 */
[----:B------:R3:W-:Y:S01]  /*30980*/  STL.64 [R1+0x4f8], R240 ;  /* 0x0004f8f001007387 */ /* 0x0007e20000100a00 */
[----:B------:R-:W-:-:S03]  /*30990*/  LEA.HI.X.SX32 R225, R231, R0, 0x2, P1 ;  /* 0x00000000e7e17211 */ /* 0x000fc600008f16ff */
[----:B---3--:R1:W5:Y:S04]  /*309a0*/  LDL.LU.64 R240, [R1+0x26e0] ;  /* 0x0026e00001f07983 */ /* 0x0083680000300a00 */
[----:B------:R3:W-:Y:S04]  /*309b0*/  STL.64 [R1+0x4f0], R238 ;  /* 0x0004f0ee01007387 */ /* 0x0007e80000100a00 */
[----:B---3--:R1:W5:Y:S04]  /*309c0*/  LDL.LU.64 R238, [R1+0x26d8] ;  /* 0x0026d80001ee7983 */ /* 0x0083680000300a00 */
[----:B------:R3:W-:Y:S04]  /*309d0*/  STL.64 [R1+0x4e8], R236 ;  /* 0x0004e8ec01007387 */ /* 0x0007e80000100a00 */
[----:B---3--:R1:W5:Y:S04]  /*309e0*/  LDL.LU.64 R236, [R1+0x26d0] ;  /* 0x0026d00001ec7983 */ /* 0x0083680000300a00 */
[----:B------:R3:W-:Y:S04]  /*309f0*/  STL.64 [R1+0x4e0], R234 ;  /* 0x0004e0ea01007387 */ /* 0x0007e80000100a00 */
[----:B---3--:R1:W5:Y:S01]  /*30a00*/  LDL.LU.64 R234, [R1+0x26c8] ;  /* 0x0026c80001ea7983 */ /* 0x0083620000300a00 */
[----:B------:R-:W-:Y:S01]  /*30a10*/  IMAD R172, R172, c[0x0][0x190], RZ ;  /* 0x00006400acac7a24 */ /* 0x000fe200078e02ff */
[----:B--2---:R-:W-:-:S04]  /*30a20*/  LEA R228, P4, R233, R6, 0x2 ;  /* 0x00000006e9e47211 */ /* 0x004fc800078810ff */
[----:B------:R-:W-:Y:S02]  /*30a30*/  LEA.HI.X.SX32 R229, R233, R0, 0x2, P4 ;  /* 0x00000000e9e57211 */ /* 0x000fe400020f16ff */
[----:B------:R1:W5:Y:S04]  /*30a40*/  LDL.LU R233, [R1+0x26c4] ;  /* 0x0026c40001e97983 */ /* 0x0003680000300800 */
[----:B------:R2:W-:Y:S04]  /*30a50*/  STL.64 [R1+0x4d8], R228 ;  /* 0x0004d8e401007387 */ /* 0x0005e80000100a00 */
[----:B------:R1:W5:Y:S04]  /*30a60*/  LDL.LU R230, [R1+0x26c0] ;  /* 0x0026c00001e67983 */ /* 0x0003680000300800 */
[----:B------:R3:W-:Y:S01]  /*30a70*/  STL.64 [R1+0x4d0], R226 ;  /* 0x0004d0e201007387 */ /* 0x0007e20000100a00 */
[----:B--2---:R-:W-:-:S03]  /*30a80*/  LEA R228, P4, R208, R6, 0x2 ;  /* 0x00000006d0e47211 */ /* 0x004fc600078810ff */
[----:B------:R1:W5:Y:S01]  /*30a90*/  LDL.LU R231, [R1+0x26bc] ;  /* 0x0026bc0001e77983 */ /* 0x0003620000300800 */
[----:B------:R-:W-:-:S03]  /*30aa0*/  LEA.HI.X.SX32 R229, R208, R0, 0x2, P4 ;  /* 0x00000000d0e57211 */ /* 0x000fc600020f16ff */
[----:B------:R2:W-:Y:S01]  /*30ab0*/  STL.64 [R1+0x4c8], R224 ;  /* 0x0004c8e001007387 */ /* 0x0005e20000100a00 */
[----:B---3--:R-:W-:-:S03]  /*30ac0*/  LEA R226, P2, R116, R6, 0x2 ;  /* 0x0000000674e27211 */ /* 0x008fc600078410ff */
[----:B------:R1:W5:Y:S01]  /*30ad0*/  LDL.LU R208, [R1+0x26b8] ;  /* 0x0026b80001d07983 */ /* 0x0003620000300800 */
[----:B------:R-:W-:Y:S02]  /*30ae0*/  LEA.HI.X.SX32 R227, R116, R0, 0x2, P2 ;  /* 0x0000000074e37211 */ /* 0x000fe400010f16ff */
[C---:B--2---:R-:W-:Y:S01]  /*30af0*/  LEA R224, P1, R112.reuse, R6, 0x2 ;  /* 0x0000000670e07211 */ /* 0x044fe200078210ff */
[----:B------:R2:W-:Y:S03]  /*30b00*/  STL.64 [R1+0x4c0], R228 ;  /* 0x0004c0e401007387 */ /* 0x0005e60000100a00 */
[----:B------:R-:W-:Y:S01]  /*30b10*/  LEA.HI.X.SX32 R225, R112, R0, 0x2, P1 ;  /* 0x0000000070e17211 */ /* 0x000fe200008f16ff */
[----:B------:R3:W-:Y:S04]  /*30b20*/  STL.64 [R1+0x4b8], R226 ;  /* 0x0004b8e201007387 */ /* 0x0007e80000100a00 */
[----:B------:R4:W-:Y:S01]  /*30b30*/  STL.64 [R1+0x4b0], R224 ;  /* 0x0004b0e001007387 */ /* 0x0009e20000100a00 */
[----:B--2---:R-:W-:-:S02]  /*30b40*/  LEA R228, P4, R106, R6, 0x2 ;  /* 0x000000066ae47211 */ /* 0x004fc400078810ff */
[----:B---3--:R-:W-:Y:S02]  /*30b50*/  LEA R226, P2, R102, R6, 0x2 ;  /* 0x0000000666e27211 */ /* 0x008fe400078410ff */
[----:B------:R-:W-:Y:S02]  /*30b60*/  LEA.HI.X.SX32 R229, R106, R0, 0x2, P4 ;  /* 0x000000006ae57211 */ /* 0x000fe400020f16ff */
[----:B----4-:R-:W-:Y:S02]  /*30b70*/  LEA R224, P1, R98, R6, 0x2 ;  /* 0x0000000662e07211 */ /* 0x010fe400078210ff */
[-C--:B------:R-:W-:Y:S01]  /*30b80*/  LEA.HI.X.SX32 R227, R102, R0.reuse, 0x2, P2 ;  /* 0x0000000066e37211 */ /* 0x080fe200010f16ff */
[----:B------:R2:W-:Y:S01]  /*30b90*/  STL.64 [R1+0x4a8], R228 ;  /* 0x0004a8e401007387 */ /* 0x0005e20000100a00 */
[----:B------:R-:W-:-:S03]  /*30ba0*/  LEA.HI.X.SX32 R225, R98, R0, 0x2, P1 ;  /* 0x0000000062e17211 */ /* 0x000fc600008f16ff */
[----:B------:R3:W-:Y:S04]  /*30bb0*/  STL.64 [R1+0x4a0], R226 ;  /* 0x0004a0e201007387 */ /* 0x0007e80000100a00 */
[----:B------:R4:W-:Y:S01]  /*30bc0*/  STL.64 [R1+0x498], R224 ;  /* 0x000498e001007387 */ /* 0x0009e20000100a00 */
[-C--:B--2---:R-:W-:Y:S02]  /*30bd0*/  LEA R228, P4, R91, R6.reuse, 0x2 ;  /* 0x000000065be47211 */ /* 0x084fe400078810ff */
[----:B---3--:R-:W-:Y:S02]  /*30be0*/  LEA R226, P2, R77, R6, 0x2 ;  /* 0x000000064de27211 */ /* 0x008fe400078410ff */
[----:B------:R-:W-:Y:S02]  /*30bf0*/  LEA.HI.X.SX32 R229, R91, R0, 0x2, P4 ;  /* 0x000000005be57211 */ /* 0x000fe400020f16ff */
[----:B----4-:R-:W-:-:S02]  /*30c00*/  LEA R224, P1, R250, R6, 0x2 ;  /* 0x00000006fae07211 */ /* 0x010fc400078210ff */
[-C--:B------:R-:W-:Y:S01]  /*30c10*/  LEA.HI.X.SX32 R227, R77, R0.reuse, 0x2, P2 ;  /* 0x000000004de37211 */ /* 0x080fe200010f16ff */
[----:B------:R2:W-:Y:S01]  /*30c20*/  STL.64 [R1+0x490], R228 ;  /* 0x000490e401007387 */ /* 0x0005e20000100a00 */
[----:B------:R-:W-:-:S03]  /*30c30*/  LEA.HI.X.SX32 R225, R250, R0, 0x2, P1 ;  /* 0x00000000fae17211 */ /* 0x000fc600008f16ff */
[----:B------:R3:W-:Y:S01]  /*30c40*/  STL.64 [R1+0x488], R226 ;  /* 0x000488e201007387 */ /* 0x0007e20000100a00 */
[----:B------:R-:W-:-:S03]  /*30c50*/  IMAD.MOV.U32 R116, RZ, RZ, R220 ;  /* 0x000000ffff747224 */ /* 0x000fc600078e00dc */
[----:B------:R4:W-:Y:S01]  /*30c60*/  STL.64 [R1+0x480], R224 ;  /* 0x000480e001007387 */ /* 0x0009e20000100a00 */
[CC--:B--2---:R-:W-:Y:S02]  /*30c70*/  LEA R228, P4, R221.reuse, R6.reuse, 0x2 ;  /* 0x00000006dde47211 */ /* 0x0c4fe400078810ff */
[----:B---3--:R-:W-:Y:S02]  /*30c80*/  LEA R226, P2, R54, R6, 0x2 ;  /* 0x0000000636e27211 */ /* 0x008fe400078410ff */
[----:B------:R-:W-:Y:S02]  /*30c90*/  LEA.HI.X.SX32 R229, R221, R0, 0x2, P4 ;  /* 0x00000000dde57211 */ /* 0x000fe400020f16ff */
[-C--:B----4-:R-:W-:Y:S01]  /*30ca0*/  LEA R224, P1, R134, R6.reuse, 0x2 ;  /* 0x0000000686e07211 */ /* 0x090fe200078210ff */
[----:B------:R-:W-:Y:S01]  /*30cb0*/  IMAD.MOV.U32 R106, RZ, RZ, R218 ;  /* 0x000000ffff6a7224 */ /* 0x000fe200078e00da */
[----:B------:R-:W-:Y:S02]  /*30cc0*/  LEA R220, P4, R62, R6, 0x2 ;  /* 0x000000063edc7211 */ /* 0x000fe400078810ff */
[----:B------:R-:W-:Y:S01]  /*30cd0*/  LEA.HI.X.SX32 R227, R54, R0, 0x2, P2 ;  /* 0x0000000036e37211 */ /* 0x000fe200010f16ff */
[----:B------:R2:W-:Y:S01]  /*30ce0*/  STL.64 [R1+0x478], R228 ;  /* 0x000478e401007387 */ /* 0x0005e20000100a00 */
[----:B------:R-:W-:-:S02]  /*30cf0*/  LEA R218, P2, R61, R6, 0x2 ;  /* 0x000000063dda7211 */ /* 0x000fc400078410ff */
[-C--:B------:R-:W-:Y:S01]  /*30d00*/  LEA.HI.X.SX32 R225, R134, R0.reuse, 0x2, P1 ;  /* 0x0000000086e17211 */ /* 0x080fe200008f16ff */
[----:B------:R-:W-:Y:S01]  /*30d10*/  IMAD.MOV.U32 R112, RZ, RZ, R219 ;  /* 0x000000ffff707224 */ /* 0x000fe200078e00db */
[-C--:B------:R-:W-:Y:S01]  /*30d20*/  LEA.HI.X.SX32 R221, R62, R0.reuse, 0x2, P4 ;  /* 0x000000003edd7211 */ /* 0x080fe200020f16ff */
[----:B------:R-:W-:Y:S01]  /*30d30*/  IMAD.MOV.U32 R98, RZ, RZ, R222 ;  /* 0x000000ffff627224 */ /* 0x000fe200078e00de */
[----:B------:R-:W-:Y:S01]  /*30d40*/  LEA.HI.X.SX32 R219, R61, R0, 0x2, P2 ;  /* 0x000000003ddb7211 */ /* 0x000fe200010f16ff */
[----:B--2---:R1:W5:Y:S01]  /*30d50*/  LDL.LU.64 R228, [R1+0x26b0] ;  /* 0x0026b00001e47983 */ /* 0x0043620000300a00 */
[----:B------:R-:W-:-:S03]  /*30d60*/  LEA R222, P1, R217, R6, 0x2 ;  /* 0x00000006d9de7211 */ /* 0x000fc600078210ff */
[----:B------:R2:W-:Y:S01]  /*30d70*/  STL.64 [R1+0x470], R226 ;  /* 0x000470e201007387 */ /* 0x0005e20000100a00 */
[----:B------:R-:W-:Y:S01]  /*30d80*/  IMAD.MOV.U32 R102, RZ, RZ, R223 ;  /* 0x000000ffff667224 */ /* 0x000fe200078e00df */
[----:B------:R-:W-:Y:S01]  /*30d90*/  LEA.HI.X.SX32 R223, R217, R0, 0x2, P1 ;  /* 0x00000000d9df7211 */ /* 0x000fe200008f16ff */
[----:B------:R-:W-:Y:S01]  /*30da0*/  IMAD.MOV.U32 R62, RZ, RZ, R216 ;  /* 0x000000ffff3e7224 */ /* 0x000fe200078e00d8 */
[C---:B------:R-:W-:Y:S01]  /*30db0*/  LEA R216, P1, R211.reuse, R6, 0x2 ;  /* 0x00000006d3d87211 */ /* 0x040fe200078210ff */
[----:B--2---:R1:W5:Y:S04]  /*30dc0*/  LDL.LU.64 R226, [R1+0x26a8] ;  /* 0x0026a80001e27983 */ /* 0x0043680000300a00 */
[----:B------:R2:W-:Y:S01]  /*30dd0*/  STL.64 [R1+0x468], R224 ;  /* 0x000468e001007387 */ /* 0x0005e20000100a00 */
[----:B------:R-:W-:Y:S01]  /*30de0*/  IMAD.MOV.U32 R91, RZ, RZ, R214 ;  /* 0x000000ffff5b7224 */ /* 0x000fe200078e00d6 */
[----:B------:R-:W-:Y:S01]  /*30df0*/  LEA.HI.X.SX32 R217, R211, R0, 0x2, P1 ;  /* 0x00000000d3d97211 */ /* 0x000fe200008f16ff */
[----:B------:R-:W-:Y:S01]  /*30e00*/  IMAD.MOV.U32 R77, RZ, RZ, R212 ;  /* 0x000000ffff4d7224 */ /* 0x000fe200078e00d4 */
[----:B--2---:R1:W5:Y:S04]  /*30e10*/  LDL.LU.64 R224, [R1+0x26a0] ;  /* 0x0026a00001e07983 */ /* 0x0043680000300a00 */
[----:B------:R2:W-:Y:S04]  /*30e20*/  STL.64 [R1+0x460], R220 ;  /* 0x000460dc01007387 */ /* 0x0005e80000100a00 */
[----:B------:R3:W-:Y:S01]  /*30e30*/  STL.64 [R1+0x458], R218 ;  /* 0x000458da01007387 */ /* 0x0007e20000100a00 */
[----:B--2---:R-:W-:-:S02]  /*30e40*/  LEA R220, P4, R215, R6, 0x2 ;  /* 0x00000006d7dc7211 */ /* 0x004fc400078810ff */
[----:B---3--:R-:W-:Y:S02]  /*30e50*/  LEA R218, P2, R213, R6, 0x2 ;  /* 0x00000006d5da7211 */ /* 0x008fe400078410ff */
[----:B------:R-:W-:Y:S01]  /*30e60*/  LEA.HI.X.SX32 R221, R215, R0, 0x2, P4 ;  /* 0x00000000d7dd7211 */ /* 0x000fe200020f16ff */
[----:B------:R2:W-:Y:S01]  /*30e70*/  STL.64 [R1+0x450], R222 ;  /* 0x000450de01007387 */ /* 0x0005e20000100a00 */
[----:B------:R-:W-:Y:S02]  /*30e80*/  LEA R214, P4, R207, R6, 0x2 ;  /* 0x00000006cfd67211 */ /* 0x000fe400078810ff */
[----:B------:R-:W-:Y:S01]  /*30e90*/  LEA.HI.X.SX32 R219, R213, R0, 0x2, P2 ;  /* 0x00000000d5db7211 */ /* 0x000fe200010f16ff */
[----:B------:R-:W-:Y:S01]  /*30ea0*/  IMAD.MOV.U32 R250, RZ, RZ, R210 ;  /* 0x000000fffffa7224 */ /* 0x000fe200078e00d2 */
[-C--:B------:R-:W-:Y:S02]  /*30eb0*/  LEA R212, P2, R205, R6.reuse, 0x2 ;  /* 0x00000006cdd47211 */ /* 0x080fe400078410ff */
[----:B------:R-:W-:-:S02]  /*30ec0*/  LEA R210, P1, R203, R6, 0x2 ;  /* 0x00000006cbd27211 */ /* 0x000fc400078210ff */
[----:B------:R-:W-:Y:S01]  /*30ed0*/  LEA.HI.X.SX32 R215, R207, R0, 0x2, P4 ;  /* 0x00000000cfd77211 */ /* 0x000fe200020f16ff */
[----:B--2---:R1:W5:Y:S01]  /*30ee0*/  LDL.LU.64 R222, [R1+0x2698] ;  /* 0x0026980001de7983 */ /* 0x0043620000300a00 */
[----:B------:R-:W-:-:S03]  /*30ef0*/  IMAD.MOV.U32 R54, RZ, RZ, R206 ;  /* 0x000000ffff367224 */ /* 0x000fc600078e00ce */
[----:B------:R2:W-:Y:S01]  /*30f00*/  STL.64 [R1+0x448], R220 ;  /* 0x000448dc01007387 */ /* 0x0005e20000100a00 */
[----:B------:R-:W-:Y:S01]  /*30f10*/  LEA.HI.X.SX32 R213, R205, R0, 0x2, P2 ;  /* 0x00000000cdd57211 */ /* 0x000fe200010f16ff */
[----:B------:R-:W-:Y:S01]  /*30f20*/  IMAD.MOV.U32 R134, RZ, RZ, R204 ;  /* 0x000000ffff867224 */ /* 0x000fe200078e00cc */
[----:B------:R-:W-:Y:S02]  /*30f30*/  LEA R206, P4, R209, R6, 0x2 ;  /* 0x00000006d1ce7211 */ /* 0x000fe400078810ff */
[----:B------:R-:W-:Y:S01]  /*30f40*/  LEA.HI.X.SX32 R211, R203, R0, 0x2, P1 ;  /* 0x00000000cbd37211 */ /* 0x000fe200008f16ff */
[----:B------:R-:W-:Y:S01]  /*30f50*/  IMAD.MOV.U32 R61, RZ, RZ, R202 ;  /* 0x000000ffff3d7224 */ /* 0x000fe200078e00ca */
[-C--:B------:R-:W-:Y:S01]  /*30f60*/  LEA R204, P2, R116, R6.reuse, 0x2 ;  /* 0x0000000674cc7211 */ /* 0x080fe200078410ff */
[----:B--2---:R1:W5:Y:S04]  /*30f70*/  LDL.LU.64 R220, [R1+0x2690] ;  /* 0x0026900001dc7983 */ /* 0x0043680000300a00 */
[----:B------:R2:W-:Y:S01]  /*30f80*/  STL.64 [R1+0x440], R218 ;  /* 0x000440da01007387 */ /* 0x0005e20000100a00 */
[----:B------:R-:W-:-:S02]  /*30f90*/  LEA R202, P1, R112, R6, 0x2 ;  /* 0x0000000670ca7211 */ /* 0x000fc400078210ff */
[-C--:B------:R-:W-:Y:S02]  /*30fa0*/  LEA.HI.X.SX32 R207, R209, R0.reuse, 0x2, P4 ;  /* 0x00000000d1cf7211 */ /* 0x080fe400020f16ff */
[-C--:B------:R-:W-:Y:S01]  /*30fb0*/  LEA.HI.X.SX32 R205, R116, R0.reuse, 0x2, P2 ;  /* 0x0000000074cd7211 */ /* 0x080fe200010f16ff */
[----:B--2---:R1:W5:Y:S04]  /*30fc0*/  LDL.LU.64 R218, [R1+0x2688] ;  /* 0x0026880001da7983 */ /* 0x0043680000300a00 */
[----:B------:R2:W-:Y:S01]  /*30fd0*/  STL.64 [R1+0x438], R216 ;  /* 0x000438d801007387 */ /* 0x0005e20000100a00 */
[----:B------:R-:W-:-:S03]  /*30fe0*/  LEA.HI.X.SX32 R203, R112, R0, 0x2, P1 ;  /* 0x0000000070cb7211 */ /* 0x000fc600008f16ff */
[----:B--2---:R1:W5:Y:S04]  /*30ff0*/  LDL.LU.64 R216, [R1+0x2680] ;  /* 0x0026800001d87983 */ /* 0x0043680000300a00 */
[----:B------:R2:W-:Y:S04]  /*31000*/  STL.64 [R1+0x430], R214 ;  /* 0x000430d601007387 */ /* 0x0005e80000100a00 */
[----:B--2---:R1:W5:Y:S04]  /*31010*/  LDL.LU.64 R214, [R1+0x2678] ;  /* 0x0026780001d67983 */ /* 0x0043680000300a00 */
[----:B------:R2:W-:Y:S04]  /*31020*/  STL.64 [R1+0x428], R212 ;  /* 0x000428d401007387 */ /* 0x0005e80000100a00 */
[----:B--2---:R1:W5:Y:S04]  /*31030*/  LDL.LU.64 R212, [R1+0x2670] ;  /* 0x0026700001d47983 */ /* 0x0043680000300a00 */
[----:B------:R2:W-:Y:S04]  /*31040*/  STL.64 [R1+0x420], R210 ;  /* 0x000420d201007387 */ /* 0x0005e80000100a00 */
[----:B--2---:R1:W5:Y:S04]  /*31050*/  LDL.LU.64 R210, [R1+0x2668] ;  /* 0x0026680001d27983 */ /* 0x0043680000300a00 */
[----:B------:R1:W5:Y:S04]  /*31060*/  LDL.LU R209, [R1+0x2660] ;  /* 0x0026600001d17983 */ /* 0x0003680000300800 */
[----:B------:R2:W-:Y:S04]  /*31070*/  STL.64 [R1+0x418], R206 ;  /* 0x000418ce01007387 */ /* 0x0005e80000100a00 */
        /* <DEDUP_REMOVED lines=9> */
[----:B------:R3:W-:Y:S01]  /*31110*/  STL.64 [R1+0x3f8], R204 ;  /* 0x0003f8cc01007387 */ /* 0x0007e20000100a00 */
[----:B------:R-:W-:-:S03]  /*31120*/  IMAD.MOV.U32 R112, RZ, RZ, R198 ;  /* 0x000000ffff707224 */ /* 0x000fc600078e00c6 */
[----:B------:R4:W-:Y:S01]  /*31130*/  STL.64 [R1+0x3f0], R202 ;  /* 0x0003f0ca01007387 */ /* 0x0009e20000100a00 */
[-C--:B--2---:R-:W-:Y:S02]  /*31140*/  LEA R206, P4, R199, R6.reuse, 0x2 ;  /* 0x00000006c7ce7211 */ /* 0x084fe400078810ff */
        /* <DEDUP_REMOVED lines=8> */
[----:B------:R-:W-:Y:S01]  /*311d0*/  LEA.HI.X.SX32 R203, R62, R0, 0x2, P1 ;  /* 0x000000003ecb7211 */ /* 0x000fe200008f16ff */
[----:B------:R-:W-:Y:S01]  /*311e0*/  IMAD.MOV.U32 R62, RZ, RZ, R194 ;  /* 0x000000ffff3e7224 */ /* 0x000fe200078e00c2 */
[C---:B------:R-:W-:Y:S02]  /*311f0*/  LEA R194, P1, R250.reuse, R6, 0x2 ;  /* 0x00000006fac27211 */ /* 0x040fe400078210ff */
[-C--:B------:R-:W-:Y:S01]  /*31200*/  LEA.HI.X.SX32 R199, R91, R0.reuse, 0x2, P4 ;  /* 0x000000005bc77211 */ /* 0x080fe200020f16ff */
[----:B------:R-:W-:Y:S01]  /*31210*/  IMAD.MOV.U32 R102, RZ, RZ, R195 ;  /* 0x000000ffff667224 */ /* 0x000fe200078e00c3 */
[-C--:B------:R-:W-:Y:S01]  /*31220*/  LEA.HI.X.SX32 R201, R77, R0.reuse, 0x2, P2 ;  /* 0x000000004dc97211 */ /* 0x080fe200010f16ff */
[----:B--2---:R1:W5:Y:S01]  /*31230*/  LDL.LU.64 R206, [R1+0x2658] ;  /* 0x0026580001ce7983 */ /* 0x0043620000300a00 */
[----:B------:R-:W-:-:S03]  /*31240*/  LEA.HI.X.SX32 R195, R250, R0, 0x2, P1 ;  /* 0x00000000fac37211 */ /* 0x000fc600008f16ff */
[----:B------:R2:W-:Y:S01]  /*31250*/  STL.64 [R1+0x3e0], R204 ;  /* 0x0003e0cc01007387 */ /* 0x0005e20000100a00 */
[----:B------:R-:W-:Y:S01]  /*31260*/  IMAD.MOV.U32 R91, RZ, RZ, R196 ;  /* 0x000000ffff5b7224 */ /* 0x000fe200078e00c4 */
[C---:B------:R-:W-:Y:S01]  /*31270*/  LEA R196, P2, R134.reuse, R6, 0x2 ;  /* 0x0000000686c47211 */ /* 0x040fe200078410ff */
[----:B------:R-:W-:Y:S01]  /*31280*/  IMAD.MOV.U32 R98, RZ, RZ, R197 ;  /* 0x000000ffff627224 */ /* 0x000fe200078e00c5 */
[----:B--2---:R1:W5:Y:S04]  /*31290*/  LDL.LU.64 R204, [R1+0x2650] ;  /* 0x0026500001cc7983 */ /* 0x0043680000300a00 */
[----:B------:R2:W-:Y:S01]  /*312a0*/  STL.64 [R1+0x3d8], R202 ;  /* 0x0003d8ca01007387 */ /* 0x0005e20000100a00 */
[----:B------:R-:W-:-:S03]  /*312b0*/  LEA.HI.X.SX32 R197, R134, R0, 0x2, P2 ;  /* 0x0000000086c57211 */ /* 0x000fc600010f16ff */
[----:B--2---:R1:W5:Y:S04]  /*312c0*/  LDL.LU.64 R202, [R1+0x2648] ;  /* 0x0026480001ca7983 */ /* 0x0043680000300a00 */
[----:B------:R2:W-:Y:S04]  /*312d0*/  STL.64 [R1+0x3d0], R198 ;  /* 0x0003d0c601007387 */ /* 0x0005e80000100a00 */
[----:B------:R3:W-:Y:S01]  /*312e0*/  STL.64 [R1+0x3c8], R200 ;  /* 0x0003c8c801007387 */ /* 0x0007e20000100a00 */
[----:B--2---:R-:W-:-:S03]  /*312f0*/  LEA R198, P4, R54, R6, 0x2 ;  /* 0x0000000636c67211 */ /* 0x004fc600078810ff */
[----:B---3--:R1:W5:Y:S01]  /*31300*/  LDL.LU.64 R200, [R1+0x2640] ;  /* 0x0026400001c87983 */ /* 0x0083620000300a00 */
[----:B------:R-:W-:-:S03]  /*31310*/  LEA.HI.X.SX32 R199, R54, R0, 0x2, P4 ;  /* 0x0000000036c77211 */ /* 0x000fc600020f16ff */
[----:B------:R2:W-:Y:S04]  /*31320*/  STL.64 [R1+0x3c0], R194 ;  /* 0x0003c0c201007387 */ /* 0x0005e80000100a00 */
[----:B------:R3:W-:Y:S01]  /*31330*/  STL.64 [R1+0x3b8], R198 ;  /* 0x0003b8c601007387 */ /* 0x0007e20000100a00 */
[----:B--2---:R-:W-:-:S03]  /*31340*/  LEA R194, P1, R61, R6, 0x2 ;  /* 0x000000063dc27211 */ /* 0x004fc600078210ff */
[----:B------:R2:W-:Y:S01]  /*31350*/  STL.64 [R1+0x3b0], R196 ;  /* 0x0003b0c401007387 */ /* 0x0005e20000100a00 */
[----:B------:R-:W-:Y:S02]  /*31360*/  LEA.HI.X.SX32 R195, R61, R0, 0x2, P1 ;  /* 0x000000003dc37211 */ /* 0x000fe400008f16ff */
[C---:B---3--:R-:W-:Y:S01]  /*31370*/  LEA R198, P4, R193.reuse, R6, 0x2 ;  /* 0x00000006c1c67211 */ /* 0x048fe200078810ff */
[----:B------:R-:W-:Y:S02]  /*31380*/  IMAD.MOV.U32 R61, RZ, RZ, R192 ;  /* 0x000000ffff3d7224 */ /* 0x000fe400078e00c0 */
[----:B------:R3:W-:Y:S01]  /*31390*/  STL.64 [R1+0x3a8], R194 ;  /* 0x0003a8c201007387 */ /* 0x0007e20000100a00 */
[----:B------:R-:W-:Y:S02]  /*313a0*/  LEA.HI.X.SX32 R199, R193, R0, 0x2, P4 ;  /* 0x00000000c1c77211 */ /* 0x000fe400020f16ff */
[-C--:B--2---:R-:W-:Y:S01]  /*313b0*/  LEA R196, P2, R191, R6.reuse, 0x2 ;  /* 0x00000006bfc47211 */ /* 0x084fe200078410ff */
[----:B------:R-:W-:Y:S01]  /*313c0*/  IMAD.MOV.U32 R77, RZ, RZ, R190 ;  /* 0x000000ffff4d7224 */ /* 0x000fe200078e00be */
[----:B------:R-:W-:-:S02]  /*313d0*/  LEA R192, P4, R189, R6, 0x2 ;  /* 0x00000006bdc07211 */ /* 0x000fc400078810ff */
[----:B------:R-:W-:Y:S02]  /*313e0*/  LEA.HI.X.SX32 R197, R191, R0, 0x2, P2 ;  /* 0x00000000bfc57211 */ /* 0x000fe400010f16ff */
[-C--:B---3--:R-:W-:Y:S01]  /*313f0*/  LEA R194, P1, R183, R6.reuse, 0x2 ;  /* 0x00000006b7c27211 */ /* 0x088fe200078210ff */
[----:B------:R2:W-:Y:S01]  /*31400*/  STL.64 [R1+0x3a0], R198 ;  /* 0x0003a0c601007387 */ /* 0x0005e20000100a00 */
[----:B------:R-:W-:Y:S01]  /*31410*/  LEA R190, P2, R185, R6, 0x2 ;  /* 0x00000006b9be7211 */ /* 0x000fe200078410ff */
[----:B------:R-:W-:Y:S01]  /*31420*/  IMAD.MOV.U32 R250, RZ, RZ, R182 ;  /* 0x000000fffffa7224 */ /* 0x000fe200078e00b6 */
[----:B------:R-:W-:Y:S02]  /*31430*/  LEA.HI.X.SX32 R195, R183, R0, 0x2, P1 ;  /* 0x00000000b7c37211 */ /* 0x000fe400008f16ff */
[----:B------:R-:W-:Y:S02]  /*31440*/  LEA R182, P1, R112, R6, 0x2 ;  /* 0x0000000670b67211 */ /* 0x000fe400078210ff */
[----:B------:R-:W-:-:S02]  /*31450*/  LEA.HI.X.SX32 R193, R189, R0, 0x2, P4 ;  /* 0x00000000bdc17211 */ /* 0x000fc400020f16ff */
[-C--:B------:R-:W-:Y:S01]  /*31460*/  LEA.HI.X.SX32 R191, R185, R0.reuse, 0x2, P2 ;  /* 0x00000000b9bf7211 */ /* 0x080fe200010f16ff */
[----:B--2---:R1:W5:Y:S01]  /*31470*/  LDL.LU.64 R198, [R1+0x2638] ;  /* 0x0026380001c67983 */ /* 0x0043620000300a00 */
[----:B------:R-:W-:-:S03]  /*31480*/  LEA.HI.X.SX32 R183, R112, R0, 0x2, P1 ;  /* 0x0000000070b77211 */ /* 0x000fc600008f16ff */
[----:B------:R2:W-:Y:S01]  /*31490*/  STL.64 [R1+0x398], R196 ;  /* 0x000398c401007387 */ /* 0x0005e20000100a00 */
[----:B------:R-:W-:Y:S01]  /*314a0*/  IMAD.MOV.U32 R54, RZ, RZ, R188 ;  /* 0x000000ffff367224 */ /* 0x000fe200078e00bc */
[-C--:B------:R-:W-:Y:S01]  /*314b0*/  LEA R188, P4, R106, R6.reuse, 0x2 ;  /* 0x000000066abc7211 */ /* 0x080fe200078810ff */
[----:B------:R-:W-:Y:S01]  /*314c0*/  IMAD.MOV.U32 R134, RZ, RZ, R184 ;  /* 0x000000ffff867224 */ /* 0x000fe200078e00b8 */
[----:B------:R-:W-:Y:S01]  /*314d0*/  LEA R184, P2, R102, R6, 0x2 ;  /* 0x0000000666b87211 */ /* 0x000fe200078410ff */
[----:B--2---:R1:W5:Y:S04]  /*314e0*/  LDL.LU.64 R196, [R1+0x2630] ;  /* 0x0026300001c47983 */ /* 0x0043680000300a00 */
[----:B------:R2:W-:Y:S01]  /*314f0*/  STL.64 [R1+0x390], R194 ;  /* 0x000390c201007387 */ /* 0x0005e20000100a00 */
[----:B------:R-:W-:-:S02]  /*31500*/  LEA.HI.X.SX32 R189, R106, R0, 0x2, P4 ;  /* 0x000000006abd7211 */ /* 0x000fc400020f16ff */
[----:B------:R-:W-:Y:S01]  /*31510*/  LEA.HI.X.SX32 R185, R102, R0, 0x2, P2 ;  /* 0x0000000066b97211 */ /* 0x000fe200010f16ff */
[----:B--2---:R1:W5:Y:S04]  /*31520*/  LDL.LU.64 R194, [R1+0x2628] ;  /* 0x0026280001c27983 */ /* 0x0043680000300a00 */
[----:B------:R2:W-:Y:S04]  /*31530*/  STL.64 [R1+0x388], R192 ;  /* 0x000388c001007387 */ /* 0x0005e80000100a00 */
[----:B--2---:R1:W5:Y:S04]  /*31540*/  LDL.LU.64 R192, [R1+0x2620] ;  /* 0x0026200001c07983 */ /* 0x0043680000300a00 */
[----:B------:R2:W-:Y:S04]  /*31550*/  STL.64 [R1+0x380], R190 ;  /* 0x000380be01007387 */ /* 0x0005e80000100a00 */
[----:B--2---:R1:W5:Y:S04]  /*31560*/  LDL.LU.64 R190, [R1+0x2618] ;  /* 0x0026180001be7983 */ /* 0x0043680000300a00 */
[----:B------:R2:W-:Y:S04]  /*31570*/  STL.64 [R1+0x378], R182 ;  /* 0x000378b601007387 */ /* 0x0005e80000100a00 */
[----:B------:R3:W-:Y:S01]  /*31580*/  STL.64 [R1+0x370], R188 ;  /* 0x000370bc01007387 */ /* 0x0007e20000100a00 */
[----:B--2---:R-:W-:-:S03]  /*31590*/  LEA R182, P1, R62, R6, 0x2 ;  /* 0x000000063eb67211 */ /* 0x004fc600078210ff */
[----:B------:R2:W-:Y:S01]  /*315a0*/  STL.64 [R1+0x368], R184 ;  /* 0x000368b801007387 */ /* 0x0005e20000100a00 */
[----:B------:R-:W-:Y:S02]  /*315b0*/  LEA.HI.X.SX32 R183, R62, R0, 0x2, P1 ;  /* 0x000000003eb77211 */ /* 0x000fe400008f16ff */
[----:B---3--:R-:W-:-:S03]  /*315c0*/  LEA R188, P4, R187, R6, 0x2 ;  /* 0x00000006bbbc7211 */ /* 0x008fc600078810ff */
[----:B------:R3:W-:Y:S01]  /*315d0*/  STL.64 [R1+0x360], R182 ;  /* 0x000360b601007387 */ /* 0x0007e20000100a00 */
[----:B------:R-:W-:Y:S02]  /*315e0*/  LEA.HI.X.SX32 R189, R187, R0, 0x2, P4 ;  /* 0x00000000bbbd7211 */ /* 0x000fe400020f16ff */
[----:B--2---:R-:W-:Y:S01]  /*315f0*/  LEA R184, P2, R98, R6, 0x2 ;  /* 0x0000000662b87211 */ /* 0x004fe200078410ff */
[----:B------:R-:W-:-:S03]  /*31600*/  IMAD.MOV.U32 R62, RZ, RZ, R186 ;  /* 0x000000ffff3e7224 */ /* 0x000fc600078e00ba */
[----:B------:R-:W-:Y:S02]  /*31610*/  LEA.HI.X.SX32 R185, R98, R0, 0x2, P2 ;  /* 0x0000000062b97211 */ /* 0x000fe400010f16ff */
[-C--:B---3--:R-:W-:Y:S01]  /*31620*/  LEA R182, P1, R91, R6.reuse, 0x2 ;  /* 0x000000065bb67211 */ /* 0x088fe200078210ff */
[----:B------:R2:W-:Y:S01]  /*31630*/  STL.64 [R1+0x358], R188 ;  /* 0x000358bc01007387 */ /* 0x0005e20000100a00 */
[----:B------:R-:W-:Y:S02]  /*31640*/  LEA R186, P4, R181, R6, 0x2 ;  /* 0x00000006b5ba7211 */ /* 0x000fe400078810ff */
[-C--:B------:R-:W-:Y:S01]  /*31650*/  LEA.HI.X.SX32 R183, R91, R0.reuse, 0x2, P1 ;  /* 0x000000005bb77211 */ /* 0x080fe200008f16ff */
[----:B------:R-:W-:Y:S01]  /*31660*/  IMAD.MOV.U32 R116, RZ, RZ, R180 ;  /* 0x000000ffff747224 */ /* 0x000fe200078e00b4 */
[----:B------:R-:W-:Y:S01]  /*31670*/  LEA.HI.X.SX32 R187, R181, R0, 0x2, P4 ;  /* 0x00000000b5bb7211 */ /* 0x000fe200020f16ff */
[----:B--2---:R1:W5:Y:S04]  /*31680*/  LDL.LU.64 R188, [R1+0x2610] ;  /* 0x0026100001bc7983 */ /* 0x0043680000300a00 */
[----:B------:R2:W-:Y:S01]  /*31690*/  STL.64 [R1+0x350], R184 ;  /* 0x000350b801007387 */ /* 0x0005e20000100a00 */
[----:B------:R-:W-:-:S03]  /*316a0*/  LEA R180, P4, R61, R6, 0x2 ;  /* 0x000000063db47211 */ /* 0x000fc600078810ff */
[----:B------:R3:W-:Y:S01]  /*316b0*/  STL.64 [R1+0x348], R182 ;  /* 0x000348b601007387 */ /* 0x0007e20000100a00 */
[----:B------:R-:W-:Y:S01]  /*316c0*/  IMAD.MOV.U32 R112, RZ, RZ, R172 ;  /* 0x000000ffff707224 */ /* 0x000fe200078e00ac */
[-C--:B--2---:R-:W-:Y:S02]  /*316d0*/  LEA R184, P2, R173, R6.reuse, 0x2 ;  /* 0x00000006adb87211 */ /* 0x084fe400078410ff */
[----:B---3--:R-:W-:Y:S02]  /*316e0*/  LEA R182, P1, R179, R6, 0x2 ;  /* 0x00000006b3b67211 */ /* 0x008fe400078210ff */
[----:B------:R-:W-:Y:S01]  /*316f0*/  LEA.HI.X.SX32 R185, R173, R0, 0x2, P2 ;  /* 0x00000000adb97211 */ /* 0x000fe200010f16ff */
[----:B------:R2:W-:Y:S01]  /*31700*/  STL.64 [R1+0x340], R186 ;  /* 0x000340ba01007387 */ /* 0x0005e20000100a00 */
[----:B------:R-:W-:Y:S02]  /*31710*/  LEA R172, P2, R77, R6, 0x2 ;  /* 0x000000064dac7211 */ /* 0x000fe400078410ff */
[-C--:B------:R-:W-:Y:S01]  /*31720*/  LEA.HI.X.SX32 R183, R179, R0.reuse, 0x2, P1 ;  /* 0x00000000b3b77211 */ /* 0x080fe200008f16ff */
[----:B------:R-:W-:Y:S01]  /*31730*/  IMAD R174, R174, c[0x0][0x190], RZ ;  /* 0x00006400aeae7a24 */ /* 0x000fe200078e02ff */
[-C--:B------:R-:W-:Y:S01]  /*31740*/  LEA.HI.X.SX32 R181, R61, R0.reuse, 0x2, P4 ;  /* 0x000000003db57211 */ /* 0x080fe200020f16ff */
[----:B------:R-:W-:Y:S01]  /*31750*/  IMAD.MOV.U32 R106, RZ, RZ, R178 ;  /* 0x000000ffff6a7224 */ /* 0x000fe200078e00b2 */
[----:B------:R-:W-:Y:S01]  /*31760*/  LEA.HI.X.SX32 R173, R77, R0, 0x2, P2 ;  /* 0x000000004dad7211 */ /* 0x000fe200010f16ff */
[----:B--2---:R1:W5:Y:S01]  /*31770*/  LDL.LU.64 R186, [R1+0x2608] ;  /* 0x0026080001ba7983 */ /* 0x0043620000300a00 */
[----:B------:R-:W-:-:S03]  /*31780*/  LEA R178, P1, R250, R6, 0x2 ;  /* 0x00000006fab27211 */ /* 0x000fc600078210ff */
[----:B------:R2:W-:Y:S01]  /*31790*/  STL.64 [R1+0x338], R184 ;  /* 0x000338b801007387 */ /* 0x0005e20000100a00 */
[----:B------:R-:W-:Y:S02]  /*317a0*/  IMAD R175, R175, c[0x0][0x190], RZ ;  /* 0x00006400afaf7a24 */ /* 0x000fe400078e02ff */
[----:B------:R-:W-:Y:S01]  /*317b0*/  IMAD.MOV.U32 R61, RZ, RZ, R174 ;  /* 0x000000ffff3d7224 */ /* 0x000fe200078e00ae */
[----:B------:R-:W-:Y:S01]  /*317c0*/  LEA R174, P4, R54, R6, 0x2 ;  /* 0x0000000636ae7211 */ /* 0x000fe200078810ff */
[----:B------:R-:W-:Y:S01]  /*317d0*/  IMAD.MOV.U32 R102, RZ, RZ, R175 ;  /* 0x000000ffff667224 */ /* 0x000fe200078e00af */
[-C--:B------:R-:W-:Y:S01]  /*317e0*/  LEA.HI.X.SX32 R179, R250, R0.reuse, 0x2, P1 ;  /* 0x00000000fab37211 */ /* 0x080fe200008f16ff */
[----:B--2---:R1:W5:Y:S04]  /*317f0*/  LDL.LU.64 R184, [R1+0x2600] ;  /* 0x0026000001b87983 */ /* 0x0043680000300a00 */
[----:B------:R2:W-:Y:S01]  /*31800*/  STL.64 [R1+0x330], R182 ;  /* 0x000330b601007387 */ /* 0x0005e20000100a00 */
[----:B------:R-:W-:Y:S01]  /*31810*/  LEA.HI.X.SX32 R175, R54, R0, 0x2, P4 ;  /* 0x0000000036af7211 */ /* 0x000fe200020f16ff */
[----:B------:R-:W-:-:S02]  /*31820*/  IMAD R177, R177, c[0x0][0x190], RZ ;  /* 0x00006400b1b17a24 */ /* 0x000fc400078e02ff */
[----:B--2---:R1:W5:Y:S04]  /*31830*/  LDL.LU.64 R182, [R1+0x25f8] ;  /* 0x0025f80001b67983 */ /* 0x0043680000300a00 */
[----:B------:R2:W-:Y:S01]  /*31840*/  STL.64 [R1+0x328], R180 ;  /* 0x000328b401007387 */ /* 0x0005e20000100a00 */
[----:B------:R-:W-:Y:S01]  /*31850*/  IMAD.MOV.U32 R91, RZ, RZ, R176 ;  /* 0x000000ffff5b7224 */ /* 0x000fe200078e00b0 */
[-C--:B------:R-:W-:Y:S01]  /*31860*/  LEA R176, P1, R165, R6.reuse, 0x2 ;  /* 0x00000006a5b07211 */ /* 0x080fe200078210ff */
[----:B------:R-:W-:Y:S01]  /*31870*/  IMAD R164, R164, c[0x0][0x190], RZ ;  /* 0x00006400a4a47a24 */ /* 0x000fe200078e02ff */
[----:B--2---:R1:W5:Y:S04]  /*31880*/  LDL.LU.64 R180, [R1+0x25f0] ;  /* 0x0025f00001b47983 */ /* 0x0043680000300a00 */
[----:B------:R2:W-:Y:S04]  /*31890*/  STL.64 [R1+0x320], R172 ;  /* 0x000320ac01007387 */ /* 0x0005e80000100a00 */
[----:B------:R3:W-:Y:S01]  /*318a0*/  STL.64 [R1+0x318], R178 ;  /* 0x000318b201007387 */ /* 0x0007e20000100a00 */
[----:B--2---:R-:W-:-:S04]  /*318b0*/  LEA R172, P2, R134, R6, 0x2 ;  /* 0x0000000686ac7211 */ /* 0x004fc800078410ff */
[----:B------:R-:W-:Y:S01]  /*318c0*/  LEA.HI.X.SX32 R173, R134, R0, 0x2, P2 ;  /* 0x0000000086ad7211 */ /* 0x000fe200010f16ff */
[----:B---3--:R1:W5:Y:S01]  /*318d0*/  LDL.LU.64 R178, [R1+0x25e8] ;  /* 0x0025e80001b27983 */ /* 0x0083620000300a00 */
[----:B------:R-:W-:-:S03]  /*318e0*/  IMAD.MOV.U32 R98, RZ, RZ, R177 ;  /* 0x000000ffff627224 */ /* 0x000fc600078e00b1 */
[----:B------:R2:W-:Y:S01]  /*318f0*/  STL.64 [R1+0x310], R174 ;  /* 0x000310ae01007387 */ /* 0x0005e20000100a00 */
[----:B------:R-:W-:Y:S01]  /*31900*/  LEA.HI.X.SX32 R177, R165, R0, 0x2, P1 ;  /* 0x00000000a5b17211 */ /* 0x000fe200008f16ff */
[----:B------:R-:W-:Y:S02]  /*31910*/  IMAD.MOV.U32 R77, RZ, RZ, R164 ;  /* 0x000000ffff4d7224 */ /* 0x000fe400078e00a4 */
[----:B------:R3:W-:Y:S01]  /*31920*/  STL.64 [R1+0x308], R172 ;  /* 0x000308ac01007387 */ /* 0x0007e20000100a00 */
[CC--:B------:R-:W-:Y:S02]  /*31930*/  LEA R164, P1, R62.reuse, R6.reuse, 0x2 ;  /* 0x000000063ea47211 */ /* 0x0c0fe400078210ff */
[-C--:B--2---:R-:W-:Y:S02]  /*31940*/  LEA R174, P4, R171, R6.reuse, 0x2 ;  /* 0x00000006abae7211 */ /* 0x084fe400078810ff */
[----:B---3--:R-:W-:Y:S02]  /*31950*/  LEA R172, P2, R169, R6, 0x2 ;  /* 0x00000006a9ac7211 */ /* 0x008fe400078410ff */
[-C--:B------:R-:W-:Y:S01]  /*31960*/  LEA.HI.X.SX32 R175, R171, R0.reuse, 0x2, P4 ;  /* 0x00000000abaf7211 */ /* 0x080fe200020f16ff */
[----:B------:R2:W-:Y:S01]  /*31970*/  STL.64 [R1+0x300], R176 ;  /* 0x000300b001007387 */ /* 0x0005e20000100a00 */
[-C--:B------:R-:W-:Y:S01]  /*31980*/  LEA.HI.X.SX32 R173, R169, R0.reuse, 0x2, P2 ;  /* 0x00000000a9ad7211 */ /* 0x080fe200010f16ff */
[----:B------:R-:W-:Y:S01]  /*31990*/  IMAD.MOV.U32 R250, RZ, RZ, R170 ;  /* 0x000000fffffa7224 */ /* 0x000fe200078e00aa */
[----:B------:R-:W-:Y:S01]  /*319a0*/  LEA.HI.X.SX32 R165, R62, R0, 0x2, P1 ;  /* 0x000000003ea57211 */ /* 0x000fe200008f16ff */
[----:B------:R-:W-:Y:S01]  /*319b0*/  IMAD R162, R162, c[0x0][0x190], RZ ;  /* 0x00006400a2a27a24 */ /* 0x000fe200078e02ff */
[-C--:B------:R-:W-:Y:S01]  /*319c0*/  LEA R170, P4, R163, R6.reuse, 0x2 ;  /* 0x00000006a3aa7211 */ /* 0x080fe200078810ff */
[----:B------:R-:W-:Y:S01]  /*319d0*/  IMAD.MOV.U32 R54, RZ, RZ, R168 ;  /* 0x000000ffff367224 */ /* 0x000fe200078e00a8 */
[----:B------:R-:W-:Y:S01]  /*319e0*/  LEA R168, P2, R139, R6, 0x2 ;  /* 0x000000068ba87211 */ /* 0x000fe200078410ff */
[----:B--2---:R1:W5:Y:S04]  /*319f0*/  LDL.LU.64 R176, [R1+0x25e0] ;  /* 0x0025e00001b07983 */ /* 0x0043680000300a00 */
[----:B------:R2:W-:Y:S01]  /*31a00*/  STL.64 [R1+0x2f8], R174 ;  /* 0x0002f8ae01007387 */ /* 0x0005e20000100a00 */
[----:B------:R-:W-:Y:S01]  /*31a10*/  LEA.HI.X.SX32 R171, R163, R0, 0x2, P4 ;  /* 0x00000000a3ab7211 */ /* 0x000fe200020f16ff */
[----:B------:R-:W-:Y:S01]  /*31a20*/  IMAD.MOV.U32 R134, RZ, RZ, R162 ;  /* 0x000000ffff867224 */ /* 0x000fe200078e00a2 */
[----:B------:R-:W-:-:S02]  /*31a30*/  LEA R162, P4, R112, R6, 0x2 ;  /* 0x0000000670a27211 */ /* 0x000fc400078810ff */
[-C--:B------:R-:W-:Y:S01]  /*31a40*/  LEA.HI.X.SX32 R169, R139, R0.reuse, 0x2, P2 ;  /* 0x000000008ba97211 */ /* 0x080fe200010f16ff */
[----:B--2---:R1:W5:Y:S04]  /*31a50*/  LDL.LU.64 R174, [R1+0x25d8] ;  /* 0x0025d80001ae7983 */ /* 0x0043680000300a00 */
[----:B------:R2:W-:Y:S01]  /*31a60*/  STL.64 [R1+0x2f0], R172 ;  /* 0x0002f0ac01007387 */ /* 0x0005e20000100a00 */
[----:B------:R-:W-:Y:S01]  /*31a70*/  LEA.HI.X.SX32 R163, R112, R0, 0x2, P4 ;  /* 0x0000000070a37211 */ /* 0x000fe200020f16ff */
[----:B------:R-:W-:Y:S02]  /*31a80*/  IMAD.MOV.U32 R62, RZ, RZ, R138 ;  /* 0x000000ffff3e7224 */ /* 0x000fe400078e008a */
[----:B--2---:R1:W5:Y:S04]  /*31a90*/  LDL.LU.64 R172, [R1+0x25d0] ;  /* 0x0025d00001ac7983 */ /* 0x0043680000300a00 */
[----:B------:R2:W-:Y:S01]  /*31aa0*/  STL.64 [R1+0x2e8], R164 ;  /* 0x0002e8a401007387 */ /* 0x0005e20000100a00 */
[----:B------:R-:W-:-:S03]  /*31ab0*/  LEA R138, P2, R106, R6, 0x2 ;  /* 0x000000066a8a7211 */ /* 0x000fc600078410ff */
[----:B------:R3:W-:Y:S01]  /*31ac0*/  STL.64 [R1+0x2e0], R170 ;  /* 0x0002e0aa01007387 */ /* 0x0007e20000100a00 */
[----:B--2---:R-:W-:-:S04]  /*31ad0*/  LEA R164, P1, R116, R6, 0x2 ;  /* 0x0000000674a47211 */ /* 0x004fc800078210ff */
[-C--:B------:R-:W-:Y:S01]  /*31ae0*/  LEA.HI.X.SX32 R165, R116, R0.reuse, 0x2, P1 ;  /* 0x0000000074a57211 */ /* 0x080fe200008f16ff */
[----:B---3--:R1:W5:Y:S04]  /*31af0*/  LDL.LU.64 R170, [R1+0x25c8] ;  /* 0x0025c80001aa7983 */ /* 0x0083680000300a00 */
[----:B------:R2:W-:Y:S01]  /*31b00*/  STL.64 [R1+0x2d8], R168 ;  /* 0x0002d8a801007387 */ /* 0x0005e20000100a00 */
[----:B------:R-:W-:Y:S01]  /*31b10*/  LEA.HI.X.SX32 R139, R106, R0, 0x2, P2 ;  /* 0x000000006a8b7211 */ /* 0x000fe200010f16ff */
[----:B------:R-:W-:Y:S02]  /*31b20*/  IMAD R167, R167, c[0x0][0x190], RZ ;  /* 0x00006400a7a77a24 */ /* 0x000fe400078e02ff */
[----:B--2---:R1:W5:Y:S04]  /*31b30*/  LDL.LU.64 R168, [R1+0x25c0] ;  /* 0x0025c00001a87983 */ /* 0x0043680000300a00 */
[----:B------:R2:W-:Y:S04]  /*31b40*/  STL.64 [R1+0x2d0], R164 ;  /* 0x0002d0a401007387 */ /* 0x0005e80000100a00 */
[----:B------:R3:W-:Y:S01]  /*31b50*/  STL.64 [R1+0x2c8], R162 ;  /* 0x0002c8a201007387 */ /* 0x0007e20000100a00 */
[----:B--2---:R-:W-:-:S02]  /*31b60*/  LEA R164, P1, R102, R6, 0x2 ;  /* 0x0000000666a47211 */ /* 0x004fc400078210ff */
[C---:B---3--:R-:W-:Y:S02]  /*31b70*/  LEA R162, P4, R61.reuse, R6, 0x2 ;  /* 0x000000063da27211 */ /* 0x048fe400078810ff */
[-C--:B------:R-:W-:Y:S01]  /*31b80*/  LEA.HI.X.SX32 R165, R102, R0.reuse, 0x2, P1 ;  /* 0x0000000066a57211 */ /* 0x080fe200008f16ff */
[----:B------:R2:W-:Y:S01]  /*31b90*/  STL.64 [R1+0x2c0], R138 ;  /* 0x0002c08a01007387 */ /* 0x0005e20000100a00 */
[----:B------:R-:W-:-:S03]  /*31ba0*/  LEA.HI.X.SX32 R163, R61, R0, 0x2, P4 ;  /* 0x000000003da37211 */ /* 0x000fc600020f16ff */
[----:B------:R3:W-:Y:S01]  /*31bb0*/  STL.64 [R1+0x2b8], R164 ;  /* 0x0002b8a401007387 */ /* 0x0007e20000100a00 */
[----:B------:R-:W-:-:S03]  /*31bc0*/  IMAD R145, R145, c[0x0][0x190], RZ ;  /* 0x0000640091917a24 */ /* 0x000fc600078e02ff */
[----:B------:R4:W-:Y:S01]  /*31bd0*/  STL.64 [R1+0x2b0], R162 ;  /* 0x0002b0a201007387 */ /* 0x0009e20000100a00 */
[CC--:B--2---:R-:W-:Y:S02]  /*31be0*/  LEA R138, P2, R167.reuse, R6.reuse, 0x2 ;  /* 0x00000006a78a7211 */ /* 0x0c4fe400078410ff */
[C---:B---3--:R-:W-:Y:S02]  /*31bf0*/  LEA R164, P1, R98.reuse, R6, 0x2 ;  /* 0x0000000662a47211 */ /* 0x048fe400078210ff */
[----:B------:R-:W-:Y:S02]  /*31c00*/  LEA.HI.X.SX32 R139, R167, R0, 0x2, P2 ;  /* 0x00000000a78b7211 */ /* 0x000fe400010f16ff */
[----:B----4-:R-:W-:Y:S01]  /*31c10*/  LEA R162, P4, R91, R6, 0x2 ;  /* 0x000000065ba27211 */ /* 0x010fe200078810ff */
[----:B------:R-:W-:Y:S01]  /*31c20*/  IMAD R161, R161, c[0x0][0x190], RZ ;  /* 0x00006400a1a17a24 */ /* 0x000fe200078e02ff */
[-C--:B------:R-:W-:Y:S01]  /*31c30*/  LEA.HI.X.SX32 R165, R98, R0.reuse, 0x2, P1 ;  /* 0x0000000062a57211 */ /* 0x080fe200008f16ff */
[----:B------:R2:W-:Y:S01]  /*31c40*/  STL.64 [R1+0x2a8], R138 ;  /* 0x0002a88a01007387 */ /* 0x0005e20000100a00 */
[----:B------:R-:W-:Y:S01]  /*31c50*/  LEA.HI.X.SX32 R163, R91, R0, 0x2, P4 ;  /* 0x000000005ba37211 */ /* 0x000fe200020f16ff */
[----:B------:R-:W-:Y:S01]  /*31c60*/  IMAD.MOV.U32 R61, RZ, RZ, R166 ;  /* 0x000000ffff3d7224 */ /* 0x000fe200078e00a6 */
[----:B------:R-:W-:Y:S01]  /*31c70*/  LEA R166, P2, R145, R6, 0x2 ;  /* 0x0000000691a67211 */ /* 0x000fe200078410ff */
[----:B------:R-:W-:-:S03]  /*31c80*/  IMAD.MOV.U32 R120, RZ, RZ, R144 ;  /* 0x000000ffff787224 */ /* 0x000fc600078e0090 */
        /* <DEDUP_REMOVED lines=9> */
[----:B------:R-:W-:Y:S01]  /*31d20*/  IMAD R159, R159, c[0x0][0x190], RZ ;  /* 0x000064009f9f7a24 */ /* 0x000fe200078e02ff */
[----:B------:R-:W-:Y:S01]  /*31d30*/  LEA R160, P1, R54, R6, 0x2 ;  /* 0x0000000636a07211 */ /* 0x000fe200078210ff */
[----:B------:R2:W-:Y:S01]  /*31d40*/  STL.64 [R1+0x290], R166 ;  /* 0x000290a601007387 */ /* 0x0005e20000100a00 */
[----:B------:R-:W-:Y:S01]  /*31d50*/  LEA.HI.X.SX32 R163, R77, R0, 0x2, P4 ;  /* 0x000000004da37211 */ /* 0x000fe200020f16ff */
[----:B------:R-:W-:Y:S01]  /*31d60*/  IMAD.MOV.U32 R106, RZ, RZ, R158 ;  /* 0x000000ffff6a7224 */ /* 0x000fe200078e009e */
[----:B------:R-:W-:Y:S01]  /*31d70*/  LEA R158, P4, R134, R6, 0x2 ;  /* 0x00000006869e7211 */ /* 0x000fe200078810ff */
[----:B------:R-:W-:Y:S01]  /*31d80*/  IMAD R154, R154, c[0x0][0x190], RZ ;  /* 0x000064009a9a7a24 */ /* 0x000fe200078e02ff */
[-C--:B------:R-:W-:Y:S01]  /*31d90*/  LEA.HI.X.SX32 R145, R250, R0.reuse, 0x2, P2 ;  /* 0x00000000fa917211 */ /* 0x080fe200010f16ff */
[----:B------:R-:W-:Y:S01]  /*31da0*/  IMAD R150, R150, c[0x0][0x190], RZ ;  /* 0x0000640096967a24 */ /* 0x000fe200078e02ff */
[----:B------:R-:W-:Y:S01]  /*31db0*/  LEA.HI.X.SX32 R161, R54, R0, 0x2, P1 ;  /* 0x0000000036a17211 */ /* 0x000fe200008f16ff */
[----:B------:R-:W-:-:S02]  /*31dc0*/  IMAD R157, R157, c[0x0][0x190], RZ ;  /* 0x000064009d9d7a24 */ /* 0x000fc400078e02ff */
[----:B------:R-:W-:Y:S01]  /*31dd0*/  IMAD.MOV.U32 R98, RZ, RZ, R156 ;  /* 0x000000ffff627224 */ /* 0x000fe200078e009c */
[----:B--2---:R1:W5:Y:S01]  /*31de0*/  LDL.LU.64 R166, [R1+0x25b0] ;  /* 0x0025b00001a67983 */ /* 0x0043620000300a00 */
[----:B------:R-:W-:Y:S01]  /*31df0*/  LEA R156, P2, R62, R6, 0x2 ;  /* 0x000000063e9c7211 */ /* 0x000fe200078410ff */
[----:B------:R-:W-:Y:S02]  /*31e00*/  IMAD.MOV.U32 R112, RZ, RZ, R159 ;  /* 0x000000ffff707224 */ /* 0x000fe400078e009f */
[----:B------:R2:W-:Y:S01]  /*31e10*/  STL.64 [R1+0x288], R164 ;  /* 0x000288a401007387 */ /* 0x0005e20000100a00 */
[----:B------:R-:W-:Y:S01]  /*31e20*/  IMAD R151, R151, c[0x0][0x190], RZ ;  /* 0x0000640097977a24 */ /* 0x000fe200078e02ff */
[----:B------:R-:W-:Y:S01]  /*31e30*/  LEA.HI.X.SX32 R159, R134, R0, 0x2, P4 ;  /* 0x00000000869f7211 */ /* 0x000fe200020f16ff */
[----:B------:R-:W-:Y:S01]  /*31e40*/  IMAD.MOV.U32 R77, RZ, RZ, R150 ;  /* 0x000000ffff4d7224 */ /* 0x000fe200078e0096 */
[----:B------:R-:W-:Y:S01]  /*31e50*/  LEA R150, P1, R154, R6, 0x2 ;  /* 0x000000069a967211 */ /* 0x000fe200078210ff */
[----:B------:R-:W-:-:S02]  /*31e60*/  IMAD R155, R155, c[0x0][0x190], RZ ;  /* 0x000064009b9b7a24 */ /* 0x000fc400078e02ff */
[----:B------:R-:W-:Y:S01]  /*31e70*/  IMAD.MOV.U32 R102, RZ, RZ, R157 ;  /* 0x000000ffff667224 */ /* 0x000fe200078e009d */
[-C--:B------:R-:W-:Y:S01]  /*31e80*/  LEA.HI.X.SX32 R157, R62, R0.reuse, 0x2, P2 ;  /* 0x000000003e9d7211 */ /* 0x080fe200010f16ff */
[----:B--2---:R1:W5:Y:S04]  /*31e90*/  LDL.LU.64 R164, [R1+0x25a8] ;  /* 0x0025a80001a47983 */ /* 0x0043680000300a00 */
[----:B------:R2:W-:Y:S01]  /*31ea0*/  STL.64 [R1+0x280], R162 ;  /* 0x000280a201007387 */ /* 0x0005e20000100a00 */
[----:B------:R-:W-:Y:S01]  /*31eb0*/  IMAD.MOV.U32 R91, RZ, RZ, R151 ;  /* 0x000000ffff5b7224 */ /* 0x000fe200078e0097 */
[----:B------:R-:W-:Y:S01]  /*31ec0*/  LEA.HI.X.SX32 R151, R154, R0, 0x2, P1 ;  /* 0x000000009a977211 */ /* 0x000fe200008f16ff */
[----:B------:R-:W-:Y:S02]  /*31ed0*/  IMAD R153, R153, c[0x0][0x190], RZ ;  /* 0x0000640099997a24 */ /* 0x000fe400078e02ff */
[----:B------:R-:W-:Y:S01]  /*31ee0*/  IMAD.MOV.U32 R54, RZ, RZ, R152 ;  /* 0x000000ffff367224 */ /* 0x000fe200078e0098 */
[----:B------:R-:W-:Y:S01]  /*31ef0*/  LEA R152, P4, R155, R6, 0x2 ;  /* 0x000000069b987211 */ /* 0x000fe200078810ff */
[----:B--2---:R1:W5:Y:S04]  /*31f00*/  LDL.LU.64 R162, [R1+0x25a0] ;  /* 0x0025a00001a27983 */ /* 0x0043680000300a00 */
[----:B------:R2:W-:Y:S01]  /*31f10*/  STL.64 [R1+0x278], R144 ;  /* 0x0002789001007387 */ /* 0x0005e20000100a00 */
[----:B------:R-:W-:-:S02]  /*31f20*/  IMAD R147, R147, c[0x0][0x190], RZ ;  /* 0x0000640093937a24 */ /* 0x000fc400078e02ff */
[----:B------:R-:W-:Y:S01]  /*31f30*/  IMAD.MOV.U32 R62, RZ, RZ, R146 ;  /* 0x000000ffff3e7224 */ /* 0x000fe200078e0092 */
[----:B------:R-:W-:Y:S01]  /*31f40*/  LEA R146, P2, R61, R6, 0x2 ;  /* 0x000000063d927211 */ /* 0x000fe200078410ff */
[----:B------:R-:W-:Y:S01]  /*31f50*/  IMAD.MOV.U32 R250, RZ, RZ, R153 ;  /* 0x000000fffffa7224 */ /* 0x000fe200078e0099 */
[----:B--2---:R1:W5:Y:S04]  /*31f60*/  LDL.LU.64 R144, [R1+0x2598] ;  /* 0x0025980001907983 */ /* 0x0043680000300a00 */
[----:B------:R2:W-:Y:S01]  /*31f70*/  STL.64 [R1+0x270], R160 ;  /* 0x000270a001007387 */ /* 0x0005e20000100a00 */
[-C--:B------:R-:W-:Y:S01]  /*31f80*/  LEA.HI.X.SX32 R153, R155, R0.reuse, 0x2, P4 ;  /* 0x000000009b997211 */ /* 0x080fe200020f16ff */
[----:B------:R-:W-:Y:S02]  /*31f90*/  IMAD R149, R149, c[0x0][0x190], RZ ;  /* 0x0000640095957a24 */ /* 0x000fe400078e02ff */
[----:B------:R-:W-:Y:S01]  /*31fa0*/  IMAD.MOV.U32 R134, RZ, RZ, R147 ;  /* 0x000000ffff867224 */ /* 0x000fe200078e0093 */
[----:B--2---:R1:W5:Y:S04]  /*31fb0*/  LDL.LU.64 R160, [R1+0x2590] ;  /* 0x0025900001a07983 */ /* 0x0043680000300a00 */
[----:B------:R2:W-:Y:S01]  /*31fc0*/  STL.64 [R1+0x268], R158 ;  /* 0x0002689e01007387 */ /* 0x0005e20000100a00 */
[----:B------:R-:W-:Y:S01]  /*31fd0*/  LEA.HI.X.SX32 R147, R61, R0, 0x2, P2 ;  /* 0x000000003d937211 */ /* 0x000fe200010f16ff */
[----:B------:R-:W-:-:S02]  /*31fe0*/  IMAD R140, R140, c[0x0][0x190], RZ ;  /* 0x000064008c8c7a24 */ /* 0x000fc400078e02ff */
[----:B--2---:R1:W5:Y:S04]  /*31ff0*/  LDL.LU.64 R158, [R1+0x2588] ;  /* 0x00258800019e7983 */ /* 0x0043680000300a00 */
[----:B------:R2:W-:Y:S04]  /*32000*/  STL.64 [R1+0x260], R156 ;  /* 0x0002609c01007387 */ /* 0x0005e80000100a00 */
[----:B--2---:R1:W5:Y:S04]  /*32010*/  LDL.LU.64 R156, [R1+0x2580] ;  /* 0x00258000019c7983 */ /* 0x0043680000300a00 */
[----:B------:R1:W5:Y:S04]  /*32020*/  LDL.LU R154, [R1+0x257c] ;  /* 0x00257c00019a7983 */ /* 0x0003680000300800 */
[----:B------:R2:W-:Y:S04]  /*32030*/  STL.64 [R1+0x258], R150 ;  /* 0x0002589601007387 */ /* 0x0005e80000100a00 */
[----:B------:R1:W5:Y:S04]  /*32040*/  LDL.LU R155, [R1+0x2578] ;  /* 0x00257800019b7983 */ /* 0x0003680000300800 */
[----:B------:R3:W-:Y:S01]  /*32050*/  STL.64 [R1+0x250], R152 ;  /* 0x0002509801007387 */ /* 0x0007e20000100a00 */
[----:B--2---:R-:W-:-:S03]  /*32060*/  LEA R150, P1, R2, R6, 0x2 ;  /* 0x0000000602967211 */ /* 0x004fc600078210ff */
[----:B------:R2:W-:Y:S01]  /*32070*/  STL.64 [R1+0x248], R146 ;  /* 0x0002489201007387 */ /* 0x0005e20000100a00 */
[----:B------:R-:W-:Y:S02]  /*32080*/  LEA.HI.X.SX32 R151, R2, R0, 0x2, P1 ;  /* 0x0000000002977211 */ /* 0x000fe400008f16ff */
[----:B---3--:R-:W-:-:S03]  /*32090*/  LEA R152, P4, R149, R6, 0x2 ;  /* 0x0000000695987211 */ /* 0x008fc600078810ff */
[----:B------:R3:W-:Y:S01]  /*320a0*/  STL.64 [R1+0x240], R150 ;  /* 0x0002409601007387 */ /* 0x0007e20000100a00 */
[----:B------:R-:W-:Y:S01]  /*320b0*/  IMAD.MOV.U32 R61, RZ, RZ, R148 ;  /* 0x000000ffff3d7224 */ /* 0x000fe200078e0094 */
[----:B------:R-:W-:Y:S02]  /*320c0*/  LEA.HI.X.SX32 R153, R149, R0, 0x2, P4 ;  /* 0x0000000095997211 */ /* 0x000fe400020f16ff */
[-C--:B--2---:R-:W-:Y:S02]  /*320d0*/  LEA R146, P2, R140, R6.reuse, 0x2 ;  /* 0x000000068c927211 */ /* 0x084fe400078410ff */
[----:B------:R-:W-:Y:S02]  /*320e0*/  LEA R148, P4, R116, R6, 0x2 ;  /* 0x0000000674947211 */ /* 0x000fe400078810ff */
[----:B------:R-:W-:Y:S02]  /*320f0*/  LEA.HI.X.SX32 R147, R140, R0, 0x2, P2 ;  /* 0x000000008c937211 */ /* 0x000fe400010f16ff */
[----:B---3--:R-:W-:Y:S01]  /*32100*/  LEA R150, P1, R120, R6, 0x2 ;  /* 0x0000000678967211 */ /* 0x008fe200078210ff */
[----:B------:R2:W-:Y:S01]  /*32110*/  STL.64 [R1+0x238], R152 ;  /* 0x0002389801007387 */ /* 0x0005e20000100a00 */
[----:B------:R-:W-:-:S02]  /*32120*/  LEA.HI.X.SX32 R149, R116, R0, 0x2, P4 ;  /* 0x0000000074957211 */ /* 0x000fc400020f16ff */
[----:B------:R-:W-:Y:S01]  /*32130*/  LEA.HI.X.SX32 R151, R120, R0, 0x2, P1 ;  /* 0x0000000078977211 */ /* 0x000fe200008f16ff */
        /* <DEDUP_REMOVED lines=14> */
[CC--:B--2---:R-:W-:Y:S02]  /*32220*/  LEA R146, P2, R98.reuse, R6.reuse, 0x2 ;  /* 0x0000000662927211 */ /* 0x0c4fe400078410ff */
[----:B---3--:R-:W-:Y:S02]  /*32230*/  LEA R150, P1, R91, R6, 0x2 ;  /* 0x000000065b967211 */ /* 0x008fe400078210ff */
[----:B------:R-:W-:Y:S02]  /*32240*/  LEA.HI.X.SX32 R147, R98, R0, 0x2, P2 ;  /* 0x0000000062937211 */ /* 0x000fe400010f16ff */
[----:B----4-:R-:W-:-:S02]  /*32250*/  LEA R148, P4, R77, R6, 0x2 ;  /* 0x000000064d947211 */ /* 0x010fc400078810ff */
        /* <DEDUP_REMOVED lines=8> */
[----:B----4-:R-:W-:Y:S01]  /*322e0*/  LEA R148, P4, R134, R6, 0x2 ;  /* 0x0000000686947211 */ /* 0x010fe200078810ff */
[----:B------:R-:W-:Y:S01]  /*322f0*/  IMAD R252, R252, c[0x0][0x190], RZ ;  /* 0x00006400fcfc7a24 */ /* 0x000fe200078e02ff */
[-C--:B------:R-:W-:Y:S01]  /*32300*/  LEA.HI.X.SX32 R151, R54, R0.reuse, 0x2, P1 ;  /* 0x0000000036977211 */ /* 0x080fe200008f16ff */
[----:B------:R-:W-:Y:S01]  /*32310*/  IMAD R135, R135, c[0x0][0x190], RZ ;  /* 0x0000640087877a24 */ /* 0x000fe200078e02ff */
[----:B------:R-:W-:Y:S01]  /*32320*/  LEA.HI.X.SX32 R149, R134, R0, 0x2, P4 ;  /* 0x0000000086957211 */ /* 0x000fe200020f16ff */
[----:B------:R2:W-:Y:S04]  /*32330*/  STL.64 [R1+0x1e8], R146 ;  /* 0x0001e89201007387 */ /* 0x0005e80000100a00 */
[----:B------:R3:W-:Y:S01]  /*32340*/  STL.64 [R1+0x1e0], R150 ;  /* 0x0001e09601007387 */ /* 0x0007e20000100a00 */
[----:B------:R-:W-:-:S03]  /*32350*/  IMAD R133, R133, c[0x0][0x190], RZ ;  /* 0x0000640085857a24 */ /* 0x000fc600078e02ff */
[----:B------:R4:W-:Y:S01]  /*32360*/  STL.64 [R1+0x1d8], R148 ;  /* 0x0001d89401007387 */ /* 0x0009e20000100a00 */
[-C--:B--2---:R-:W-:Y:S01]  /*32370*/  LEA R146, P2, R62, R6.reuse, 0x2 ;  /* 0x000000063e927211 */ /* 0x084fe200078410ff */
[----:B------:R-:W-:Y:S01]  /*32380*/  IMAD R131, R131, c[0x0][0x190], RZ ;  /* 0x0000640083837a24 */ /* 0x000fe200078e02ff */
[----:B---3--:R-:W-:Y:S02]  /*32390*/  LEA R150, P1, R252, R6, 0x2 ;  /* 0x00000006fc967211 */ /* 0x008fe400078210ff */
[----:B------:R-:W-:Y:S02]  /*323a0*/  LEA.HI.X.SX32 R147, R62, R0, 0x2, P2 ;  /* 0x000000003e937211 */ /* 0x000fe400010f16ff */
[----:B----4-:R-:W-:Y:S02]  /*323b0*/  LEA R148, P4, R135, R6, 0x2 ;  /* 0x0000000687947211 */ /* 0x010fe400078810ff */
[-C--:B------:R-:W-:Y:S01]  /*323c0*/  LEA.HI.X.SX32 R151, R252, R0.reuse, 0x2, P1 ;  /* 0x00000000fc977211 */ /* 0x080fe200008f16ff */
[----:B------:R-:W-:Y:S01]  /*323d0*/  IMAD R67, R67, c[0x0][0x190], RZ ;  /* 0x0000640043437a24 */ /* 0x000fe200078e02ff */
[----:B------:R-:W-:Y:S01]  /*323e0*/  LEA.HI.X.SX32 R149, R135, R0, 0x2, P4 ;  /* 0x0000000087957211 */ /* 0x000fe200020f16ff */
[----:B------:R-:W-:Y:S01]  /*323f0*/  IMAD R130, R130, c[0x0][0x190], RZ ;  /* 0x0000640082827a24 */ /* 0x000fe200078e02ff */
[----:B------:R2:W-:Y:S01]  /*32400*/  STL.64 [R1+0x1d0], R146 ;  /* 0x0001d09201007387 */ /* 0x0005e20000100a00 */
[----:B------:R-:W-:Y:S01]  /*32410*/  LEA R250, P1, R131, R6, 0x2 ;  /* 0x0000000683fa7211 */ /* 0x000fe200078210ff */
[----:B------:R-:W-:-:S02]  /*32420*/  IMAD R129, R129, c[0x0][0x190], RZ ;  /* 0x0000640081817a24 */ /* 0x000fc400078e02ff */
[----:B------:R3:W-:Y:S01]  /*32430*/  STL.64 [R1+0x1c8], R150 ;  /* 0x0001c89601007387 */ /* 0x0007e20000100a00 */
[----:B------:R-:W-:Y:S02]  /*32440*/  IMAD.MOV.U32 R134, RZ, RZ, R67 ;  /* 0x000000ffff867224 */ /* 0x000fe400078e0043 */
[----:B------:R-:W-:Y:S02]  /*32450*/  IMAD R127, R127, c[0x0][0x190], RZ ;  /* 0x000064007f7f7a24 */ /* 0x000fe400078e02ff */
[----:B------:R-:W-:Y:S01]  /*32460*/  IMAD.MOV.U32 R67, RZ, RZ, R142 ;  /* 0x000000ffff437224 */ /* 0x000fe200078e008e */
[CC--:B--2---:R-:W-:Y:S01]  /*32470*/  LEA R146, P2, R133.reuse, R6.reuse, 0x2 ;  /* 0x0000000685927211 */ /* 0x0c4fe200078410ff */
[----:B------:R-:W-:Y:S01]  /*32480*/  IMAD R126, R126, c[0x0][0x190], RZ ;  /* 0x000064007e7e7a24 */ /* 0x000fe200078e02ff */
[----:B------:R-:W-:Y:S01]  /*32490*/  LEA R142, P4, R130, R6, 0x2 ;  /* 0x00000006828e7211 */ /* 0x000fe200078810ff */
[----:B---3--:R1:W5:Y:S01]  /*324a0*/  LDL.LU.64 R150, [R1+0x2560] ;  /* 0x0025600001967983 */ /* 0x0083620000300a00 */
[----:B------:R-:W-:Y:S01]  /*324b0*/  LEA.HI.X.SX32 R147, R133, R0, 0x2, P2 ;  /* 0x0000000085937211 */ /* 0x000fe200010f16ff */
[----:B------:R-:W-:-:S02]  /*324c0*/  IMAD.MOV.U32 R132, RZ, RZ, R250 ;  /* 0x000000ffff847224 */ /* 0x000fc400078e00fa */
[----:B------:R2:W-:Y:S01]  /*324d0*/  STL.64 [R1+0x1c0], R148 ;  /* 0x0001c09401007387 */ /* 0x0005e20000100a00 */
[----:B------:R-:W-:Y:S01]  /*324e0*/  IMAD.MOV.U32 R133, RZ, RZ, R251 ;  /* 0x000000ffff857224 */ /* 0x000fe200078e00fb */
[----:B------:R-:W-:Y:S01]  /*324f0*/  LEA.HI.X.SX32 R133, R131, R0, 0x2, P1 ;  /* 0x0000000083857211 */ /* 0x000fe200008f16ff */
[----:B------:R-:W-:Y:S01]  /*32500*/  IMAD.MOV.U32 R62, RZ, RZ, R143 ;  /* 0x000000ffff3e7224 */ /* 0x000fe200078e008f */
[----:B------:R-:W-:Y:S02]  /*32510*/  LEA R132, P1, R127, R6, 0x2 ;  /* 0x000000067f847211 */ /* 0x000fe400078210ff */
[----:B------:R-:W-:Y:S01]  /*32520*/  LEA.HI.X.SX32 R143, R130, R0, 0x2, P4 ;  /* 0x00000000828f7211 */ /* 0x000fe200020f16ff */
[----:B--2---:R1:W5:Y:S04]  /*32530*/  LDL.LU.64 R148, [R1+0x2558] ;  /* 0x0025580001947983 */ /* 0x0043680000300a00 */
[----:B------:R2:W-:Y:S01]  /*32540*/  STL [R1+0x1a8], R250 ;  /* 0x0001a8fa01007387 */ /* 0x0005e20000100800 */
[----:B------:R-:W-:Y:S01]  /*32550*/  LEA R130, P4, R126, R6, 0x2 ;  /* 0x000000067e827211 */ /* 0x000fe200078810ff */
[----:B------:R-:W-:-:S02]  /*32560*/  IMAD R125, R125, c[0x0][0x190], RZ ;  /* 0x000064007d7d7a24 */ /* 0x000fc400078e02ff */
[----:B------:R3:W-:Y:S01]  /*32570*/  STL.64 [R1+0x1b0], R146 ;  /* 0x0001b09201007387 */ /* 0x0007e20000100a00 */
[----:B--2---:R-:W-:Y:S01]  /*32580*/  LEA R250, P2, R129, R6, 0x2 ;  /* 0x0000000681fa7211 */ /* 0x004fe200078410ff */
[----:B------:R-:W-:-:S03]  /*32590*/  IMAD R124, R124, c[0x0][0x190], RZ ;  /* 0x000064007c7c7a24 */ /* 0x000fc600078e02ff */
[-C--:B------:R-:W-:Y:S01]  /*325a0*/  LEA.HI.X.SX32 R251, R129, R0.reuse, 0x2, P2 ;  /* 0x0000000081fb7211 */ /* 0x080fe200010f16ff */
[----:B---3--:R1:W5:Y:S01]  /*325b0*/  LDL.LU.64 R146, [R1+0x2550] ;  /* 0x0025500001927983 */ /* 0x0083620000300a00 */
[----:B------:R-:W-:-:S03]  /*325c0*/  LEA.HI.X.SX32 R131, R126, R0, 0x2, P4 ;  /* 0x000000007e837211 */ /* 0x000fc600020f16ff */
[----:B------:R2:W-:Y:S01]  /*325d0*/  STL [R1+0x1ac], R133 ;  /* 0x0001ac8501007387 */ /* 0x0005e20000100800 */
[----:B------:R-:W-:-:S03]  /*325e0*/  IMAD R123, R123, c[0x0][0x190], RZ ;  /* 0x000064007b7b7a24 */ /* 0x000fc600078e02ff */
[----:B------:R3:W-:Y:S01]  /*325f0*/  STL.64 [R1+0x1a0], R142 ;  /* 0x0001a08e01007387 */ /* 0x0007e20000100a00 */
[----:B------:R-:W-:Y:S01]  /*32600*/  IMAD R122, R122, c[0x0][0x190], RZ ;  /* 0x000064007a7a7a24 */ /* 0x000fe200078e02ff */
[----:B--2---:R-:W-:Y:S01]  /*32610*/  LEA.HI.X.SX32 R133, R127, R0, 0x2, P1 ;  /* 0x000000007f857211 */ /* 0x004fe200008f16ff */
[----:B------:R-:W-:Y:S01]  /*32620*/  IMAD R121, R121, c[0x0][0x190], RZ ;  /* 0x0000640079797a24 */ /* 0x000fe200078e02ff */
[----:B---3--:R1:W5:Y:S04]  /*32630*/  LDL.LU.64 R142, [R1+0x2548] ;  /* 0x00254800018e7983 */ /* 0x0083680000300a00 */
[----:B------:R2:W-:Y:S01]  /*32640*/  STL.64 [R1+0x198], R250 ;  /* 0x000198fa01007387 */ /* 0x0005e20000100a00 */
[----:B------:R-:W-:-:S03]  /*32650*/  IMAD R119, R119, c[0x0][0x190], RZ ;  /* 0x0000640077777a24 */ /* 0x000fc600078e02ff */
[----:B------:R3:W-:Y:S04]  /*32660*/  STL.64 [R1+0x190], R132 ;  /* 0x0001908401007387 */ /* 0x0007e80000100a00 */
[----:B------:R4:W-:Y:S01]  /*32670*/  STL.64 [R1+0x188], R130 ;  /* 0x0001888201007387 */ /* 0x0009e20000100a00 */
[CC--:B--2---:R-:W-:Y:S02]  /*32680*/  LEA R250, P2, R125.reuse, R6.reuse, 0x2 ;  /* 0x000000067dfa7211 */ /* 0x0c4fe400078410ff */
[----:B---3--:R-:W-:Y:S02]  /*32690*/  LEA R132, P1, R124, R6, 0x2 ;  /* 0x000000067c847211 */ /* 0x008fe400078210ff */
[----:B------:R-:W-:Y:S02]  /*326a0*/  LEA.HI.X.SX32 R251, R125, R0, 0x2, P2 ;  /* 0x000000007dfb7211 */ /* 0x000fe400010f16ff */
[----:B----4-:R-:W-:-:S02]  /*326b0*/  LEA R130, P4, R123, R6, 0x2 ;  /* 0x000000067b827211 */ /* 0x010fc400078810ff */
[----:B------:R-:W-:Y:S02]  /*326c0*/  LEA R128, P2, R122, R6, 0x2 ;  /* 0x000000067a807211 */ /* 0x000fe400078410ff */
[----:B------:R-:W-:Y:S02]  /*326d0*/  LEA.HI.X.SX32 R133, R124, R0, 0x2, P1 ;  /* 0x000000007c857211 */ /* 0x000fe400008f16ff */
[----:B------:R-:W-:Y:S02]  /*326e0*/  LEA R126, P1, R121, R6, 0x2 ;  /* 0x00000006797e7211 */ /* 0x000fe400078210ff */
[----:B------:R-:W-:Y:S02]  /*326f0*/  LEA.HI.X.SX32 R131, R123, R0, 0x2, P4 ;  /* 0x000000007b837211 */ /* 0x000fe400020f16ff */
[----:B------:R-:W-:Y:S01]  /*32700*/  LEA R124, P4, R119, R6, 0x2 ;  /* 0x00000006777c7211 */ /* 0x000fe200078810ff */
[----:B------:R-:W-:Y:S01]  /*32710*/  IMAD R118, R118, c[0x0][0x190], RZ ;  /* 0x0000640076767a24 */ /* 0x000fe200078e02ff */
[-C--:B------:R-:W-:Y:S01]  /*32720*/  LEA.HI.X.SX32 R129, R122, R0.reuse, 0x2, P2 ;  /* 0x000000007a817211 */ /* 0x080fe200010f16ff */
[----:B------:R-:W-:Y:S01]  /*32730*/  IMAD R117, R117, c[0x0][0x190], RZ ;  /* 0x0000640075757a24 */ /* 0x000fe200078e02ff */
[-C--:B------:R-:W-:Y:S01]  /*32740*/  LEA.HI.X.SX32 R127, R121, R0.reuse, 0x2, P1 ;  /* 0x00000000797f7211 */ /* 0x080fe200008f16ff */
[----:B------:R-:W-:Y:S01]  /*32750*/  STL.64 [R1+0x180], R250 ;  /* 0x000180fa01007387 */ /* 0x000fe20000100a00 */
[----:B------:R-:W-:Y:S01]  /*32760*/  LEA.HI.X.SX32 R125, R119, R0, 0x2, P4 ;  /* 0x00000000777d7211 */ /* 0x000fe200020f16ff */
[----:B------:R-:W-:-:S02]  /*32770*/  IMAD R115, R115, c[0x0][0x190], RZ ;  /* 0x0000640073737a24 */ /* 0x000fc400078e02ff */
[----:B------:R-:W-:Y:S01]  /*32780*/  STL.64 [R1+0x178], R132 ;  /* 0x0001788401007387 */ /* 0x000fe20000100a00 */
[----:B------:R-:W-:-:S03]  /*32790*/  IMAD R114, R114, c[0x0][0x190], RZ ;  /* 0x0000640072727a24 */ /* 0x000fc600078e02ff */
[----:B------:R2:W-:Y:S01]  /*327a0*/  STL.64 [R1+0x168], R128 ;  /* 0x0001688001007387 */ /* 0x0005e20000100a00 */
[----:B------:R-:W-:-:S03]  /*327b0*/  IMAD R113, R113, c[0x0][0x190], RZ ;  /* 0x0000640071717a24 */ /* 0x000fc600078e02ff */
[----:B------:R-:W-:Y:S01]  /*327c0*/  STL.64 [R1+0x170], R130 ;  /* 0x0001708201007387 */ /* 0x000fe20000100a00 */
[----:B------:R-:W-:-:S03]  /*327d0*/  IMAD R111, R111, c[0x0][0x190], RZ ;  /* 0x000064006f6f7a24 */ /* 0x000fc600078e02ff */
[----:B------:R3:W-:Y:S01]  /*327e0*/  STL.64 [R1+0x160], R126 ;  /* 0x0001607e01007387 */ /* 0x0007e20000100a00 */
[----:B--2---:R-:W-:-:S03]  /*327f0*/  LEA R128, P2, R118, R6, 0x2 ;  /* 0x0000000676807211 */ /* 0x004fc600078410ff */
[----:B------:R2:W-:Y:S01]  /*32800*/  STL.64 [R1+0x158], R124 ;  /* 0x0001587c01007387 */ /* 0x0005e20000100a00 */
[----:B------:R-:W-:Y:S01]  /*32810*/  IMAD R110, R110, c[0x0][0x190], RZ ;  /* 0x000064006e6e7a24 */ /* 0x000fe200078e02ff */
[----:B------:R-:W-:Y:S02]  /*32820*/  LEA.HI.X.SX32 R129, R118, R0, 0x2, P2 ;  /* 0x0000000076817211 */ /* 0x000fe400010f16ff */
[-C--:B---3--:R-:W-:Y:S02]  /*32830*/  LEA R126, P1, R117, R6.reuse, 0x2 ;  /* 0x00000006757e7211 */ /* 0x088fe400078210ff */
[-C--:B------:R-:W-:Y:S02]  /*32840*/  LEA R122, P2, R114, R6.reuse, 0x2 ;  /* 0x00000006727a7211 */ /* 0x080fe400078410ff */
[----:B--2---:R-:W-:Y:S01]  /*32850*/  LEA R124, P4, R115, R6, 0x2 ;  /* 0x00000006737c7211 */ /* 0x004fe200078810ff */
[----:B------:R-:W-:Y:S01]  /*32860*/  IMAD R109, R109, c[0x0][0x190], RZ ;  /* 0x000064006d6d7a24 */ /* 0x000fe200078e02ff */
[----:B------:R-:W-:Y:S01]  /*32870*/  LEA.HI.X.SX32 R127, R117, R0, 0x2, P1 ;  /* 0x00000000757f7211 */ /* 0x000fe200008f16ff */
[----:B------:R-:W-:Y:S01]  /*32880*/  IMAD R108, R108, c[0x0][0x190], RZ ;  /* 0x000064006c6c7a24 */ /* 0x000fe200078e02ff */
[----:B------:R-:W-:-:S02]  /*32890*/  LEA R120, P1, R113, R6, 0x2 ;  /* 0x0000000671787211 */ /* 0x000fc400078210ff */
[----:B------:R-:W-:Y:S02]  /*328a0*/  LEA.HI.X.SX32 R125, R115, R0, 0x2, P4 ;  /* 0x00000000737d7211 */ /* 0x000fe400020f16ff */
[----:B------:R-:W-:Y:S02]  /*328b0*/  LEA R118, P4, R111, R6, 0x2 ;  /* 0x000000066f767211 */ /* 0x000fe400078810ff */
[----:B------:R-:W-:Y:S02]  /*328c0*/  LEA.HI.X.SX32 R123, R114, R0, 0x2, P2 ;  /* 0x00000000727b7211 */ /* 0x000fe400010f16ff */
[----:B------:R-:W-:Y:S02]  /*328d0*/  LEA R116, P2, R110, R6, 0x2 ;  /* 0x000000066e747211 */ /* 0x000fe400078410ff */
[----:B------:R-:W-:Y:S02]  /*328e0*/  LEA.HI.X.SX32 R121, R113, R0, 0x2, P1 ;  /* 0x0000000071797211 */ /* 0x000fe400008f16ff */
[----:B------:R-:W-:-:S02]  /*328f0*/  LEA R114, P1, R109, R6, 0x2 ;  /* 0x000000066d727211 */ /* 0x000fc400078210ff */
[----:B------:R-:W-:Y:S01]  /*32900*/  LEA.HI.X.SX32 R119, R111, R0, 0x2, P4 ;  /* 0x000000006f777211 */ /* 0x000fe200020f16ff */
[----:B------:R-:W-:Y:S01]  /*32910*/  STL.64 [R1+0x150], R128 ;  /* 0x0001508001007387 */ /* 0x000fe20000100a00 */
[----:B------:R-:W-:Y:S01]  /*32920*/  LEA R112, P4, R108, R6, 0x2 ;  /* 0x000000066c707211 */ /* 0x000fe200078810ff */
[----:B------:R-:W-:Y:S01]  /*32930*/  IMAD R107, R107, c[0x0][0x190], RZ ;  /* 0x000064006b6b7a24 */ /* 0x000fe200078e02ff */
[-C--:B------:R-:W-:Y:S01]  /*32940*/  LEA.HI.X.SX32 R117, R110, R0.reuse, 0x2, P2 ;  /* 0x000000006e757211 */ /* 0x080fe200010f16ff */
[----:B------:R-:W-:Y:S01]  /*32950*/  STL.64 [R1+0x148], R126 ;  /* 0x0001487e01007387 */ /* 0x000fe20000100a00 */
[-C--:B------:R-:W-:Y:S01]  /*32960*/  LEA.HI.X.SX32 R115, R109, R0.reuse, 0x2, P1 ;  /* 0x000000006d737211 */ /* 0x080fe200008f16ff */
[----:B------:R-:W-:Y:S01]  /*32970*/  IMAD R105, R105, c[0x0][0x190], RZ ;  /* 0x0000640069697a24 */ /* 0x000fe200078e02ff */
[----:B------:R-:W-:Y:S01]  /*32980*/  LEA.HI.X.SX32 R113, R108, R0, 0x2, P4 ;  /* 0x000000006c717211 */ /* 0x000fe200020f16ff */
[----:B------:R-:W-:Y:S01]  /*32990*/  STL.64 [R1+0x140], R124 ;  /* 0x0001407c01007387 */ /* 0x000fe20000100a00 */
[----:B------:R-:W-:-:S03]  /*329a0*/  IMAD R104, R104, c[0x0][0x190], RZ ;  /* 0x0000640068687a24 */ /* 0x000fc600078e02ff */
[----:B------:R-:W-:Y:S01]  /*329b0*/  STL.64 [R1+0x138], R122 ;  /* 0x0001387a01007387 */ /* 0x000fe20000100a00 */
[----:B------:R-:W-:-:S03]  /*329c0*/  IMAD R103, R103, c[0x0][0x190], RZ ;  /* 0x0000640067677a24 */ /* 0x000fc600078e02ff */
[----:B------:R-:W-:Y:S01]  /*329d0*/  STL.64 [R1+0x130], R120 ;  /* 0x0001307801007387 */ /* 0x000fe20000100a00 */
[----:B------:R-:W-:-:S03]  /*329e0*/  IMAD R101, R101, c[0x0][0x190], RZ ;  /* 0x0000640065657a24 */ /* 0x000fc600078e02ff */
[----:B------:R2:W-:Y:S01]  /*329f0*/  STL.64 [R1+0x120], R116 ;  /* 0x0001207401007387 */ /* 0x0005e20000100a00 */
[----:B------:R-:W-:-:S03]  /*32a00*/  IMAD R100, R100, c[0x0][0x190], RZ ;  /* 0x0000640064647a24 */ /* 0x000fc600078e02ff */
[----:B------:R-:W-:Y:S04]  /*32a10*/  STL.64 [R1+0x128], R118 ;  /* 0x0001287601007387 */ /* 0x000fe80000100a00 */
        /* <DEDUP_REMOVED lines=13> */
[----:B------:R-:W-:Y:S01]  /*32af0*/  LEA R106, P4, R100, R6, 0x2 ;  /* 0x00000006646a7211 */ /* 0x000fe200078810ff */
[----:B------:R-:W-:Y:S01]  /*32b00*/  IMAD R95, R95, c[0x0][0x190], RZ ;  /* 0x000064005f5f7a24 */ /* 0x000fe200078e02ff */
[----:B------:R-:W-:Y:S02]  /*32b10*/  LEA.HI.X.SX32 R111, R103, R0, 0x2, P2 ;  /* 0x00000000676f7211 */ /* 0x000fe400010f16ff */
[----:B------:R-:W-:Y:S02]  /*32b20*/  LEA R104, P2, R99, R6, 0x2 ;  /* 0x0000000663687211 */ /* 0x000fe400078410ff */
[----:B------:R-:W-:Y:S02]  /*32b30*/  LEA.HI.X.SX32 R109, R101, R0, 0x2, P1 ;  /* 0x00000000656d7211 */ /* 0x000fe400008f16ff */
[----:B------:R-:W-:-:S02]  /*32b40*/  LEA R102, P1, R97, R6, 0x2 ;  /* 0x0000000661667211 */ /* 0x000fc400078210ff */
[----:B------:R-:W-:Y:S01]  /*32b50*/  LEA.HI.X.SX32 R107, R100, R0, 0x2, P4 ;  /* 0x00000000646b7211 */ /* 0x000fe200020f16ff */
[----:B------:R-:W-:Y:S01]  /*32b60*/  STL.64 [R1+0x108], R116 ;  /* 0x0001087401007387 */ /* 0x000fe20000100a00 */
[C---:B------:R-:W-:Y:S02]  /*32b70*/  LEA R100, P4, R96.reuse, R6, 0x2 ;  /* 0x0000000660647211 */ /* 0x040fe400078810ff */
[----:B------:R-:W-:Y:S01]  /*32b80*/  LEA.HI.X.SX32 R105, R99, R0, 0x2, P2 ;  /* 0x0000000063697211 */ /* 0x000fe200010f16ff */
[----:B------:R-:W-:Y:S01]  /*32b90*/  STL.64 [R1+0x100], R114 ;  /* 0x0001007201007387 */ /* 0x000fe20000100a00 */
[----:B------:R-:W-:Y:S01]  /*32ba0*/  LEA R98, P2, R95, R6, 0x2 ;  /* 0x000000065f627211 */ /* 0x000fe200078410ff */
[----:B------:R-:W-:Y:S01]  /*32bb0*/  IMAD R93, R93, c[0x0][0x190], RZ ;  /* 0x000064005d5d7a24 */ /* 0x000fe200078e02ff */
[-C--:B------:R-:W-:Y:S01]  /*32bc0*/  LEA.HI.X.SX32 R103, R97, R0.reuse, 0x2, P1 ;  /* 0x0000000061677211 */ /* 0x080fe200008f16ff */
[----:B------:R-:W-:Y:S01]  /*32bd0*/  STL.64 [R1+0xf8], R112 ;  /* 0x0000f87001007387 */ /* 0x000fe20000100a00 */
[----:B------:R-:W-:Y:S01]  /*32be0*/  LEA.HI.X.SX32 R101, R96, R0, 0x2, P4 ;  /* 0x0000000060657211 */ /* 0x000fe200020f16ff */
[----:B------:R-:W-:-:S02]  /*32bf0*/  IMAD R92, R92, c[0x0][0x190], RZ ;  /* 0x000064005c5c7a24 */ /* 0x000fc400078e02ff */
[----:B------:R-:W-:Y:S01]  /*32c00*/  STL.64 [R1+0xf0], R110 ;  /* 0x0000f06e01007387 */ /* 0x000fe20000100a00 */
[----:B------:R-:W-:Y:S01]  /*32c10*/  LEA.HI.X.SX32 R99, R95, R0, 0x2, P2 ;  /* 0x000000005f637211 */ /* 0x000fe200010f16ff */
[----:B------:R-:W-:Y:S02]  /*32c20*/  IMAD R90, R90, c[0x0][0x190], RZ ;  /* 0x000064005a5a7a24 */ /* 0x000fe400078e02ff */
[----:B------:R-:W-:Y:S01]  /*32c30*/  STL.64 [R1+0xe8], R108 ;  /* 0x0000e86c01007387 */ /* 0x000fe20000100a00 */
[----:B------:R-:W-:-:S03]  /*32c40*/  IMAD R89, R89, c[0x0][0x190], RZ ;  /* 0x0000640059597a24 */ /* 0x000fc600078e02ff */
[----:B------:R-:W-:Y:S04]  /*32c50*/  STL.64 [R1+0xe0], R106 ;  /* 0x0000e06a01007387 */ /* 0x000fe80000100a00 */
[----:B------:R-:W-:Y:S04]  /*32c60*/  STL.64 [R1+0xd8], R104 ;  /* 0x0000d86801007387 */ /* 0x000fe80000100a00 */
[----:B------:R2:W-:Y:S04]  /*32c70*/  STL.64 [R1+0xd0], R102 ;  /* 0x0000d06601007387 */ /* 0x0005e80000100a00 */
[----:B------:R3:W-:Y:S04]  /*32c80*/  STL.64 [R1+0xc8], R100 ;  /* 0x0000c86401007387 */ /* 0x0007e80000100a00 */
[----:B------:R4:W-:Y:S01]  /*32c90*/  STL.64 [R1+0xc0], R98 ;  /* 0x0000c06201007387 */ /* 0x0009e20000100a00 */
[----:B--2---:R-:W-:-:S02]  /*32ca0*/  LEA R102, P1, R93, R6, 0x2 ;  /* 0x000000065d667211 */ /* 0x004fc400078210ff */
[----:B---3--:R-:W-:Y:S02]  /*32cb0*/  LEA R100, P4, R92, R6, 0x2 ;  /* 0x000000065c647211 */ /* 0x008fe400078810ff */
[----:B------:R-:W-:Y:S02]  /*32cc0*/  LEA.HI.X.SX32 R103, R93, R0, 0x2, P1 ;  /* 0x000000005d677211 */ /* 0x000fe400008f16ff */
[-C--:B----4-:R-:W-:Y:S01]  /*32cd0*/  LEA R98, P2, R90, R6.reuse, 0x2 ;  /* 0x000000065a627211 */ /* 0x090fe200078410ff */
[----:B------:R-:W-:Y:S01]  /*32ce0*/  IMAD R88, R88, c[0x0][0x190], RZ ;  /* 0x0000640058587a24 */ /* 0x000fe200078e02ff */
[----:B------:R-:W-:Y:S02]  /*32cf0*/  LEA R96, P1, R89, R6, 0x2 ;  /* 0x0000000659607211 */ /* 0x000fe400078210ff */
[-C--:B------:R-:W-:Y:S01]  /*32d00*/  LEA.HI.X.SX32 R101, R92, R0.reuse, 0x2, P4 ;  /* 0x000000005c657211 */ /* 0x080fe200020f16ff */
[----:B------:R-:W-:Y:S01]  /*32d10*/  IMAD R87, R87, c[0x0][0x190], RZ ;  /* 0x0000640057577a24 */ /* 0x000fe200078e02ff */
[-C--:B------:R-:W-:Y:S01]  /*32d20*/  LEA.HI.X.SX32 R99, R90, R0.reuse, 0x2, P2 ;  /* 0x000000005a637211 */ /* 0x080fe200010f16ff */
[----:B------:R-:W-:Y:S01]  /*32d30*/  IMAD R86, R86, c[0x0][0x190], RZ ;  /* 0x0000640056567a24 */ /* 0x000fe200078e02ff */
[----:B------:R-:W-:Y:S01]  /*32d40*/  LEA.HI.X.SX32 R97, R89, R0, 0x2, P1 ;  /* 0x0000000059617211 */ /* 0x000fe200008f16ff */
        /* <DEDUP_REMOVED lines=8> */
[----:B------:R-:W-:Y:S01]  /*32dd0*/  LEA.HI.X.SX32 R101, R88, R0, 0x2, P4 ;  /* 0x0000000058657211 */ /* 0x000fe200020f16ff */
[----:B------:R-:W-:Y:S01]  /*32de0*/  IMAD R82, R82, c[0x0][0x190], RZ ;  /* 0x0000640052527a24 */ /* 0x000fe200078e02ff */
[-C--:B---3--:R-:W-:Y:S02]  /*32df0*/  LEA R98, P2, R87, R6.reuse, 0x2 ;  /* 0x0000000657627211 */ /* 0x088fe400078410ff */
[-C--:B------:R-:W-:Y:S02]  /*32e00*/  LEA R92, P4, R85, R6.reuse, 0x2 ;  /* 0x00000006555c7211 */ /* 0x080fe400078810ff */
[----:B--2---:R-:W-:Y:S02]  /*32e10*/  LEA R96, P1, R86, R6, 0x2 ;  /* 0x0000000656607211 */ /* 0x004fe400078210ff */
[----:B------:R-:W-:-:S02]  /*32e20*/  LEA.HI.X.SX32 R99, R87, R0, 0x2, P2 ;  /* 0x0000000057637211 */ /* 0x000fc400010f16ff */
[----:B------:R-:W-:Y:S02]  /*32e30*/  LEA R90, P2, R84, R6, 0x2 ;  /* 0x00000006545a7211 */ /* 0x000fe400078410ff */
[----:B------:R-:W-:Y:S02]  /*32e40*/  LEA.HI.X.SX32 R97, R86, R0, 0x2, P1 ;  /* 0x0000000056617211 */ /* 0x000fe400008f16ff */
[----:B------:R-:W-:Y:S02]  /*32e50*/  LEA R88, P1, R83, R6, 0x2 ;  /* 0x0000000653587211 */ /* 0x000fe400078210ff */
[----:B------:R-:W-:Y:S02]  /*32e60*/  LEA.HI.X.SX32 R93, R85, R0, 0x2, P4 ;  /* 0x00000000555d7211 */ /* 0x000fe400020f16ff */
        /* <DEDUP_REMOVED lines=18> */
[----:B------:R-:W-:Y:S02]  /*32f90*/  LEA.HI.X.SX32 R91, R81, R0, 0x2, P2 ;  /* 0x00000000515b7211 */ /* 0x000fe400010f16ff */
[-C--:B---3--:R-:W-:Y:S02]  /*32fa0*/  LEA R88, P1, R80, R6.reuse, 0x2 ;  /* 0x0000000650587211 */ /* 0x088fe400078210ff */
[-C--:B------:R-:W-:Y:S02]  /*32fb0*/  LEA R84, P2, R78, R6.reuse, 0x2 ;  /* 0x000000064e547211 */ /* 0x080fe400078410ff */
[----:B--2---:R-:W-:Y:S02]  /*32fc0*/  LEA R86, P4, R79, R6, 0x2 ;  /* 0x000000064f567211 */ /* 0x004fe400078810ff */
[----:B------:R-:W-:Y:S02]  /*32fd0*/  LEA.HI.X.SX32 R89, R80, R0, 0x2, P1 ;  /* 0x0000000050597211 */ /* 0x000fe400008f16ff */
[----:B------:R-:W-:-:S02]  /*32fe0*/  LEA R82, P1, R76, R6, 0x2 ;  /* 0x000000064c527211 */ /* 0x000fc400078210ff */
[----:B------:R-:W-:Y:S02]  /*32ff0*/  LEA.HI.X.SX32 R87, R79, R0, 0x2, P4 ;  /* 0x000000004f577211 */ /* 0x000fe400020f16ff */
[C---:B------:R-:W-:Y:S02]  /*33000*/  LEA R80, P4, R75.reuse, R6, 0x2 ;  /* 0x000000064b507211 */ /* 0x040fe400078810ff */
[-C--:B------:R-:W-:Y:S01]  /*33010*/  LEA.HI.X.SX32 R85, R78, R0.reuse, 0x2, P2 ;  /* 0x000000004e557211 */ /* 0x080fe200010f16ff */
[----:B------:R-:W-:Y:S01]  /*33020*/  STL.64 [R1+0x60], R90 ;  /* 0x0000605a01007387 */ /* 0x000fe20000100a00 */
[-C--:B------:R-:W-:Y:S01]  /*33030*/  LEA.HI.X.SX32 R83, R76, R0.reuse, 0x2, P1 ;  /* 0x000000004c537211 */ /* 0x080fe200008f16ff */
[----:B------:R-:W-:Y:S01]  /*33040*/  IMAD R74, R74, c[0x0][0x190], RZ ;  /* 0x000064004a4a7a24 */ /* 0x000fe200078e02ff */
[----:B------:R-:W-:Y:S01]  /*33050*/  LEA.HI.X.SX32 R81, R75, R0, 0x2, P4 ;  /* 0x000000004b517211 */ /* 0x000fe200020f16ff */
[----:B------:R-:W-:Y:S01]  /*33060*/  IMAD R72, R72, c[0x0][0x190], RZ ;  /* 0x0000640048487a24 */ /* 0x000fe200078e02ff */
[----:B------:R-:W-:Y:S04]  /*33070*/  STL.64 [R1+0x58], R88 ;  /* 0x0000585801007387 */ /* 0x000fe80000100a00 */
[----:B------:R2:W-:Y:S01]  /*33080*/  STL.64 [R1+0x48], R84 ;  /* 0x0000485401007387 */ /* 0x0005e20000100a00 */
[----:B------:R-:W-:-:S03]  /*33090*/  IMAD R71, R71, c[0x0][0x190], RZ ;  /* 0x0000640047477a24 */ /* 0x000fc600078e02ff */
[----:B------:R-:W-:Y:S01]  /*330a0*/  STL.64 [R1+0x50], R86 ;  /* 0x0000505601007387 */ /* 0x000fe20000100a00 */
[----:B------:R-:W-:-:S03]  /*330b0*/  IMAD R69, R69, c[0x0][0x190], RZ ;  /* 0x0000640045457a24 */ /* 0x000fc600078e02ff */
[----:B------:R-:W-:Y:S04]  /*330c0*/  STL.64 [R1+0x40], R82 ;  /* 0x0000405201007387 */ /* 0x000fe80000100a00 */
[----:B------:R3:W-:Y:S01]  /*330d0*/  STL.64 [R1+0x38], R80 ;  /* 0x0000385001007387 */ /* 0x0007e20000100a00 */
[----:B--2---:R-:W-:Y:S01]  /*330e0*/  LEA R84, P2, R74, R6, 0x2 ;  /* 0x000000064a547211 */ /* 0x004fe200078410ff */
[----:B------:R-:W-:Y:S02]  /*330f0*/  IMAD R73, R73, c[0x0][0x190], RZ ;  /* 0x0000640049497a24 */ /* 0x000fe400078e02ff */
[----:B------:R-:W-:Y:S01]  /*33100*/  IMAD R68, R68, c[0x0][0x190], RZ ;  /* 0x0000640044447a24 */ /* 0x000fe200078e02ff */
[----:B------:R-:W-:Y:S01]  /*33110*/  LEA.HI.X.SX32 R85, R74, R0, 0x2, P2 ;  /* 0x000000004a557211 */ /* 0x000fe200010f16ff */
[----:B------:R-:W-:Y:S01]  /*33120*/  IMAD R59, R59, c[0x0][0x190], RZ ;  /* 0x000064003b3b7a24 */ /* 0x000fe200078e02ff */
[----:B------:R-:W-:-:S02]  /*33130*/  LEA R78, P2, R71, R6, 0x2 ;  /* 0x00000006474e7211 */ /* 0x000fc400078410ff */
[----:B---3--:R-:W-:-:S04]  /*33140*/  LEA R80, P4, R72, R6, 0x2 ;  /* 0x0000000648507211 */ /* 0x008fc800078810ff */
[----:B------:R-:W-:Y:S02]  /*33150*/  LEA.HI.X.SX32 R81, R72, R0, 0x2, P4 ;  /* 0x0000000048517211 */ /* 0x000fe400020f16ff */
[-C--:B------:R-:W-:Y:S01]  /*33160*/  LEA R74, P4, R69, R6.reuse, 0x2 ;  /* 0x00000006454a7211 */ /* 0x080fe200078810ff */
[----:B------:R-:W-:Y:S01]  /*33170*/  IMAD.MOV.U32 R54, RZ, RZ, R134 ;  /* 0x000000ffff367224 */ /* 0x000fe200078e0086 */
[----:B------:R-:W-:Y:S01]  /*33180*/  LEA R82, P1, R73, R6, 0x2 ;  /* 0x0000000649527211 */ /* 0x000fe200078210ff */
[----:B------:R-:W-:Y:S01]  /*33190*/  IMAD R58, R58, c[0x0][0x190], RZ ;  /* 0x000064003a3a7a24 */ /* 0x000fe200078e02ff */
[-C--:B------:R-:W-:Y:S01]  /*331a0*/  LEA.HI.X.SX32 R79, R71, R0.reuse, 0x2, P2 ;  /* 0x00000000474f7211 */ /* 0x080fe200010f16ff */
[----:B------:R-:W-:Y:S01]  /*331b0*/  IMAD R56, R56, c[0x0][0x190], RZ ;  /* 0x0000640038387a24 */ /* 0x000fe200078e02ff */
[----:B------:R-:W-:Y:S02]  /*331c0*/  LEA.HI.X.SX32 R75, R69, R0, 0x2, P4 ;  /* 0x00000000454b7211 */ /* 0x000fe400020f16ff */
[----:B------:R-:W-:-:S02]  /*331d0*/  LEA R72, P2, R68, R6, 0x2 ;  /* 0x0000000644487211 */ /* 0x000fc400078410ff */
[----:B------:R-:W-:Y:S02]  /*331e0*/  LEA R134, P4, R59, R6, 0x2 ;  /* 0x000000063b867211 */ /* 0x000fe400078810ff */
[-C--:B------:R-:W-:Y:S01]  /*331f0*/  LEA.HI.X.SX32 R83, R73, R0.reuse, 0x2, P1 ;  /* 0x0000000049537211 */ /* 0x080fe200008f16ff */
[----:B------:R-:W-:Y:S01]  /*33200*/  IMAD R70, R70, c[0x0][0x190], RZ ;  /* 0x0000640046467a24 */ /* 0x000fe200078e02ff */
[-C--:B------:R-:W-:Y:S01]  /*33210*/  LEA.HI.X.SX32 R73, R68, R0.reuse, 0x2, P2 ;  /* 0x0000000044497211 */ /* 0x080fe200010f16ff */
[----:B------:R-:W-:Y:S01]  /*33220*/  IMAD R55, R55, c[0x0][0x190], RZ ;  /* 0x0000640037377a24 */ /* 0x000fe200078e02ff */
[----:B------:R-:W-:Y:S01]  /*33230*/  LEA.HI.X.SX32 R135, R59, R0, 0x2, P4 ;  /* 0x000000003b877211 */ /* 0x000fe200020f16ff */
[----:B------:R-:W-:Y:S01]  /*33240*/  IMAD R52, R52, c[0x0][0x190], RZ ;  /* 0x0000640034347a24 */ /* 0x000fe200078e02ff */
[-C--:B------:R-:W-:Y:S02]  /*33250*/  LEA R132, P2, R58, R6.reuse, 0x2 ;  /* 0x000000063a847211 */ /* 0x080fe400078410ff */
[----:B------:R-:W-:Y:S01]  /*33260*/  LEA R128, P4, R56, R6, 0x2 ;  /* 0x0000000638807211 */ /* 0x000fe200078810ff */
[----:B------:R-:W-:Y:S01]  /*33270*/  IMAD R60, R60, c[0x0][0x190], RZ ;  /* 0x000064003c3c7a24 */ /* 0x000fe200078e02ff */
[-C--:B------:R-:W-:Y:S01]  /*33280*/  LEA.HI.X.SX32 R133, R58, R0.reuse, 0x2, P2 ;  /* 0x000000003a857211 */ /* 0x080fe200010f16ff */
[----:B------:R-:W-:Y:S01]  /*33290*/  IMAD R51, R51, c[0x0][0x190], RZ ;  /* 0x0000640033337a24 */ /* 0x000fe200078e02ff */
[----:B------:R-:W-:Y:S01]  /*332a0*/  LEA.HI.X.SX32 R129, R56, R0, 0x2, P4 ;  /* 0x0000000038817211 */ /* 0x000fe200020f16ff */
[----:B------:R-:W-:Y:S01]  /*332b0*/  IMAD R49, R49, c[0x0][0x190], RZ ;  /* 0x0000640031317a24 */ /* 0x000fe200078e02ff */
[----:B------:R-:W-:-:S02]  /*332c0*/  LEA R76, P1, R70, R6, 0x2 ;  /* 0x00000006464c7211 */ /* 0x000fc400078210ff */
[-C--:B------:R-:W-:Y:S02]  /*332d0*/  LEA R126, P2, R55, R6.reuse, 0x2 ;  /* 0x00000006377e7211 */ /* 0x080fe400078410ff */
[----:B------:R-:W-:Y:S01]  /*332e0*/  LEA R122, P4, R52, R6, 0x2 ;  /* 0x00000006347a7211 */ /* 0x000fe200078810ff */
[----:B------:R-:W-:Y:S01]  /*332f0*/  IMAD R57, R57, c[0x0][0x190], RZ ;  /* 0x0000640039397a24 */ /* 0x000fe200078e02ff */
[-C--:B------:R-:W-:Y:S01]  /*33300*/  LEA.HI.X.SX32 R77, R70, R0.reuse, 0x2, P1 ;  /* 0x00000000464d7211 */ /* 0x080fe200008f16ff */
[----:B------:R-:W-:Y:S01]  /*33310*/  IMAD R48, R48, c[0x0][0x190], RZ ;  /* 0x0000640030307a24 */ /* 0x000fe200078e02ff */
[-C--:B------:R-:W-:Y:S01]  /*33320*/  LEA.HI.X.SX32 R127, R55, R0.reuse, 0x2, P2 ;  /* 0x00000000377f7211 */ /* 0x080fe200010f16ff */
[----:B------:R-:W-:Y:S01]  /*33330*/  IMAD R46, R46, c[0x0][0x190], RZ ;  /* 0x000064002e2e7a24 */ /* 0x000fe200078e02ff */
[----:B------:R-:W-:Y:S02]  /*33340*/  LEA.HI.X.SX32 R123, R52, R0, 0x2, P4 ;  /* 0x00000000347b7211 */ /* 0x000fe400020f16ff */
        /* <DEDUP_REMOVED lines=48> */
[----:B------:R2:W-:Y:S01]  /*33650*/  STL.64 [R1+0x30], R84 ;  /* 0x0000305401007387 */ /* 0x0005e20000100a00 */
[-C--:B------:R-:W-:Y:S01]  /*33660*/  LEA.HI.X.SX32 R107, R44, R0.reuse, 0x2, P1 ;  /* 0x000000002c6b7211 */ /* 0x080fe200008f16ff */
[----:B------:R-:W-:Y:S01]  /*33670*/  IMAD R38, R38, c[0x0][0x190], RZ ;  /* 0x0000640026267a24 */ /* 0x000fe200078e02ff */
[-C--:B------:R-:W-:Y:S01]  /*33680*/  LEA.HI.X.SX32 R91, R36, R0.reuse, 0x2, P2 ;  /* 0x00000000245b7211 */ /* 0x080fe200010f16ff */
[----:B------:R-:W-:Y:S01]  /*33690*/  STL.64 [R1+0x28], R82 ;  /* 0x0000285201007387 */ /* 0x000fe20000100a00 */
[----:B------:R-:W-:Y:S01]  /*336a0*/  LEA.HI.X.SX32 R87, R34, R0, 0x2, P4 ;  /* 0x0000000022577211 */ /* 0x000fe200020f16ff */
[----:B------:R-:W-:Y:S01]  /*336b0*/  IMAD R30, R30, c[0x0][0x190], RZ ;  /* 0x000064001e1e7a24 */ /* 0x000fe200078e02ff */
[----:B------:R-:W-:Y:S01]  /*336c0*/  LEA R100, P1, R41, R6, 0x2 ;  /* 0x0000000629647211 */ /* 0x000fe200078210ff */
[----:B------:R3:W-:Y:S01]  /*336d0*/  STL.64 [R1+0x20], R80 ;  /* 0x0000205001007387 */ /* 0x0007e20000100a00 */
[----:B------:R-:W-:-:S02]  /*336e0*/  IMAD R28, R28, c[0x0][0x190], RZ ;  /* 0x000064001c1c7a24 */ /* 0x000fc400078e02ff */
[----:B------:R-:W-:Y:S01]  /*336f0*/  IMAD R94, R94, c[0x0][0x190], RZ ;  /* 0x000064005e5e7a24 */ /* 0x000fe200078e02ff */
[----:B--2---:R-:W-:Y:S01]  /*33700*/  LEA R84, P2, R33, R6, 0x2 ;  /* 0x0000000621547211 */ /* 0x004fe200078410ff */
[----:B------:R2:W-:Y:S01]  /*33710*/  STL.64 [R1+0x18], R78 ;  /* 0x0000184e01007387 */ /* 0x0005e20000100a00 */
[-C--:B------:R-:W-:Y:S01]  /*33720*/  LEA.HI.X.SX32 R101, R41, R0.reuse, 0x2, P1 ;  /* 0x0000000029657211 */ /* 0x080fe200008f16ff */
[----:B------:R-:W-:Y:S01]  /*33730*/  IMAD.MOV.U32 R252, RZ, RZ, R94 ;  /* 0x000000fffffc7224 */ /* 0x000fe200078e005e */
[----:B------:R-:W-:Y:S01]  /*33740*/  LEA.HI.X.SX32 R85, R33, R0, 0x2, P2 ;  /* 0x0000000021557211 */ /* 0x000fe200010f16ff */
[----:B------:R-:W-:Y:S01]  /*33750*/  STL.64 [R1+0x10], R76 ;  /* 0x0000104c01007387 */ /* 0x000fe20000100a00 */
[----:B---3--:R-:W-:-:S03]  /*33760*/  LEA R80, P4, R31, R6, 0x2 ;  /* 0x000000061f507211 */ /* 0x008fc600078810ff */
[----:B------:R3:W-:Y:S01]  /*33770*/  STL.64 [R1+0x8], R74 ;  /* 0x0000084a01007387 */ /* 0x0007e20000100a00 */
[----:B------:R-:W-:Y:S01]  /*33780*/  IMAD R35, R35, c[0x0][0x190], RZ ;  /* 0x0000640023237a24 */ /* 0x000fe200078e02ff */
[----:B------:R-:W-:Y:S01]  /*33790*/  LEA R94, P1, R38, R6, 0x2 ;  /* 0x00000006265e7211 */ /* 0x000fe200078210ff */
[----:B------:R-:W-:Y:S01]  /*337a0*/  IMAD R27, R27, c[0x0][0x190], RZ ;  /* 0x000064001b1b7a24 */ /* 0x000fe200078e02ff */
[----:B------:R-:W-:Y:S01]  /*337b0*/  LEA.HI.X.SX32 R81, R31, R0, 0x2, P4 ;  /* 0x000000001f517211 */ /* 0x000fe200020f16ff */
[----:B------:R-:W-:Y:S01]  /*337c0*/  IMAD R25, R25, c[0x0][0x190], RZ ;  /* 0x0000640019197a24 */ /* 0x000fe200078e02ff */
[----:B--2---:R-:W-:Y:S01]  /*337d0*/  LEA R78, P2, R30, R6, 0x2 ;  /* 0x000000061e4e7211 */ /* 0x004fe200078410ff */
[----:B------:R2:W-:Y:S01]  /*337e0*/  STL.64 [R1], R72 ;  /* 0x0000004801007387 */ /* 0x0005e20000100a00 */
[----:B------:R-:W-:Y:S02]  /*337f0*/  LEA.HI.X.SX32 R95, R38, R0, 0x2, P1 ;  /* 0x00000000265f7211 */ /* 0x000fe400008f16ff */
[----:B---3--:R-:W-:Y:S01]  /*33800*/  LEA R74, P4, R28, R6, 0x2 ;  /* 0x000000061c4a7211 */ /* 0x008fe200078810ff */
[----:B------:R-:W-:Y:S01]  /*33810*/  IMAD R32, R32, c[0x0][0x190], RZ ;  /* 0x0000640020207a24 */ /* 0x000fe200078e02ff */
[-C--:B------:R-:W-:Y:S01]  /*33820*/  LEA.HI.X.SX32 R79, R30, R0.reuse, 0x2, P2 ;  /* 0x000000001e4f7211 */ /* 0x080fe200010f16ff */
[----:B------:R-:W-:Y:S01]  /*33830*/  IMAD R22, R22, c[0x0][0x190], RZ ;  /* 0x0000640016167a24 */ /* 0x000fe200078e02ff */
[----:B------:R-:W-:Y:S01]  /*33840*/  LEA.HI.X.SX32 R75, R28, R0, 0x2, P4 ;  /* 0x000000001c4b7211 */ /* 0x000fe200020f16ff */
[----:B------:R-:W-:Y:S01]  /*33850*/  IMAD R24, R24, c[0x0][0x190], RZ ;  /* 0x0000640018187a24 */ /* 0x000fe200078e02ff */
[-C--:B------:R-:W-:Y:S01]  /*33860*/  LEA R88, P1, R35, R6.reuse, 0x2 ;  /* 0x0000000623587211 */ /* 0x080fe200078210ff */
[----:B------:R-:W-:Y:S01]  /*33870*/  IMAD R66, R66, c[0x0][0x190], RZ ;  /* 0x0000640042427a24 */ /* 0x000fe200078e02ff */
[----:B--2---:R-:W-:-:S02]  /*33880*/  LEA R72, P2, R27, R6, 0x2 ;  /* 0x000000061b487211 */ /* 0x004fc400078410ff */
[----:B------:R-:W-:Y:S01]  /*33890*/  LEA R68, P4, R25, R6, 0x2 ;  /* 0x0000000619447211 */ /* 0x000fe200078810ff */
[----:B------:R-:W-:Y:S01]  /*338a0*/  IMAD R63, R63, c[0x0][0x190], RZ ;  /* 0x000064003f3f7a24 */ /* 0x000fe200078e02ff */
[-C--:B------:R-:W-:Y:S01]  /*338b0*/  LEA.HI.X.SX32 R89, R35, R0.reuse, 0x2, P1 ;  /* 0x0000000023597211 */ /* 0x080fe200008f16ff */
[----:B------:R-:W-:Y:S01]  /*338c0*/  IMAD.MOV.U32 R47, RZ, RZ, R62 ;  /* 0x000000ffff2f7224 */ /* 0x000fe200078e003e */
[-C--:B------:R-:W-:Y:S01]  /*338d0*/  LEA.HI.X.SX32 R73, R27, R0.reuse, 0x2, P2 ;  /* 0x000000001b497211 */ /* 0x080fe200010f16ff */
[----:B------:R-:W-:Y:S01]  /*338e0*/  IMAD R29, R29, c[0x0][0x190], RZ ;  /* 0x000064001d1d7a24 */ /* 0x000fe200078e02ff */
[----:B------:R-:W-:Y:S01]  /*338f0*/  LEA.HI.X.SX32 R69, R25, R0, 0x2, P4 ;  /* 0x0000000019457211 */ /* 0x000fe200020f16ff */
[----:B------:R-:W-:Y:S01]  /*33900*/  IMAD R19, R19, c[0x0][0x190], RZ ;  /* 0x0000640013137a24 */ /* 0x000fe200078e02ff */
[-C--:B------:R-:W-:Y:S01]  /*33910*/  LEA R82, P1, R32, R6.reuse, 0x2 ;  /* 0x0000000620527211 */ /* 0x080fe200078210ff */
[----:B------:R-:W-:Y:S01]  /*33920*/  IMAD.MOV.U32 R27, RZ, RZ, R66 ;  /* 0x000000ffff1b7224 */ /* 0x000fe200078e0042 */
[-C--:B------:R-:W-:Y:S01]  /*33930*/  LEA R62, P4, R22, R6.reuse, 0x2 ;  /* 0x00000006163e7211 */ /* 0x080fe200078810ff */
[----:B------:R-:W-:Y:S01]  /*33940*/  IMAD R21, R21, c[0x0][0x190], RZ ;  /* 0x0000640015157a24 */ /* 0x000fe200078e02ff */
[----:B------:R-:W-:Y:S01]  /*33950*/  LEA R66, P2, R24, R6, 0x2 ;  /* 0x0000000618427211 */ /* 0x000fe200078410ff */
[----:B------:R-:W-:Y:S01]  /*33960*/  IMAD.MOV.U32 R39, RZ, RZ, R63 ;  /* 0x000000ffff277224 */ /* 0x000fe200078e003f */
[-C--:B------:R-:W-:Y:S01]  /*33970*/  LEA.HI.X.SX32 R83, R32, R0.reuse, 0x2, P1 ;  /* 0x0000000020537211 */ /* 0x080fe200008f16ff */
[----:B------:R-:W-:Y:S01]  /*33980*/  IMAD.MOV.U32 R43, RZ, RZ, R67 ;  /* 0x000000ffff2b7224 */ /* 0x000fe200078e0043 */
[----:B------:R-:W-:Y:S01]  /*33990*/  LEA.HI.X.SX32 R63, R22, R0, 0x2, P4 ;  /* 0x00000000163f7211 */ /* 0x000fe200020f16ff */
[----:B------:R-:W-:Y:S01]  /*339a0*/  IMAD R26, R26, c[0x0][0x190], RZ ;  /* 0x000064001a1a7a24 */ /* 0x000fe200078e02ff */
[----:B------:R-:W-:Y:S01]  /*339b0*/  LEA R76, P1, R29, R6, 0x2 ;  /* 0x000000061d4c7211 */ /* 0x000fe200078210ff */
[----:B------:R-:W-:Y:S01]  /*339c0*/  IMAD R16, R16, c[0x0][0x190], RZ ;  /* 0x0000640010107a24 */ /* 0x000fe200078e02ff */
[----:B------:R-:W-:Y:S01]  /*339d0*/  LEA.HI.X.SX32 R67, R24, R0, 0x2, P2 ;  /* 0x0000000018437211 */ /* 0x000fe200010f16ff */
[----:B------:R-:W-:Y:S01]  /*339e0*/  IMAD R18, R18, c[0x0][0x190], RZ ;  /* 0x0000640012127a24 */ /* 0x000fe200078e02ff */
[----:B------:R-:W-:-:S02]  /*339f0*/  LEA R56, P4, R19, R6, 0x2 ;  /* 0x0000000613387211 */ /* 0x000fc400078810ff */
[----:B------:R-:W-:Y:S01]  /*33a00*/  LEA R60, P2, R21, R6, 0x2 ;  /* 0x00000006153c7211 */ /* 0x000fe200078410ff */
[----:B------:R-:W-:Y:S01]  /*33a10*/  IMAD.MOV.U32 R51, RZ, RZ, R61 ;  /* 0x000000ffff337224 */ /* 0x000fe200078e003d */
[-C--:B------:R-:W-:Y:S01]  /*33a20*/  LEA.HI.X.SX32 R77, R29, R0.reuse, 0x2, P1 ;  /* 0x000000001d4d7211 */ /* 0x080fe200008f16ff */
[----:B------:R-:W-:Y:S01]  /*33a30*/  IMAD R23, R23, c[0x0][0x190], RZ ;  /* 0x0000640017177a24 */ /* 0x000fe200078e02ff */
[----:B------:R-:W-:Y:S01]  /*33a40*/  LEA.HI.X.SX32 R57, R19, R0, 0x2, P4 ;  /* 0x0000000013397211 */ /* 0x000fe200020f16ff */
[----:B------:R-:W-:Y:S01]  /*33a50*/  IMAD R13, R13, c[0x0][0x190], RZ ;  /* 0x000064000d0d7a24 */ /* 0x000fe200078e02ff */
[----:B------:R-:W-:Y:S01]  /*33a60*/  LEA R70, P1, R26, R6, 0x2 ;  /* 0x000000061a467211 */ /* 0x000fe200078210ff */
[----:B------:R-:W-:Y:S01]  /*33a70*/  IMAD R64, R64, c[0x0][0x190], RZ ;  /* 0x0000640040407a24 */ /* 0x000fe200078e02ff */
[----:B------:R-:W-:Y:S01]  /*33a80*/  LEA.HI.X.SX32 R61, R21, R0, 0x2, P2 ;  /* 0x00000000153d7211 */ /* 0x000fe200010f16ff */
[----:B------:R-:W-:Y:S01]  /*33a90*/  IMAD.MOV.U32 R2, RZ, RZ, R54 ;  /* 0x000000ffff027224 */ /* 0x000fe200078e0036 */
[-C--:B------:R-:W-:Y:S01]  /*33aa0*/  LEA R50, P4, R16, R6.reuse, 0x2 ;  /* 0x0000000610327211 */ /* 0x080fe200078810ff */
[----:B------:R-:W-:Y:S01]  /*33ab0*/  IMAD R15, R15, c[0x0][0x190], RZ ;  /* 0x000064000f0f7a24 */ /* 0x000fe200078e02ff */
[----:B------:R-:W-:Y:S01]  /*33ac0*/  LEA R54, P2, R18, R6, 0x2 ;  /* 0x0000000612367211 */ /* 0x000fe200078410ff */
[----:B------:R-:W-:Y:S01]  /*33ad0*/  IMAD.MOV.U32 R19, RZ, RZ, R51 ;  /* 0x000000ffff137224 */ /* 0x000fe200078e0033 */
[-C--:B------:R-:W-:Y:S01]  /*33ae0*/  LEA.HI.X.SX32 R71, R26, R0.reuse, 0x2, P1 ;  /* 0x000000001a477211 */ /* 0x080fe200008f16ff */
[----:B------:R-:W-:Y:S01]  /*33af0*/  IMAD R65, R65, c[0x0][0x190], RZ ;  /* 0x0000640041417a24 */ /* 0x000fe200078e02ff */
[----:B------:R-:W-:Y:S01]  /*33b00*/  LEA.HI.X.SX32 R51, R16, R0, 0x2, P4 ;  /* 0x0000000010337211 */ /* 0x000fe200020f16ff */
[----:B------:R-:W-:Y:S01]  /*33b10*/  IMAD.MOV.U32 R35, RZ, RZ, R64 ;  /* 0x000000ffff237224 */ /* 0x000fe200078e0040 */
[----:B------:R-:W-:Y:S01]  /*33b20*/  LEA R64, P1, R23, R6, 0x2 ;  /* 0x0000000617407211 */ /* 0x000fe200078210ff */
[----:B------:R-:W-:Y:S01]  /*33b30*/  IMAD R20, R20, c[0x0][0x190], RZ ;  /* 0x0000640014147a24 */ /* 0x000fe200078e02ff */
[----:B------:R-:W-:Y:S01]  /*33b40*/  LEA.HI.X.SX32 R55, R18, R0, 0x2, P2 ;  /* 0x0000000012377211 */ /* 0x000fe200010f16ff */
[----:B------:R-:W-:Y:S01]  /*33b50*/  IMAD R10, R10, c[0x0][0x190], RZ ;  /* 0x000064000a0a7a24 */ /* 0x000fe200078e02ff */
[-C--:B------:R-:W-:Y:S01]  /*33b60*/  LEA R44, P4, R13, R6.reuse, 0x2 ;  /* 0x000000060d2c7211 */ /* 0x080fe200078810ff */
[----:B------:R-:W-:Y:S01]  /*33b70*/  IMAD R12, R12, c[0x0][0x190], RZ ;  /* 0x000064000c0c7a24 */ /* 0x000fe200078e02ff */
        /* <DEDUP_REMOVED lines=8> */
[----:B------:R-:W-:-:S02]  /*33c00*/  LEA.HI.X.SX32 R49, R15, R0, 0x2, P2 ;  /* 0x000000000f317211 */ /* 0x000fc400010f16ff */
[-C--:B------:R-:W-:Y:S02]  /*33c10*/  LEA R38, P4, R10, R6.reuse, 0x2 ;  /* 0x000000060a267211 */ /* 0x080fe400078810ff */
        /* <DEDUP_REMOVED lines=12> */
[----:B------:R-:W-:Y:S01]  /*33ce0*/  IMAD R11, R11, c[0x0][0x190], RZ ;  /* 0x000064000b0b7a24 */ /* 0x000fe200078e02ff */
[-C--:B------:R-:W-:Y:S02]  /*33cf0*/  LEA.HI.X.SX32 R53, R17, R0.reuse, 0x2, P1 ;  /* 0x0000000011357211 */ /* 0x080fe400008f16ff */
[----:B------:R-:W-:Y:S02]  /*33d00*/  LEA.HI.X.SX32 R33, R7, R0, 0x2, P4 ;  /* 0x0000000007217211 */ /* 0x000fe400020f16ff */
[----:B------:R-:W-:Y:S02]  /*33d10*/  LEA R46, P1, R14, R6, 0x2 ;  /* 0x000000060e2e7211 */ /* 0x000fe400078210ff */
[----:B------:R-:W-:Y:S02]  /*33d20*/  LEA.HI.X.SX32 R37, R9, R0, 0x2, P2 ;  /* 0x0000000009257211 */ /* 0x000fe400010f16ff */
[----:B------:R-:W-:-:S02]  /*33d30*/  LEA R26, P4, R3, R6, 0x2 ;  /* 0x00000006031a7211 */ /* 0x000fc400078810ff */
[----:B------:R-:W-:Y:S01]  /*33d40*/  LEA R30, P2, R5, R6, 0x2 ;  /* 0x00000006051e7211 */ /* 0x000fe200078410ff */
[----:B------:R-:W-:Y:S01]  /*33d50*/  IMAD.MOV.U32 R17, RZ, RZ, R47 ;  /* 0x000000ffff117224 */ /* 0x000fe200078e002f */
[-C--:B------:R-:W-:Y:S01]  /*33d60*/  LEA.HI.X.SX32 R47, R14, R0.reuse, 0x2, P1 ;  /* 0x000000000e2f7211 */ /* 0x080fe200008f16ff */
[----:B------:R-:W-:Y:S01]  /*33d70*/  IMAD.MOV.U32 R7, RZ, RZ, R27 ;  /* 0x000000ffff077224 */ /* 0x000fe200078e001b */
[----:B------:R-:W-:Y:S01]  /*33d80*/  LEA.HI.X.SX32 R27, R3, R0, 0x2, P4 ;  /* 0x00000000031b7211 */ /* 0x000fe200020f16ff */
[----:B------:R-:W-:Y:S01]  /*33d90*/  IMAD.MOV.U32 R9, RZ, RZ, R31 ;  /* 0x000000ffff097224 */ /* 0x000fe200078e001f */
[----:B------:R-:W-:Y:S01]  /*33da0*/  LEA R40, P1, R11, R6, 0x2 ;  /* 0x000000060b287211 */ /* 0x000fe200078210ff */
[----:B------:R-:W-:Y:S01]  /*33db0*/  IMAD R8, R8, c[0x0][0x190], RZ ;  /* 0x0000640008087a24 */ /* 0x000fe200078e02ff */
[----:B------:R-:W-:Y:S02]  /*33dc0*/  LEA.HI.X.SX32 R31, R5, R0, 0x2, P2 ;  /* 0x00000000051f7211 */ /* 0x000fe400010f16ff */
[----:B------:R-:W-:-:S02]  /*33dd0*/  LEA R20, P4, R15, R6, 0x2 ;  /* 0x000000060f147211 */ /* 0x000fc400078810ff */
[----:B------:R-:W-:Y:S02]  /*33de0*/  LEA R24, P2, R19, R6, 0x2 ;  /* 0x0000000613187211 */ /* 0x000fe400078410ff */
[-C--:B------:R-:W-:Y:S02]  /*33df0*/  LEA.HI.X.SX32 R41, R11, R0.reuse, 0x2, P1 ;  /* 0x000000000b297211 */ /* 0x080fe400008f16ff */
[----:B------:R-:W-:Y:S02]  /*33e00*/  LEA.HI.X.SX32 R21, R15, R0, 0x2, P4 ;  /* 0x000000000f157211 */ /* 0x000fe400020f16ff */
[----:B------:R-:W-:Y:S02]  /*33e10*/  LEA R34, P1, R8, R6, 0x2 ;  /* 0x0000000608227211 */ /* 0x000fe400078210ff */
[----:B------:R-:W-:Y:S02]  /*33e20*/  LEA.HI.X.SX32 R25, R19, R0, 0x2, P2 ;  /* 0x0000000013197211 */ /* 0x000fe400010f16ff */
[----:B------:R-:W-:-:S02]  /*33e30*/  LEA R14, P4, R9, R6, 0x2 ;  /* 0x00000006090e7211 */ /* 0x000fc400078810ff */
[----:B------:R-:W-:Y:S01]  /*33e40*/  LEA R18, P2, R13, R6, 0x2 ;  /* 0x000000060d127211 */ /* 0x000fe200078410ff */
[----:B------:R-:W-:Y:S01]  /*33e50*/  IMAD.MOV.U32 R11, RZ, RZ, R35 ;  /* 0x000000ffff0b7224 */ /* 0x000fe200078e0023 */
[-C--:B------:R-:W-:Y:S02]  /*33e60*/  LEA.HI.X.SX32 R35, R8, R0.reuse, 0x2, P1 ;  /* 0x0000000008237211 */ /* 0x080fe400008f16ff */
[-C--:B------:R-:W-:Y:S02]  /*33e70*/  LEA.HI.X.SX32 R15, R9, R0.reuse, 0x2, P4 ;  /* 0x00000000090f7211 */ /* 0x080fe400020f16ff */
[----:B------:R-:W-:Y:S02]  /*33e80*/  LEA.HI.X.SX32 R19, R13, R0, 0x2, P2 ;  /* 0x000000000d137211 */ /* 0x000fe400010f16ff */
[-C--:B------:R-:W-:Y:S02]  /*33e90*/  LEA R8, P4, R141, R6.reuse, 0x2 ;  /* 0x000000068d087211 */ /* 0x080fe400078810ff */
[----:B------:R-:W-:-:S02]  /*33ea0*/  LEA R12, P2, R7, R6, 0x2 ;  /* 0x00000006070c7211 */ /* 0x000fc400078410ff */
[-C--:B------:R-:W-:Y:S02]  /*33eb0*/  LEA.HI.X.SX32 R9, R141, R0.reuse, 0x2, P4 ;  /* 0x000000008d097211 */ /* 0x080fe400020f16ff */
[----:B------:R-:W-:Y:S01]  /*33ec0*/  LEA.HI.X.SX32 R13, R7, R0, 0x2, P2 ;  /* 0x00000000070d7211 */ /* 0x000fe200010f16ff */
[----:B------:R1:W5:Y:S04]  /*33ed0*/  LDL.LU R141, [R1+0x2544] ;  /* 0x00254400018d7983 */ /* 0x0003680000300800 */
[----:B------:R-:W2:Y:S01]  /*33ee0*/  LDL.LU R7, [R1+0xe58] ;  /* 0x000e580001077983 */ /* 0x000ea20000300800 */
[----:B------:R-:W-:-:S05]  /*33ef0*/  IMAD R4, R4, c[0x0][0x190], RZ ;  /* 0x0000640004047a24 */ /* 0x000fca00078e02ff */
[----:B------:R-:W-:-:S04]  /*33f00*/  LEA R28, P1, R4, R6, 0x2 ;  /* 0x00000006041c7211 */ /* 0x000fc800078210ff */
[----:B------:R-:W-:Y:S02]  /*33f10*/  LEA.HI.X.SX32 R29, R4, R0, 0x2, P1 ;  /* 0x00000000041d7211 */ /* 0x000fe400008f16ff */
[----:B------:R-:W-:-:S04]  /*33f20*/  LEA R22, P1, R17, R6, 0x2 ;  /* 0x0000000611167211 */ /* 0x000fc800078210ff */
[----:B------:R-:W-:Y:S02]  /*33f30*/  LEA.HI.X.SX32 R23, R17, R0, 0x2, P1 ;  /* 0x0000000011177211 */ /* 0x000fe400008f16ff */
[----:B------:R-:W-:-:S04]  /*33f40*/  LEA R16, P1, R11, R6, 0x2 ;  /* 0x000000060b107211 */ /* 0x000fc800078210ff */
[----:B------:R-:W-:Y:S02]  /*33f50*/  LEA.HI.X.SX32 R17, R11, R0, 0x2, P1 ;  /* 0x000000000b117211 */ /* 0x000fe400008f16ff */
[-C--:B------:R-:W-:Y:S02]  /*33f60*/  LEA R10, P1, R2, R6.reuse, 0x2 ;  /* 0x00000006020a7211 */ /* 0x080fe400078210ff */
[----:B------:R-:W-:Y:S02]  /*33f70*/  LEA R4, P2, R252, R6, 0x2 ;  /* 0x00000006fc047211 */ /* 0x000fe400078410ff */
[----:B------:R-:W-:Y:S02]  /*33f80*/  LEA.HI.X.SX32 R11, R2, R0, 0x2, P1 ;  /* 0x00000000020b7211 */ /* 0x000fe400008f16ff */
[-C--:B------:R-:W-:Y:S02]  /*33f90*/  LEA R2, P1, R248, R6.reuse, 0x2 ;  /* 0x00000006f8027211 */ /* 0x080fe400078210ff */
[----:B------:R-:W-:-:S02]  /*33fa0*/  LEA R6, P4, R249, R6, 0x2 ;  /* 0x00000006f9067211 */ /* 0x000fc400078810ff */
[-C--:B------:R-:W-:Y:S02]  /*33fb0*/  LEA.HI.X.SX32 R3, R248, R0.reuse, 0x2, P1 ;  /* 0x00000000f8037211 */ /* 0x080fe400008f16ff */
[----:B------:R1:W5:Y:S01]  /*33fc0*/  LDL.LU R248, [R1+0x2540] ;  /* 0x0025400001f87983 */ /* 0x0003620000300800 */
[----:B--2---:R-:W-:Y:S02]  /*33fd0*/  ISETP.NE.U32.AND P1, PT, R7, RZ, PT ;  /* 0x000000ff0700720c */ /* 0x004fe40003f25070 */
[----:B------:R-:W-:Y:S02]  /*33fe0*/  LEA.HI.X.SX32 R7, R249, R0, 0x2, P4 ;  /* 0x00000000f9077211 */ /* 0x000fe400020f16ff */
[----:B------:R1:W5:Y:S01]  /*33ff0*/  LDL.LU R249, [R1+0x253c] ;  /* 0x00253c0001f97983 */ /* 0x0003620000300800 */
[----:B------:R-:W-:Y:S02]  /*34000*/  IMAD.MOV.U32 R5, RZ, RZ, R252 ;  /* 0x000000ffff057224 */ /* 0x000fe400078e00fc */
[----:B------:R-:W-:-:S05]  /*34010*/  IMAD.MOV.U32 R252, RZ, RZ, c[0x0][0x180] ;  /* 0x00006000fffc7624 */ /* 0x000fca00078e00ff */
[----:B------:R-:W-:Y:S02]  /*34020*/  IADD3 R252, R252, -0x51, RZ ;  /* 0xffffffaffcfc7810 */ /* 0x000fe40007ffe0ff */
[----:B------:R-:W-:Y:S02]  /*34030*/  LEA.HI.X.SX32 R5, R5, R0, 0x2, P2 ;  /* 0x0000000005057211 */ /* 0x000fe400010f16ff */
[----:B------:R-:W-:Y:S01]  /*34040*/  ISETP.GE.U32.AND P2, PT, R252, 0x7fffff70, PT ;  /* 0x7fffff70fc00780c */ /* 0x000fe20003f46070 */
[----:B------:R-:W-:-:S05]  /*34050*/  IMAD.MOV.U32 R252, RZ, RZ, c[0x0][0x180] ;  /* 0x00006000fffc7624 */ /* 0x000fca00078e00ff */
[----:B------:R-:W-:Y:S02]  /*34060*/  IADD3 R0, R252, -0x55, RZ ;  /* 0xffffffabfc007810 */ /* 0x000fe40007ffe0ff */
[----:B-1----:R-:W1:Y:S01]  /*34070*/  S2R R252, SR_TID.X ;  /* 0x0000000000fc7919 */ /* 0x002e620000002100 */
[----:B------:R-:W-:-:S05]  /*34080*/  IMAD.MOV.U32 R0, RZ, RZ, c[0x0][0x180] ;  /* 0x00006000ff007624 */ /* 0x000fca00078e00ff */
[----:B------:R-:W-:-:S04]  /*34090*/  IADD3 R0, R0, 0x3f, RZ ;  /* 0x0000003f00007810 */ /* 0x000fc80007ffe0ff */
[----:B------:R-:W-:Y:S02]  /*340a0*/  ISETP.GT.AND P4, PT, R0, 0x7f, PT ;  /* 0x0000007f0000780c */ /* 0x000fe40003f84270 */
[----:B-1----:R-:W-:-:S05]  /*340b0*/  LOP3.LUT R252, R252, 0x3f, RZ, 0xc0, !PT ;  /* 0x0000003ffcfc7812 */ /* 0x002fca00078ec0ff */
[----:B------:R-:W-:-:S05]  /*340c0*/  IMAD.SHL.U32 R252, R252, 0x4, RZ ;  /* 0x00000004fcfc7824 */ /* 0x000fca00078e00ff */
[C---:B------:R-:W-:Y:S02]  /*340d0*/  LOP3.LUT R0, R252.reuse, 0x10, RZ, 0x3c, !PT ;  /* 0x00000010fc007812 */ /* 0x040fe400078e3cff */
[C---:B------:R-:W-:Y:S02]  /*340e0*/  LOP3.LUT R0, R252.reuse, 0x30, RZ, 0x3c, !PT ;  /* 0x00000030fc007812 */ /* 0x040fe400078e3cff */
[C---:B------:R-:W-:Y:S02]  /*340f0*/  LOP3.LUT R0, R252.reuse, 0x50, RZ, 0x3c, !PT ;  /* 0x00000050fc007812 */ /* 0x040fe400078e3cff */
[----:B------:R-:W-:Y:S01]  /*34100*/  LOP3.LUT R0, R252, 0x70, RZ, 0x3c, !PT ;  /* 0x00000070fc007812 */ /* 0x000fe200078e3cff */
[----:B------:R-:W-:-:S05]  /*34110*/  IMAD.MOV.U32 R0, RZ, RZ, c[0x0][0x180] ;  /* 0x00006000ff007624 */ /* 0x000fca00078e00ff */
[----:B------:R-:W-:Y:S02]  /*34120*/  IADD3 R0, R0, -0x55, RZ ;  /* 0xffffffab00007810 */ /* 0x000fe40007ffe0ff */
[----:B-----5:R1:W-:Y:S04]  /*34130*/  STL.64 [R1+0x3038], R186 ;  /* 0x003038ba01007387 */ /* 0x0203e80000100a00 */
[----:B------:R-:W0:Y:S04]  /*34140*/  LDGDEPBAR ;  /* 0x00000000000079af */ /* 0x000e280000000000 */
[----:B-1----:R-:W2:Y:S04]  /*34150*/  LDL.64 R186, [R1+0xdb0] ;  /* 0x000db00001ba7983 */ /* 0x002ea80000100a00 */
[----:B------:R1:W-:Y:S04]  /*34160*/  STL.64 [R1+0x3030], R188 ;  /* 0x003030bc01007387 */ /* 0x0003e80000100a00 */
[----:B-1----:R-:W3:Y:S04]  /*34170*/  LDL.64 R188, [R1+0xda8] ;  /* 0x000da80001bc7983 */ /* 0x002ee80000100a00 */
[----:B------:R1:W-:Y:S04]  /*34180*/  STL.64 [R1+0x3028], R190 ;  /* 0x003028be01007387 */ /* 0x0003e80000100a00 */
[----:B-1----:R-:W4:Y:S04]  /*34190*/  LDL.64 R190, [R1+0xda0] ;  /* 0x000da00001be7983 */ /* 0x002f280000100a00 */
[----:B------:R1:W-:Y:S04]  /*341a0*/  STL.64 [R1+0x3020], R192 ;  /* 0x003020c001007387 */ /* 0x0003e80000100a00 */
[----:B-1----:R-:W2:Y:S04]  /*341b0*/  LDL.64 R192, [R1+0xd98] ;  /* 0x000d980001c07983 */ /* 0x002ea80000100a00 */
        /* <DEDUP_REMOVED lines=42> */
[----:B------:R-:W-:Y:S04]  /*34460*/  STL.64 [R1+0x2f70], R236 ;  /* 0x002f70ec01007387 */ /* 0x000fe80000100a00 */
[----:B------:R-:W-:Y:S04]  /*34470*/  STL.64 [R1+0x2f68], R238 ;  /* 0x002f68ee01007387 */ /* 0x000fe80000100a00 */
[----:B------:R-:W-:Y:S04]  /*34480*/  STL.64 [R1+0x2f60], R240 ;  /* 0x002f60f001007387 */ /* 0x000fe80000100a00 */
[----:B------:R1:W-:Y:S04]  /*34490*/  STL.64 [R1+0x2f58], R242 ;  /* 0x002f58f201007387 */ /* 0x0003e80000100a00 */
[----:B------:R3:W-:Y:S04]  /*344a0*/  STL.64 [R1+0x2f50], R244 ;  /* 0x002f50f401007387 */ /* 0x0007e80000100a00 */
[----:B------:R4:W-:Y:S04]  /*344b0*/  STL.64 [R1+0x2f48], R246 ;  /* 0x002f48f601007387 */ /* 0x0009e80000100a00 */
[----:B-1----:R-:W2:Y:S04]  /*344c0*/  LDL.64 R242, [R1+0x518] ;  /* 0x0005180001f27983 */ /* 0x002ea80000100a00 */
[----:B---3--:R-:W3:Y:S04]  /*344d0*/  LDL.64 R244, [R1+0x558] ;  /* 0x0005580001f47983 */ /* 0x008ee80000100a00 */
[----:B----4-:R-:W4:Y:S04]  /*344e0*/  LDL.64 R246, [R1+0x598] ;  /* 0x0005980001f67983 */ /* 0x010f280000100a00 */
[----:B------:R-:W3:Y:S04]  /*344f0*/  LDL.64 R240, [R1+0x4d8] ;  /* 0x0004d80001f07983 */ /* 0x000ee80000100a00 */
[----:B------:R-:W3:Y:S04]  /*34500*/  LDL.64 R238, [R1+0x498] ;  /* 0x0004980001ee7983 */ /* 0x000ee80000100a00 */
[----:B------:R-:W3:Y:S04]  /*34510*/  LDL.64 R236, [R1+0x458] ;  /* 0x0004580001ec7983 */ /* 0x000ee80000100a00 */
[----:B--2---:R1:W-:Y:S04]  /*34520*/  LDGSTS.E [R252], [R234.64], P1 ;  /* 0x00000000eafc7fae */ /* 0x0043e80008921848 */
[----:B------:R2:W-:Y:S04]  /*34530*/  LDGSTS.E [R252+0x800], [R232.64], P1 ;  /* 0x00800000e8fc7fae */ /* 0x0005e80008921848 */
        /* <DEDUP_REMOVED lines=23> */
[----:B-1----:R-:W4:Y:S04]  /*346b0*/  LDL.64 R190, [R1+0xdc8] ;  /* 0x000dc80001be7983 */ /* 0x002f280000100a00 */
[----:B--2---:R-:W2:Y:S04]  /*346c0*/  LDL.64 R188, [R1+0xdc0] ;  /* 0x000dc00001bc7983 */ /* 0x004ea80000100a00 */
[----:B---3--:R-:W3:Y:S04]  /*346d0*/  LDL.64 R186, [R1+0xdb8] ;  /* 0x000db80001ba7983 */ /* 0x008ee80000100a00 */
[----:B------:R-:W2:Y:S04]  /*346e0*/  LDL.64 R192, [R1+0xdd0] ;  /* 0x000dd00001c07983 */ /* 0x000ea80000100a00 */
[----:B------:R-:W4:Y:S04]  /*346f0*/  LDL.64 R194, [R1+0xdd8] ;  /* 0x000dd80001c27983 */ /* 0x000f280000100a00 */
        /* <DEDUP_REMOVED lines=20> */
[----:B---3--:R1:W-:Y:S04]  /*34840*/  LDGSTS.E [R252+0xc800], [R186.64], P1 ;  /* 0x0c800000bafc7fae */ /* 0x0083e80008921848 */
[----:B--2---:R2:W-:Y:S04]  /*34850*/  LDGSTS.E [R252+0xd000], [R188.64], P1 ;  /* 0x0d000000bcfc7fae */ /* 0x0045e80008921848 */
[----:B----4-:R3:W-:Y:S04]  /*34860*/  LDGSTS.E [R252+0xd800], [R190.64], P1 ;  /* 0x0d800000befc7fae */ /* 0x0107e80008921848 */
        /* <DEDUP_REMOVED lines=20> */
[----:B-1----:R-:W4:Y:S04]  /*349b0*/  LDL.LU.64 R186, [R1+0x3038] ;  /* 0x0030380001ba7983 */ /* 0x002f280000300a00 */
[----:B------:R1:W-:Y:S04]  /*349c0*/  LDGSTS.E [R252+0x18000], [R216.64], P1 ;  /* 0x18000000d8fc7fae */ /* 0x0003e80008921848 */
[----:B--2---:R-:W2:Y:S04]  /*349d0*/  LDL.LU.64 R188, [R1+0x3030] ;  /* 0x0030300001bc7983 */ /* 0x004ea80000300a00 */
[----:B------:R1:W-:Y:S04]  /*349e0*/  LDGSTS.E [R252+0x18800], [R214.64], P1 ;  /* 0x18800000d6fc7fae */ /* 0x0003e80008921848 */
[----:B---3--:R-:W3:Y:S04]  /*349f0*/  LDL.LU.64 R190, [R1+0x3028] ;  /* 0x0030280001be7983 */ /* 0x008ee80000300a00 */
[----:B------:R1:W-:Y:S04]  /*34a00*/  LDGSTS.E [R252+0x19000], [R212.64], P1 ;  /* 0x19000000d4fc7fae */ /* 0x0003e80008921848 */
[----:B------:R-:W2:Y:S04]  /*34a10*/  LDL.LU.64 R192, [R1+0x3020] ;  /* 0x0030200001c07983 */ /* 0x000ea80000300a00 */
        /* <DEDUP_REMOVED lines=9> */
[----:B------:R-:W2:Y:S04]  /*34ab0*/  LDL.64 R246, [R1+0xc78] ;  /* 0x000c780001f67983 */ /* 0x000ea80000100a00 */
        /* <DEDUP_REMOVED lines=13> */
[----:B-1----:R-:W2:Y:S04]  /*34b90*/  LDL.64 R216, [R1+0x958] ;  /* 0x0009580001d87983 */ /* 0x002ea80000100a00 */
[----:B------:R-:W2:Y:S04]  /*34ba0*/  LDL.64 R214, [R1+0x920] ;  /* 0x0009200001d67983 */ /* 0x000ea80000100a00 */
[----:B------:R-:W2:Y:S04]  /*34bb0*/  LDL.64 R212, [R1+0x8e8] ;  /* 0x0008e80001d47983 */ /* 0x000ea80000100a00 */
[----:B------:R-:W2:Y:S04]  /*34bc0*/  LDL.64 R210, [R1+0x8b0] ;  /* 0x0008b00001d27983 */ /* 0x000ea80000100a00 */
[----:B------:R-:W2:Y:S04]  /*34bd0*/  LDL.64 R208, [R1+0x878] ;  /* 0x0008780001d07983 */ /* 0x000ea80000100a00 */
[----:B------:R-:W2:Y:S04]  /*34be0*/  LDL.64 R206, [R1+0x840] ;  /* 0x0008400001ce7983 */ /* 0x000ea80000100a00 */
[----:B------:R-:W2:Y:S04]  /*34bf0*/  LDL.64 R204, [R1+0x808] ;  /* 0x0008080001cc7983 */ /* 0x000ea80000100a00 */
[----:B------:R-:W2:Y:S04]  /*34c00*/  LDL.64 R202, [R1+0x7d0] ;  /* 0x0007d00001ca7983 */ /* 0x000ea80000100a00 */
[----:B------:R1:W-:Y:S04]  /*34c10*/  LDGSTS.E [R252+0x1c000], [R126.64], P1 ;  /* 0x1c0000007efc7fae */ /* 0x0003e80008921848 */
[----:B------:R1:W-:Y:S04]  /*34c20*/  STL.64 [R1+0x2c00], R126 ;  /* 0x002c007e01007387 */ /* 0x0003e80000100a00 */
[----:B------:R1:W-:Y:S04]  /*34c30*/  LDGSTS.E [R252+0x1c800], [R110.64], P1 ;  /* 0x1c8000006efc7fae */ /* 0x0003e80008921848 */
[----:B------:R1:W-:Y:S04]  /*34c40*/  LDGSTS.E [R252+0x1d000], [R94.64], P1 ;  /* 0x1d0000005efc7fae */ /* 0x0003e80008921848 */
[----:B-1----:R-:W2:Y:S04]  /*34c50*/  LDL.64 R126, [R1+0xcb0] ;  /* 0x000cb000017e7983 */ /* 0x002ea80000100a00 */
[----:B------:R1:W-:Y:S01]  /*34c60*/  STL.64 [R1+0x2c08], R110 ;  /* 0x002c086e01007387 */ /* 0x0003e20000100a00 */
[----:B------:R-:W-:-:S03]  /*34c70*/  LOP3.LUT R225, R252, 0x10, RZ, 0x3c, !PT ;  /* 0x00000010fce17812 */ /* 0x000fc600078e3cff */
[----:B------:R1:W-:Y:S04]  /*34c80*/  LDGSTS.E [R252+0x1d800], [R78.64], P1 ;  /* 0x1d8000004efc7fae */ /* 0x0003e80008921848 */
[----:B------:R1:W-:Y:S04]  /*34c90*/  LDGSTS.E [R252+0x1e000], [R62.64], P1 ;  /* 0x1e0000003efc7fae */ /* 0x0003e80008921848 */
[----:B-1----:R-:W2:Y:S04]  /*34ca0*/  LDL.LU.64 R110, [R1+0x148] ;  /* 0x00014800016e7983 */ /* 0x002ea80000300a00 */
[----:B------:R1:W-:Y:S04]  /*34cb0*/  STL.64 [R1+0x2c10], R94 ;  /* 0x002c105e01007387 */ /* 0x0003e80000100a00 */
[----:B------:R1:W-:Y:S04]  /*34cc0*/  LDGSTS.E [R252+0x1e800], [R46.64], P1 ;  /* 0x1e8000002efc7fae */ /* 0x0003e80008921848 */
[----:B------:R1:W-:Y:S04]  /*34cd0*/  LDGSTS.E [R252+0x1f000], [R30.64], P1 ;  /* 0x1f0000001efc7fae */ /* 0x0003e80008921848 */
[----:B-1----:R-:W2:Y:S04]  /*34ce0*/  LDL.64 R94, [R1+0xce8] ;  /* 0x000ce800015e7983 */ /* 0x002ea80000100a00 */
[----:B------:R1:W-:Y:S04]  /*34cf0*/  LDGSTS.E [R252+0x1f800], [R14.64], P1 ;  /* 0x1f8000000efc7fae */ /* 0x0003e80008921848 */
[----:B------:R-:W-:Y:S04]  /*34d00*/  STL.64 [R1+0x2c18], R78 ;  /* 0x002c184e01007387 */ /* 0x000fe80000100a00 */
[----:B------:R-:W-:Y:S04]  /*34d10*/  STL.64 [R1+0x2c20], R62 ;  /* 0x002c203e01007387 */ /* 0x000fe80000100a00 */
[----:B------:R1:W-:Y:S04]  /*34d20*/  STL.64 [R1+0x2c28], R46 ;  /* 0x002c282e01007387 */ /* 0x0003e80000100a00 */
[----:B------:R1:W-:Y:S04]  /*34d30*/  STL.64 [R1+0x2c30], R30 ;  /* 0x002c301e01007387 */ /* 0x0003e80000100a00 */
[----:B------:R1:W-:Y:S04]  /*34d40*/  STL.64 [R1+0x2c38], R14 ;  /* 0x002c380e01007387 */ /* 0x0003e80000100a00 */
[----:B-1----:R-:W3:Y:S04]  /*34d50*/  LDL.64 R46, [R1+0x450] ;  /* 0x00045000012e7983 */ /* 0x002ee80000100a00 */
[----:B------:R-:W3:Y:S04]  /*34d60*/  LDL.64 R30, [R1+0x490] ;  /* 0x00049000011e7983 */ /* 0x000ee80000100a00 */
[----:B------:R-:W3:Y:S04]  /*34d70*/  LDL.64 R14, [R1+0x4d0] ;  /* 0x0004d000010e7983 */ /* 0x000ee80000100a00 */
[----:B------:R-:W3:Y:S04]  /*34d80*/  LDL.64 R62, [R1+0x410] ;  /* 0x00041000013e7983 */ /* 0x000ee80000100a00 */
[----:B------:R-:W3:Y:S04]  /*34d90*/  LDL.64 R78, [R1+0x3d0] ;  /* 0x0003d000014e7983 */ /* 0x000ee80000100a00 */
[----:B--2---:R1:W-:Y:S04]  /*34da0*/  LDGSTS.E [R225+0x100], [R94.64], P1 ;  /* 0x001000005ee17fae */ /* 0x0043e80008921848 */
        /* <DEDUP_REMOVED lines=25> */
[----:B-1----:R-:W2:Y:S04]  /*34f40*/  LDL.64 R206, [R1+0x6b8] ;  /* 0x0006b80001ce7983 */ /* 0x002ea80000100a00 */
[----:B---3--:R-:W3:Y:S04]  /*34f50*/  LDL.64 R204, [R1+0x6f0] ;  /* 0x0006f00001cc7983 */ /* 0x008ee80000100a00 */
[----:B------:R-:W3:Y:S04]  /*34f60*/  LDL.64 R202, [R1+0x728] ;  /* 0x0007280001ca7983 */ /* 0x000ee80000100a00 */
        /* <DEDUP_REMOVED lines=19> */
[----:B----4-:R1:W-:Y:S04]  /*350a0*/  LDGSTS.E [R225+0xc100], [R226.64], P1 ;  /* 0x0c100000e2e17fae */ /* 0x0103e80008921848 */
[----:B--2---:R2:W-:Y:S04]  /*350b0*/  LDGSTS.E [R225+0xc900], [R222.64], P1 ;  /* 0x0c900000dee17fae */ /* 0x0045e80008921848 */
[----:B-1----:R-:W4:Y:S04]  /*350c0*/  LDL.64 R226, [R1+0x48] ;  /* 0x0000480001e27983 */ /* 0x002f280000100a00 */
[----:B--2---:R-:W4:Y:S04]  /*350d0*/  LDL.64 R222, [R1+0x8] ;  /* 0x0000080001de7983 */ /* 0x004f280000100a00 */
[----:B---3--:R1:W-:Y:S04]  /*350e0*/  LDGSTS.E [R225+0xd100], [R202.64], P1 ;  /* 0x0d100000cae17fae */ /* 0x0083e80008921848 */
        /* <DEDUP_REMOVED lines=18> */
[----:B-1----:R-:W2:Y:S04]  /*35210*/  LDL.LU.64 R202, [R1+0x2ff8] ;  /* 0x002ff80001ca7983 */ /* 0x002ea80000300a00 */
[----:B------:R1:W-:Y:S04]  /*35220*/  LDGSTS.E [R225+0x16900], [R242.64], P1 ;  /* 0x16900000f2e17fae */ /* 0x0003e80008921848 */
[----:B---3--:R-:W2:Y:S04]  /*35230*/  LDL.LU.64 R204, [R1+0x2ff0] ;  /* 0x002ff00001cc7983 */ /* 0x008ea80000300a00 */
        /* <DEDUP_REMOVED lines=16> */
[----:B------:R1:W-:Y:S04]  /*35340*/  STL.64 [R1+0x2c40], R110 ;  /* 0x002c406e01007387 */ /* 0x0003e80000100a00 */
        /* <DEDUP_REMOVED lines=13> */
[----:B----4-:R1:W-:Y:S04]  /*35420*/  LDGSTS.E [R225+0x1b100], [R226.64], P1 ;  /* 0x1b100000e2e17fae */ /* 0x0103e80008921848 */
[----:B------:R4:W-:Y:S04]  /*35430*/  LDGSTS.E [R225+0x1b900], [R222.64], P1 ;  /* 0x1b900000dee17fae */ /* 0x0009e80008921848 */
[----:B------:R1:W-:Y:S04]  /*35440*/  LDGSTS.E [R225+0x1c100], [R124.64], P1 ;  /* 0x1c1000007ce17fae */ /* 0x0003e80008921848 */
[----:B------:R1:W-:Y:S04]  /*35450*/  LDGSTS.E [R225+0x1c900], [R108.64], P1 ;  /* 0x1c9000006ce17fae */ /* 0x0003e80008921848 */
[----:B----4-:R-:W4:Y:S04]  /*35460*/  LDL.64 R222, [R1+0x950] ;  /* 0x0009500001de7983 */ /* 0x010f280000100a00 */
[----:B------:R1:W-:Y:S04]  /*35470*/  STL.64 [R1+0x2c48], R124 ;  /* 0x002c487c01007387 */ /* 0x0003e80000100a00 */
[----:B------:R1:W-:Y:S04]  /*35480*/  LDGSTS.E [R225+0x1d100], [R92.64], P1 ;  /* 0x1d1000005ce17fae */ /* 0x0003e80008921848 */
[----:B------:R-:W1:Y:S04]  /*35490*/  S2R R0, SR_TID.X ;  /* 0x0000000000007919 */ /* 0x000e680000002100 */
[----:B-1----:R-:W2:Y:S04]  /*354a0*/  LDL.64 R124, [R1+0xc70] ;  /* 0x000c7000017c7983 */ /* 0x002ea80000100a00 */
[----:B------:R1:W-:Y:S04]  /*354b0*/  STL.64 [R1+0x2c50], R108 ;  /* 0x002c506c01007387 */ /* 0x0003e80000100a00 */
[----:B------:R1:W-:Y:S04]  /*354c0*/  LDGSTS.E [R225+0x1d900], [R76.64], P1 ;  /* 0x1d9000004ce17fae */ /* 0x0003e80008921848 */
[----:B------:R1:W-:Y:S04]  /*354d0*/  LDGSTS.E [R225+0x1e100], [R60.64], P1 ;  /* 0x1e1000003ce17fae */ /* 0x0003e80008921848 */
[----:B-1----:R-:W2:Y:S04]  /*354e0*/  LDL.64 R108, [R1+0xca8] ;  /* 0x000ca800016c7983 */ /* 0x002ea80000100a00 */
[----:B------:R1:W-:Y:S01]  /*354f0*/  STL.64 [R1+0x2c58], R92 ;  /* 0x002c585c01007387 */ /* 0x0003e20000100a00 */
[----:B------:R-:W-:-:S03]  /*35500*/  LOP3.LUT R0, R0, 0x3f, RZ, 0xc0, !PT ;  /* 0x0000003f00007812 */ /* 0x000fc600078ec0ff */
[----:B------:R1:W-:Y:S04]  /*35510*/  LDGSTS.E [R225+0x1e900], [R44.64], P1 ;  /* 0x1e9000002ce17fae */ /* 0x0003e80008921848 */
[----:B-1----:R-:W2:Y:S04]  /*35520*/  LDL.64 R92, [R1+0xce0] ;  /* 0x000ce000015c7983 */ /* 0x002ea80000100a00 */
[----:B------:R-:W-:Y:S01]  /*35530*/  STL.64 [R1+0x2c60], R76 ;  /* 0x002c604c01007387 */ /* 0x000fe20000100a00 */
[----:B------:R-:W-:-:S03]  /*35540*/  IMAD.SHL.U32 R0, R0, 0x4, RZ ;  /* 0x0000000400007824 */ /* 0x000fc600078e00ff */
[----:B------:R1:W-:Y:S04]  /*35550*/  STL.64 [R1+0x2c68], R60 ;  /* 0x002c683c01007387 */ /* 0x0003e80000100a00 */
[----:B------:R-:W-:Y:S04]  /*35560*/  STL.64 [R1+0x2c70], R44 ;  /* 0x002c702c01007387 */ /* 0x000fe80000100a00 */
[----:B------:R-:W-:Y:S04]  /*35570*/  STL.64 [R1+0x2c78], R28 ;  /* 0x002c781c01007387 */ /* 0x000fe80000100a00 */
[----:B------:R1:W-:Y:S04]  /*35580*/  STL.64 [R1+0x2c80], R12 ;  /* 0x002c800c01007387 */ /* 0x0003e80000100a00 */
[----:B------:R-:W2:Y:S01]  /*35590*/  LDL.64 R232, [R1+0x918] ;  /* 0x0009180001e87983 */ /* 0x000ea20000100a00 */
[----:B------:R-:W-:-:S03]  /*355a0*/  LOP3.LUT R0, R0, 0x20, RZ, 0x3c, !PT ;  /* 0x0000002000007812 */ /* 0x000fc600078e3cff */
[----:B------:R-:W2:Y:S04]  /*355b0*/  LDL.64 R230, [R1+0x8e0] ;  /* 0x0008e00001e67983 */ /* 0x000ea80000100a00 */
[----:B------:R1:W-:Y:S04]  /*355c0*/  LDGSTS.E [R225+0x1f100], [R28.64], P1 ;  /* 0x1f1000001ce17fae */ /* 0x0003e80008921848 */
[----:B------:R-:W2:Y:S04]  /*355d0*/  LDL.64 R228, [R1+0x8a8] ;  /* 0x0008a80001e47983 */ /* 0x000ea80000100a00 */
[----:B------:R1:W-:Y:S04]  /*355e0*/  LDGSTS.E [R225+0x1f900], [R12.64], P1 ;  /* 0x1f9000000ce17fae */ /* 0x0003e80008921848 */
[----:B------:R-:W2:Y:S04]  /*355f0*/  LDL.64 R226, [R1+0x870] ;  /* 0x0008700001e27983 */ /* 0x000ea80000100a00 */
[----:B-1----:R-:W2:Y:S04]  /*35600*/  LDL.64 R224, [R1+0x838] ;  /* 0x0008380001e07983 */ /* 0x002ea80000100a00 */
[----:B------:R-:W2:Y:S04]  /*35610*/  LDL.LU.64 R60, [R1+0x1c8] ;  /* 0x0001c800013c7983 */ /* 0x000ea80000300a00 */
[----:B------:R-:W2:Y:S04]  /*35620*/  LDL.LU.64 R14, [R1+0x180] ;  /* 0x00018000010e7983 */ /* 0x000ea80000300a00 */
[----:B------:R-:W2:Y:S04]  /*35630*/  LDL.LU.64 R126, [R1+0x140] ;  /* 0x00014000017e7983 */ /* 0x000ea80000300a00 */
[----:B------:R-:W2:Y:S04]  /*35640*/  LDL.64 R12, [R1+0x588] ;  /* 0x00058800010c7983 */ /* 0x000ea80000100a00 */
[----:B------:R-:W2:Y:S04]  /*35650*/  LDL.64 R28, [R1+0x548] ;  /* 0x00054800011c7983 */ /* 0x000ea80000100a00 */
[----:B------:R-:W2:Y:S04]  /*35660*/  LDL.64 R44, [R1+0x508] ;  /* 0x00050800012c7983 */ /* 0x000ea80000100a00 */
[----:B------:R-:W2:Y:S04]  /*35670*/  LDL.64 R76, [R1+0x4c8] ;  /* 0x0004c800014c7983 */ /* 0x000ea80000100a00 */
        /* <DEDUP_REMOVED lines=16> */
[----:B----4-:R4:W-:Y:S04]  /*35780*/  LDGSTS.E [R0+0x8200], [R222.64], P1 ;  /* 0x08200000de007fae */ /* 0x0109e80008921848 */
[----:B-1----:R-:W3:Y:S04]  /*35790*/  LDL.64 R242, [R1+0x7c8] ;  /* 0x0007c80001f27983 */ /* 0x002ee80000100a00 */
[----:B------:R-:W3:Y:S04]  /*357a0*/  LDL.64 R240, [R1+0x790] ;  /* 0x0007900001f07983 */ /* 0x000ee80000100a00 */
[----:B----4-:R-:W4:Y:S04]  /*357b0*/  LDL.64 R222, [R1+0x800] ;  /* 0x0008000001de7983 */ /* 0x010f280000100a00 */
[----:B------:R-:W3:Y:S04]  /*357c0*/  LDL.64 R238, [R1+0x758] ;  /* 0x0007580001ee7983 */ /* 0x000ee80000100a00 */
[----:B------:R-:W3:Y:S04]  /*357d0*/  LDL.64 R236, [R1+0x720] ;  /* 0x0007200001ec7983 */ /* 0x000ee80000100a00 */
[----:B--2---:R-:W4:Y:S04]  /*357e0*/  LDL.64 R234, [R1+0x6e8] ;  /* 0x0006e80001ea7983 */ /* 0x004f280000100a00 */
[----:B------:R1:W-:Y:S04]  /*357f0*/  LDGSTS.E [R0+0x8a00], [R232.64], P1 ;  /* 0x08a00000e8007fae */ /* 0x0003e80008921848 */
[----:B------:R1:W-:Y:S04]  /*35800*/  LDGSTS.E [R0+0x9200], [R230.64], P1 ;  /* 0x09200000e6007fae */ /* 0x0003e80008921848 */
[----:B------:R1:W-:Y:S04]  /*35810*/  LDGSTS.E [R0+0x9a00], [R228.64], P1 ;  /* 0x09a00000e4007fae */ /* 0x0003e80008921848 */
[----:B------:R1:W-:Y:S04]  /*35820*/  LDGSTS.E [R0+0xa200], [R226.64], P1 ;  /* 0x0a200000e2007fae */ /* 0x0003e80008921848 */
[----:B------:R1:W-:Y:S04]  /*35830*/  LDGSTS.E [R0+0xaa00], [R224.64], P1 ;  /* 0x0aa00000e0007fae */ /* 0x0003e80008921848 */
[----:B-1----:R-:W4:Y:S04]  /*35840*/  LDL.64 R228, [R1+0x638] ;  /* 0x0006380001e47983 */ /* 0x002f280000100a00 */
        /* <DEDUP_REMOVED lines=15> */
[----:B----4-:R1:W-:Y:S04]  /*35940*/  LDGSTS.E [R0+0xb200], [R222.64], P1 ;  /* 0x0b200000de007fae */ /* 0x0103e80008921848 */
[----:B---3--:R3:W-:Y:S04]  /*35950*/  LDGSTS.E [R0+0xba00], [R242.64], P1 ;  /* 0x0ba00000f2007fae */ /* 0x0087e80008921848 */
[----:B------:R4:W-:Y:S04]  /*35960*/  LDGSTS.E [R0+0xc200], [R240.64], P1 ;  /* 0x0c200000f0007fae */ /* 0x0009e80008921848 */
[----:B-1----:R-:W2:Y:S04]  /*35970*/  LDL.LU.64 R222, [R1+0x2fa8] ;  /* 0x002fa80001de7983 */ /* 0x002ea80000300a00 */
[----:B---3--:R-:W3:Y:S04]  /*35980*/  LDL.64 R242, [R1+0x100] ;  /* 0x0001000001f27983 */ /* 0x008ee80000100a00 */
[----:B------:R1:W-:Y:S04]  /*35990*/  LDGSTS.E [R0+0xca00], [R238.64], P1 ;  /* 0x0ca00000ee007fae */ /* 0x0003e80008921848 */
[----:B----4-:R-:W4:Y:S04]  /*359a0*/  LDL.64 R240, [R1+0xc0] ;  /* 0x0000c00001f07983 */ /* 0x010f280000100a00 */
[----:B------:R1:W-:Y:S04]  /*359b0*/  LDGSTS.E [R0+0xd200], [R236.64], P1 ;  /* 0x0d200000ec007fae */ /* 0x0003e80008921848 */
[----:B-1----:R-:W2:Y:S04]  /*359c0*/  LDL.64 R238, [R1+0x80] ;  /* 0x0000800001ee7983 */ /* 0x002ea80000100a00 */
[----:B------:R1:W-:Y:S04]  /*359d0*/  LDGSTS.E [R0+0xda00], [R234.64], P1 ;  /* 0x0da00000ea007fae */ /* 0x0003e80008921848 */
[----:B------:R-:W2:Y:S04]  /*359e0*/  LDL.64 R236, [R1+0x40] ;  /* 0x0000400001ec7983 */ /* 0x000ea80000100a00 */
[----:B------:R1:W-:Y:S04]  /*359f0*/  LDGSTS.E [R0+0xe200], [R224.64], P1 ;  /* 0x0e200000e0007fae */ /* 0x0003e80008921848 */
[----:B-1----:R-:W2:Y:S04]  /*35a00*/  LDL.64 R234, [R1] ;  /* 0x0000000001ea7983 */ /* 0x002ea80000100a00 */
        /* <DEDUP_REMOVED lines=19> */
[----:B------:R-:W2:Y:S04]  /*35b40*/  LDL.LU.64 R224, [R1+0x2fa0] ;  /* 0x002fa00001e07983 */ /* 0x000ea80000300a00 */
[----:B------:R1:W-:Y:S04]  /*35b50*/  LDGSTS.E [R0+0x18200], [R60.64], P1 ;  /* 0x182000003c007fae */ /* 0x0003e80008921848 */
[----:B-1----:R-:W2:Y:S04]  /*35b60*/  LDL.LU.64 R226, [R1+0x2f98] ;  /* 0x002f980001e27983 */ /* 0x002ea80000300a00 */
[----:B------:R1:W-:Y:S04]  /*35b70*/  LDGSTS.E [R0+0x18a00], [R14.64], P1 ;  /* 0x18a000000e007fae */ /* 0x0003e80008921848 */
[----:B------:R-:W2:Y:S04]  /*35b80*/  LDL.LU.64 R228, [R1+0x2f90] ;  /* 0x002f900001e47983 */ /* 0x000ea80000300a00 */
[----:B------:R1:W-:Y:S04]  /*35b90*/  LDGSTS.E [R0+0x19200], [R126.64], P1 ;  /* 0x192000007e007fae */ /* 0x0003e80008921848 */
[----:B------:R-:W2:Y:S04]  /*35ba0*/  LDL.LU.64 R230, [R1+0x2f88] ;  /* 0x002f880001e67983 */ /* 0x000ea80000300a00 */
[----:B------:R-:W2:Y:S04]  /*35bb0*/  LDL.LU.64 R232, [R1+0x2f80] ;  /* 0x002f800001e87983 */ /* 0x000ea80000300a00 */
[----:B------:R1:W-:Y:S04]  /*35bc0*/  STL.64 [R1+0x2c88], R60 ;  /* 0x002c883c01007387 */ /* 0x0003e80000100a00 */
[----:B------:R-:W-:Y:S04]  /*35bd0*/  STL.64 [R1+0x2c90], R14 ;  /* 0x002c900e01007387 */ /* 0x000fe80000100a00 */
[----:B------:R1:W-:Y:S04]  /*35be0*/  STL.64 [R1+0x2c98], R126 ;  /* 0x002c987e01007387 */ /* 0x0003e80000100a00 */
        /* <DEDUP_REMOVED lines=14> */
[----:B---3--:R1:W-:Y:S04]  /*35cd0*/  LDGSTS.E [R0+0x19a00], [R242.64], P1 ;  /* 0x19a00000f2007fae */ /* 0x0083e80008921848 */
[----:B----4-:R3:W-:Y:S04]  /*35ce0*/  LDGSTS.E [R0+0x1a200], [R240.64], P1 ;  /* 0x1a200000f0007fae */ /* 0x0107e80008921848 */
[----:B-1----:R-:W4:Y:S04]  /*35cf0*/  LDL.64 R242, [R1+0xa70] ;  /* 0x000a700001f27983 */ /* 0x002f280000100a00 */
[----:B--2---:R1:W-:Y:S04]  /*35d00*/  LDGSTS.E [R0+0x1aa00], [R238.64], P1 ;  /* 0x1aa00000ee007fae */ /* 0x0043e80008921848 */
[----:B---3--:R-:W2:Y:S04]  /*35d10*/  LDL.64 R240, [R1+0x8a0] ;  /* 0x0008a00001f07983 */ /* 0x008ea80000100a00 */
[----:B------:R3:W-:Y:S04]  /*35d20*/  LDGSTS.E [R0+0x1b200], [R236.64], P1 ;  /* 0x1b200000ec007fae */ /* 0x0007e80008921848 */
[----:B-1----:R-:W2:Y:S04]  /*35d30*/  LDL.64 R238, [R1+0xa38] ;  /* 0x000a380001ee7983 */ /* 0x002ea80000100a00 */
[----:B------:R1:W-:Y:S04]  /*35d40*/  LDGSTS.E [R0+0x1ba00], [R234.64], P1 ;  /* 0x1ba00000ea007fae */ /* 0x0003e80008921848 */
[----:B---3--:R-:W3:Y:S04]  /*35d50*/  LDL.64 R236, [R1+0xa00] ;  /* 0x000a000001ec7983 */ /* 0x008ee80000100a00 */
[----:B------:R1:W-:Y:S04]  /*35d60*/  LDGSTS.E [R0+0x1c200], [R122.64], P1 ;  /* 0x1c2000007a007fae */ /* 0x0003e80008921848 */
[----:B-1----:R-:W2:Y:S04]  /*35d70*/  LDL.64 R234, [R1+0x9b8] ;  /* 0x0009b80001ea7983 */ /* 0x002ea80000100a00 */
[----:B------:R-:W2:Y:S04]  /*35d80*/  LDL.LU.64 R14, [R1+0x200] ;  /* 0x00020000010e7983 */ /* 0x000ea80000300a00 */
[----:B------:R-:W2:Y:S04]  /*35d90*/  LDL.LU.64 R76, [R1+0x1c0] ;  /* 0x0001c000014c7983 */ /* 0x000ea80000300a00 */
[----:B------:R-:W2:Y:S04]  /*35da0*/  LDL.LU.64 R30, [R1+0x178] ;  /* 0x00017800011e7983 */ /* 0x000ea80000300a00 */
[----:B------:R1:W-:Y:S01]  /*35db0*/  STL.64 [R1+0x2ca0], R122 ;  /* 0x002ca07a01007387 */ /* 0x0003e20000100a00 */
[----:B------:R-:W-:-:S03]  /*35dc0*/  LOP3.LUT R47, R252, 0x30, RZ, 0x3c, !PT ;  /* 0x00000030fc2f7812 */ /* 0x000fc600078e3cff */
[----:B------:R1:W-:Y:S04]  /*35dd0*/  LDGSTS.E [R0+0x1ca00], [R106.64], P1 ;  /* 0x1ca000006a007fae */ /* 0x0003e80008921848 */
[----:B------:R1:W-:Y:S04]  /*35de0*/  LDGSTS.E [R0+0x1d200], [R90.64], P1 ;  /* 0x1d2000005a007fae */ /* 0x0003e80008921848 */
[----:B-1----:R-:W2:Y:S04]  /*35df0*/  LDL.64 R122, [R1+0xcd8] ;  /* 0x000cd800017a7983 */ /* 0x002ea80000100a00 */
[----:B------:R1:W-:Y:S04]  /*35e00*/  LDGSTS.E [R0+0x1da00], [R74.64], P1 ;  /* 0x1da000004a007fae */ /* 0x0003e80008921848 */
[----:B------:R1:W-:Y:S04]  /*35e10*/  LDGSTS.E [R0+0x1e200], [R58.64], P1 ;  /* 0x1e2000003a007fae */ /* 0x0003e80008921848 */
[----:B------:R1:W-:Y:S04]  /*35e20*/  LDGSTS.E [R0+0x1ea00], [R42.64], P1 ;  /* 0x1ea000002a007fae */ /* 0x0003e80008921848 */
[----:B------:R1:W-:Y:S04]  /*35e30*/  LDGSTS.E [R0+0x1f200], [R26.64], P1 ;  /* 0x1f2000001a007fae */ /* 0x0003e80008921848 */
[----:B------:R1:W-:Y:S04]  /*35e40*/  LDGSTS.E [R0+0x1fa00], [R10.64], P1 ;  /* 0x1fa000000a007fae */ /* 0x0003e80008921848 */
[----:B------:R-:W-:Y:S04]  /*35e50*/  STL.64 [R1+0x2ca8], R106 ;  /* 0x002ca86a01007387 */ /* 0x000fe80000100a00 */
[----:B------:R-:W-:Y:S04]  /*35e60*/  STL.64 [R1+0x2cb0], R90 ;  /* 0x002cb05a01007387 */ /* 0x000fe80000100a00 */
[----:B------:R1:W-:Y:S04]  /*35e70*/  STL.64 [R1+0x2cb8], R74 ;  /* 0x002cb84a01007387 */ /* 0x0003e80000100a00 */
[----:B-1----:R-:W3:Y:S04]  /*35e80*/  LDL.LU.64 R74, [R1+0x240] ;  /* 0x00024000014a7983 */ /* 0x002ee80000300a00 */
        /* <DEDUP_REMOVED lines=22> */
[----:B------:R1:W-:Y:S04]  /*35ff0*/  LDGSTS.E [R47+0x6300], [R238.64], P1 ;  /* 0x06300000ee2f7fae */ /* 0x0003e80008921848 */
[----:B---3--:R3:W-:Y:S04]  /*36000*/  LDGSTS.E [R47+0x6b00], [R236.64], P1 ;  /* 0x06b00000ec2f7fae */ /* 0x0087e80008921848 */
[----:B------:R2:W-:Y:S04]  /*36010*/  LDGSTS.E [R47+0x7300], [R234.64], P1 ;  /* 0x07300000ea2f7fae */ /* 0x0005e80008921848 */
[----:B-1----:R-:W4:Y:S04]  /*36020*/  LDL.64 R238, [R1+0x7f8] ;  /* 0x0007f80001ee7983 */ /* 0x002f280000100a00 */
[----:B---3--:R-:W3:Y:S04]  /*36030*/  LDL.64 R236, [R1+0x830] ;  /* 0x0008300001ec7983 */ /* 0x008ee80000100a00 */
[----:B--2---:R-:W2:Y:S04]  /*36040*/  LDL.64 R234, [R1+0x868] ;  /* 0x0008680001ea7983 */ /* 0x004ea80000100a00 */
[----:B------:R-:W3:Y:S04]  /*36050*/  LDL.64 R78, [R1+0x7c0] ;  /* 0x0007c000014e7983 */ /* 0x000ee80000100a00 */
[----:B------:R-:W4:Y:S04]  /*36060*/  LDL.64 R94, [R1+0x788] ;  /* 0x00078800015e7983 */ /* 0x000f280000100a00 */
[----:B------:R-:W4:Y:S04]  /*36070*/  LDL.64 R246, [R1+0x750] ;  /* 0x0007500001f67983 */ /* 0x000f280000100a00 */
[----:B------:R-:W4:Y:S04]  /*36080*/  LDL.64 R244, [R1+0x718] ;  /* 0x0007180001f47983 */ /* 0x000f280000100a00 */
[----:B------:R-:W4:Y:S04]  /*36090*/  LDL.64 R242, [R1+0x6e0] ;  /* 0x0006e00001f27983 */ /* 0x000f280000100a00 */
[----:B------:R1:W-:Y:S04]  /*360a0*/  LDGSTS.E [R47+0x7b00], [R108.64], P1 ;  /* 0x07b000006c2f7fae */ /* 0x0003e80008921848 */
[----:B------:R1:W-:Y:S04]  /*360b0*/  LDGSTS.E [R47+0x8300], [R124.64], P1 ;  /* 0x083000007c2f7fae */ /* 0x0003e80008921848 */
[----:B------:R1:W-:Y:S04]  /*360c0*/  LDGSTS.E [R47+0x8b00], [R110.64], P1 ;  /* 0x08b000006e2f7fae */ /* 0x0003e80008921848 */
[----:B------:R1:W-:Y:S04]  /*360d0*/  LDGSTS.E [R47+0x9300], [R62.64], P1 ;  /* 0x093000003e2f7fae */ /* 0x0003e80008921848 */
[----:B------:R1:W-:Y:S04]  /*360e0*/  LDGSTS.E [R47+0x9b00], [R240.64], P1 ;  /* 0x09b00000f02f7fae */ /* 0x0003e80008921848 */
[----:B------:R-:W4:Y:S04]  /*360f0*/  LDL.64 R122, [R1+0x500] ;  /* 0x00050000017a7983 */ /* 0x000f280000100a00 */
[----:B------:R-:W4:Y:S04]  /*36100*/  LDL.64 R126, [R1+0x4c0] ;  /* 0x0004c000017e7983 */ /* 0x000f280000100a00 */
        /* <DEDUP_REMOVED lines=10> */
[----:B--2---:R1:W-:Y:S04]  /*361b0*/  LDGSTS.E [R47+0xa300], [R234.64], P1 ;  /* 0x0a300000ea2f7fae */ /* 0x0043e80008921848 */
[----:B---3--:R2:W-:Y:S04]  /*361c0*/  LDGSTS.E [R47+0xab00], [R236.64], P1 ;  /* 0x0ab00000ec2f7fae */ /* 0x0085e80008921848 */
[----:B----4-:R3:W-:Y:S04]  /*361d0*/  LDGSTS.E [R47+0xb300], [R238.64], P1 ;  /* 0x0b300000ee2f7fae */ /* 0x0107e80008921848 */
[----:B-1----:R-:W4:Y:S04]  /*361e0*/  LDL.LU.64 R234, [R1+0x2f78] ;  /* 0x002f780001ea7983 */ /* 0x002f280000300a00 */
[----:B--2---:R-:W2:Y:S04]  /*361f0*/  LDL.LU.64 R236, [R1+0x2f70] ;  /* 0x002f700001ec7983 */ /* 0x004ea80000300a00 */
[----:B---3--:R-:W3:Y:S04]  /*36200*/  LDL.LU.64 R238, [R1+0x2f68] ;  /* 0x002f680001ee7983 */ /* 0x008ee80000300a00 */
[----:B------:R1:W-:Y:S04]  /*36210*/  LDGSTS.E [R47+0xbb00], [R78.64], P1 ;  /* 0x0bb000004e2f7fae */ /* 0x0003e80008921848 */
[----:B------:R1:W-:Y:S04]  /*36220*/  LDGSTS.E [R47+0xc300], [R94.64], P1 ;  /* 0x0c3000005e2f7fae */ /* 0x0003e80008921848 */
[----:B------:R1:W-:Y:S04]  /*36230*/  LDGSTS.E [R47+0xcb00], [R246.64], P1 ;  /* 0x0cb00000f62f7fae */ /* 0x0003e80008921848 */
[----:B-1----:R-:W2:Y:S04]  /*36240*/  LDL.64 R78, [R1+0x138] ;  /* 0x00013800014e7983 */ /* 0x002ea80000100a00 */
[----:B------:R-:W3:Y:S04]  /*36250*/  LDL.64 R94, [R1+0xf8] ;  /* 0x0000f800015e7983 */ /* 0x000ee80000100a00 */
[----:B------:R1:W-:Y:S04]  /*36260*/  LDGSTS.E [R47+0xd300], [R244.64], P1 ;  /* 0x0d300000f42f7fae */ /* 0x0003e80008921848 */
[----:B------:R-:W4:Y:S04]  /*36270*/  LDL.64 R246, [R1+0xb8] ;  /* 0x0000b80001f67983 */ /* 0x000f280000100a00 */
[----:B------:R1:W-:Y:S04]  /*36280*/  LDGSTS.E [R47+0xdb00], [R242.64], P1 ;  /* 0x0db00000f22f7fae */ /* 0x0003e80008921848 */
[----:B-1----:R-:W4:Y:S04]  /*36290*/  LDL.64 R244, [R1+0x78] ;  /* 0x0000780001f47983 */ /* 0x002f280000100a00 */
[----:B------:R1:W-:Y:S04]  /*362a0*/  LDGSTS.E [R47+0xe300], [R240.64], P1 ;  /* 0x0e300000f02f7fae */ /* 0x0003e80008921848 */
[----:B------:R-:W4:Y:S04]  /*362b0*/  LDL.64 R242, [R1+0x38] ;  /* 0x0000380001f27983 */ /* 0x000f280000100a00 */
        /* <DEDUP_REMOVED lines=14> */
[----:B------:R1:W-:Y:S04]  /*363a0*/  LDGSTS.E [R47+0x15300], [R108.64], P1 ;  /* 0x153000006c2f7fae */ /* 0x0003e80008921848 */
[----:B------:R-:W-:Y:S04]  /*363b0*/  STL.64 [R1+0x2ce0], R74 ;  /* 0x002ce04a01007387 */ /* 0x000fe80000100a00 */
[----:B------:R1:W-:Y:S04]  /*363c0*/  LDGSTS.E [R47+0x15b00], [R124.64], P1 ;  /* 0x15b000007c2f7fae */ /* 0x0003e80008921848 */
[----:B------:R-:W-:Y:S04]  /*363d0*/  STL.64 [R1+0x2ce8], R14 ;  /* 0x002ce80e01007387 */ /* 0x000fe80000100a00 */
[----:B------:R1:W-:Y:S04]  /*363e0*/  LDGSTS.E [R47+0x16300], [R110.64], P1 ;  /* 0x163000006e2f7fae */ /* 0x0003e80008921848 */
[----:B------:R-:W-:Y:S04]  /*363f0*/  STL.64 [R1+0x2cf0], R76 ;  /* 0x002cf04c01007387 */ /* 0x000fe80000100a00 */
[----:B------:R1:W-:Y:S04]  /*36400*/  LDGSTS.E [R47+0x16b00], [R62.64], P1 ;  /* 0x16b000003e2f7fae */ /* 0x0003e80008921848 */
[----:B------:R-:W-:Y:S04]  /*36410*/  STL.64 [R1+0x2cf8], R30 ;  /* 0x002cf81e01007387 */ /* 0x000fe80000100a00 */
[----:B------:R2:W-:Y:S04]  /*36420*/  LDGSTS.E [R47+0x17300], [R74.64], P1 ;  /* 0x173000004a2f7fae */ /* 0x0005e80008921848 */
[----:B-1----:R-:W4:Y:S04]  /*36430*/  LDL.64 R62, [R1+0xcd0] ;  /* 0x000cd000013e7983 */ /* 0x002f280000100a00 */
[----:B------:R-:W4:Y:S04]  /*36440*/  LDL.64 R58, [R1+0xc98] ;  /* 0x000c9800013a7983 */ /* 0x000f280000100a00 */
[----:B------:R1:W-:Y:S04]  /*36450*/  LDGSTS.E [R47+0x17b00], [R14.64], P1 ;  /* 0x17b000000e2f7fae */ /* 0x0003e80008921848 */
[----:B------:R-:W4:Y:S04]  /*36460*/  LDL.64 R106, [R1+0xc60] ;  /* 0x000c6000016a7983 */ /* 0x000f280000100a00 */
[----:B------:R1:W-:Y:S04]  /*36470*/  LDGSTS.E [R47+0x18300], [R76.64], P1 ;  /* 0x183000004c2f7fae */ /* 0x0003e80008921848 */
[----:B------:R-:W4:Y:S04]  /*36480*/  LDL.64 R122, [R1+0xc28] ;  /* 0x000c2800017a7983 */ /* 0x000f280000100a00 */
[----:B------:R1:W-:Y:S04]  /*36490*/  LDGSTS.E [R47+0x18b00], [R30.64], P1 ;  /* 0x18b000001e2f7fae */ /* 0x0003e80008921848 */
[----:B------:R-:W4:Y:S04]  /*364a0*/  LDL.64 R126, [R1+0xbf0] ;  /* 0x000bf000017e7983 */ /* 0x000f280000100a00 */
[----:B------:R-:W4:Y:S04]  /*364b0*/  LDL.64 R12, [R1+0xbb8] ;  /* 0x000bb800010c7983 */ /* 0x000f280000100a00 */
[----:B--2---:R2:W-:Y:S04]  /*364c0*/  LDGSTS.E [R47+0x19300], [R78.64], P1 ;  /* 0x193000004e2f7fae */ /* 0x0045e80008921848 */
[----:B---3--:R3:W-:Y:S04]  /*364d0*/  LDGSTS.E [R47+0x19b00], [R94.64], P1 ;  /* 0x19b000005e2f7fae */ /* 0x0087e80008921848 */
[----:B--2---:R-:W2:Y:S04]  /*364e0*/  LDL.64 R78, [R1+0xb80] ;  /* 0x000b8000014e7983 */ /* 0x004ea80000100a00 */
[----:B----4-:R4:W-:Y:S04]  /*364f0*/  LDGSTS.E [R47+0x1a300], [R246.64], P1 ;  /* 0x1a300000f62f7fae */ /* 0x0109e80008921848 */
[----:B---3--:R-:W3:Y:S04]  /*36500*/  LDL.64 R94, [R1+0xb48] ;  /* 0x000b4800015e7983 */ /* 0x008ee80000100a00 */
[----:B------:R1:W-:Y:S04]  /*36510*/  LDGSTS.E [R47+0x1ab00], [R244.64], P1 ;  /* 0x1ab00000f42f7fae */ /* 0x0003e80008921848 */
[----:B----4-:R-:W4:Y:S04]  /*36520*/  LDL.64 R246, [R1+0xb10] ;  /* 0x000b100001f67983 */ /* 0x010f280000100a00 */
[----:B------:R1:W-:Y:S04]  /*36530*/  LDGSTS.E [R47+0x1b300], [R242.64], P1 ;  /* 0x1b300000f22f7fae */ /* 0x0003e80008921848 */
[----:B-1----:R-:W4:Y:S04]  /*36540*/  LDL.64 R244, [R1+0xad8] ;  /* 0x000ad80001f47983 */ /* 0x002f280000100a00 */
[----:B------:R-:W1:Y:S04]  /*36550*/  S2R R0, SR_TID.X ;  /* 0x0000000000007919 */ /* 0x000e680000002100 */
[----:B------:R-:W4:Y:S04]  /*36560*/  LDL.64 R242, [R1+0xaa0] ;  /* 0x000aa00001f27983 */ /* 0x000f280000100a00 */
[----:B------:R-:W-:Y:S04]  /*36570*/  STL.64 [R1+0x2d00], R250 ;  /* 0x002d00fa01007387 */ /* 0x000fe80000100a00 */
[----:B------:R1:W-:Y:S04]  /*36580*/  LDGSTS.E [R47+0x1bb00], [R250.64], P1 ;  /* 0x1bb00000fa2f7fae */ /* 0x0003e80008921848 */
[----:B------:R-:W-:Y:S04]  /*36590*/  STL.64 [R1+0x2d08], R120 ;  /* 0x002d087801007387 */ /* 0x000fe80000100a00 */
[----:B------:R1:W-:Y:S04]  /*365a0*/  LDGSTS.E [R47+0x1c300], [R120.64], P1 ;  /* 0x1c300000782f7fae */ /* 0x0003e80008921848 */
[----:B------:R-:W-:Y:S01]  /*365b0*/  STL.64 [R1+0x2d10], R104 ;  /* 0x002d106801007387 */ /* 0x000fe20000100a00 */
[----:B-1----:R-:W-:-:S03]  /*365c0*/  LOP3.LUT R0, R0, 0x3f, RZ, 0xc0, !PT ;  /* 0x0000003f00007812 */ /* 0x002fc600078ec0ff */
[----:B------:R1:W-:Y:S04]  /*365d0*/  LDGSTS.E [R47+0x1cb00], [R104.64], P1 ;  /* 0x1cb00000682f7fae */ /* 0x0003e80008921848 */
[----:B------:R-:W-:Y:S04]  /*365e0*/  STL.64 [R1+0x2d18], R88 ;  /* 0x002d185801007387 */ /* 0x000fe80000100a00 */
[----:B------:R1:W-:Y:S04]  /*365f0*/  LDGSTS.E [R47+0x1d300], [R88.64], P1 ;  /* 0x1d300000582f7fae */ /* 0x0003e80008921848 */
[----:B------:R-:W-:Y:S04]  /*36600*/  STL.64 [R1+0x2d20], R72 ;  /* 0x002d204801007387 */ /* 0x000fe80000100a00 */
[----:B------:R1:W-:Y:S04]  /*36610*/  LDGSTS.E [R47+0x1db00], [R72.64], P1 ;  /* 0x1db00000482f7fae */ /* 0x0003e80008921848 */
[----:B------:R-:W-:Y:S04]  /*36620*/  STL.64 [R1+0x2d28], R56 ;  /* 0x002d283801007387 */ /* 0x000fe80000100a00 */
[----:B------:R1:W-:Y:S04]  /*36630*/  LDGSTS.E [R47+0x1e300], [R56.64], P1 ;  /* 0x1e300000382f7fae */ /* 0x0003e80008921848 */
[----:B------:R-:W-:Y:S01]  /*36640*/  STL.64 [R1+0x2d30], R40 ;  /* 0x002d302801007387 */ /* 0x000fe20000100a00 */
[----:B------:R-:W-:-:S03]  /*36650*/  IMAD.SHL.U32 R0, R0, 0x4, RZ ;  /* 0x0000000400007824 */ /* 0x000fc600078e00ff */
[----:B------:R1:W-:Y:S04]  /*36660*/  LDGSTS.E [R47+0x1eb00], [R40.64], P1 ;  /* 0x1eb00000282f7fae */ /* 0x0003e80008921848 */
[----:B------:R1:W-:Y:S04]  /*36670*/  STL.64 [R1+0x2d38], R24 ;  /* 0x002d381801007387 */ /* 0x0003e80000100a00 */
[----:B------:R1:W-:Y:S04]  /*36680*/  LDGSTS.E [R47+0x1f300], [R24.64], P1 ;  /* 0x1f300000182f7fae */ /* 0x0003e80008921848 */
[----:B------:R-:W-:Y:S01]  /*36690*/  STL.64 [R1+0x2d40], R8 ;  /* 0x002d400801007387 */ /* 0x000fe20000100a00 */
[----:B------:R-:W-:-:S03]  /*366a0*/  LOP3.LUT R111, R0, 0x40, RZ, 0x3c, !PT ;  /* 0x00000040006f7812 */ /* 0x000fc600078e3cff */
[----:B------:R1:W-:Y:S04]  /*366b0*/  LDGSTS.E [R47+0x1fb00], [R8.64], P1 ;  /* 0x1fb00000082f7fae */ /* 0x0003e80008921848 */
[----:B-1----:R-:W4:Y:S04]  /*366c0*/  LDL.LU.64 R24, [R1+0x338] ;  /* 0x0003380001187983 */ /* 0x002f280000300a00 */
[----:B------:R-:W4:Y:S04]  /*366d0*/  LDL.LU.64 R88, [R1+0x2f8] ;  /* 0x0002f80001587983 */ /* 0x000f280000300a00 */
[----:B------:R-:W4:Y:S04]  /*366e0*/  LDL.LU.64 R30, [R1+0x2b8] ;  /* 0x0002b800011e7983 */ /* 0x000f280000300a00 */
[----:B------:R-:W4:Y:S04]  /*366f0*/  LDL.LU.64 R10, [R1+0x278] ;  /* 0x00027800010a7983 */ /* 0x000f280000300a00 */
[----:B------:R-:W4:Y:S04]  /*36700*/  LDL.LU.64 R90, [R1+0x238] ;  /* 0x00023800015a7983 */ /* 0x000f280000300a00 */
[----:B------:R-:W4:Y:S04]  /*36710*/  LDL.LU.64 R60, [R1+0x1f8] ;  /* 0x0001f800013c7983 */ /* 0x000f280000300a00 */
[----:B------:R-:W4:Y:S04]  /*36720*/  LDL.LU.64 R92, [R1+0x1b0] ;  /* 0x0001b000015c7983 */ /* 0x000f280000300a00 */
[----:B------:R-:W4:Y:S04]  /*36730*/  LDL.LU.64 R46, [R1+0x170] ;  /* 0x00017000012e7983 */ /* 0x000f280000300a00 */
[----:B------:R-:W4:Y:S04]  /*36740*/  LDL.64 R28, [R1+0xa68] ;  /* 0x000a6800011c7983 */ /* 0x000f280000100a00 */
[----:B------:R-:W4:Y:S04]  /*36750*/  LDL.64 R44, [R1+0xa30] ;  /* 0x000a3000012c7983 */ /* 0x000f280000100a00 */
[----:B------:R-:W4:Y:S04]  /*36760*/  LDL.64 R108, [R1+0x9f8] ;  /* 0x0009f800016c7983 */ /* 0x000f280000100a00 */
        /* <DEDUP_REMOVED lines=8> */
[----:B------:R1:W-:Y:S04]  /*367f0*/  LDGSTS.E [R111+0xc00], [R58.64], P1 ;  /* 0x00c000003a6f7fae */ /* 0x0003e80008921848 */
        /* <DEDUP_REMOVED lines=15> */
[----:B--2---:R1:W-:Y:S04]  /*368f0*/  LDGSTS.E [R111+0x3400], [R78.64], P1 ;  /* 0x034000004e6f7fae */ /* 0x0043e80008921848 */
[----:B---3--:R2:W-:Y:S04]  /*36900*/  LDGSTS.E [R111+0x3c00], [R94.64], P1 ;  /* 0x03c000005e6f7fae */ /* 0x0085e80008921848 */
[----:B-1----:R-:W3:Y:S04]  /*36910*/  LDL.64 R78, [R1+0x6d8] ;  /* 0x0006d800014e7983 */ /* 0x002ee80000100a00 */
[----:B----4-:R1:W-:Y:S04]  /*36920*/  LDGSTS.E [R111+0x4400], [R246.64], P1 ;  /* 0x04400000f66f7fae */ /* 0x0103e80008921848 */
[----:B--2---:R-:W2:Y:S04]  /*36930*/  LDL.64 R94, [R1+0x6a0] ;  /* 0x0006a000015e7983 */ /* 0x004ea80000100a00 */
[----:B------:R4:W-:Y:S04]  /*36940*/  LDGSTS.E [R111+0x4c00], [R244.64], P1 ;  /* 0x04c00000f46f7fae */ /* 0x0009e80008921848 */
[----:B-1----:R-:W2:Y:S04]  /*36950*/  LDL.64 R246, [R1+0x668] ;  /* 0x0006680001f67983 */ /* 0x002ea80000100a00 */
[----:B------:R1:W-:Y:S04]  /*36960*/  LDGSTS.E [R111+0x5400], [R242.64], P1 ;  /* 0x05400000f26f7fae */ /* 0x0003e80008921848 */
[----:B----4-:R-:W2:Y:S04]  /*36970*/  LDL.64 R244, [R1+0x628] ;  /* 0x0006280001f47983 */ /* 0x010ea80000100a00 */
[----:B-1----:R-:W2:Y:S04]  /*36980*/  LDL.64 R242, [R1+0x5f0] ;  /* 0x0005f00001f27983 */ /* 0x002ea80000100a00 */
[----:B------:R1:W-:Y:S04]  /*36990*/  LDGSTS.E [R111+0x5c00], [R28.64], P1 ;  /* 0x05c000001c6f7fae */ /* 0x0003e80008921848 */
[----:B------:R1:W-:Y:S04]  /*369a0*/  LDGSTS.E [R111+0x6400], [R44.64], P1 ;  /* 0x064000002c6f7fae */ /* 0x0003e80008921848 */
[----:B------:R1:W-:Y:S04]  /*369b0*/  LDGSTS.E [R111+0x6c00], [R108.64], P1 ;  /* 0x06c000006c6f7fae */ /* 0x0003e80008921848 */
[----:B-1----:R-:W4:Y:S04]  /*369c0*/  LDL.64 R28, [R1+0x478] ;  /* 0x00047800011c7983 */ /* 0x002f280000100a00 */
[----:B------:R1:W-:Y:S04]  /*369d0*/  LDGSTS.E [R111+0x7400], [R124.64], P1 ;  /* 0x074000007c6f7fae */ /* 0x0003e80008921848 */
[----:B------:R-:W4:Y:S04]  /*369e0*/  LDL.64 R44, [R1+0x438] ;  /* 0x00043800012c7983 */ /* 0x000f280000100a00 */
[----:B------:R1:W-:Y:S04]  /*369f0*/  LDGSTS.E [R111+0x7c00], [R62.64], P1 ;  /* 0x07c000003e6f7fae */ /* 0x0003e80008921848 */
        /* <DEDUP_REMOVED lines=14> */
[----:B---3--:R3:W-:Y:S04]  /*36ae0*/  LDGSTS.E [R111+0xdc00], [R78.64], P1 ;  /* 0x0dc000004e6f7fae */ /* 0x0087e80008921848 */
[----:B--2---:R2:W-:Y:S04]  /*36af0*/  LDGSTS.E [R111+0xe400], [R94.64], P1 ;  /* 0x0e4000005e6f7fae */ /* 0x0045e80008921848 */
[----:B---3--:R-:W3:Y:S04]  /*36b00*/  LDL.64 R78, [R1+0x130] ;  /* 0x00013000014e7983 */ /* 0x008ee80000100a00 */
[----:B------:R1:W-:Y:S04]  /*36b10*/  LDGSTS.E [R111+0xec00], [R246.64], P1 ;  /* 0x0ec00000f66f7fae */ /* 0x0003e80008921848 */
[----:B--2---:R-:W2:Y:S04]  /*36b20*/  LDL.64 R94, [R1+0xf0] ;  /* 0x0000f000015e7983 */ /* 0x004ea80000100a00 */
[----:B------:R1:W-:Y:S04]  /*36b30*/  LDGSTS.E [R111+0xf400], [R244.64], P1 ;  /* 0x0f400000f46f7fae */ /* 0x0003e80008921848 */
[----:B-1----:R-:W2:Y:S04]  /*36b40*/  LDL.64 R246, [R1+0xb0] ;  /* 0x0000b00001f67983 */ /* 0x002ea80000100a00 */
[----:B------:R1:W-:Y:S04]  /*36b50*/  LDGSTS.E [R111+0xfc00], [R242.64], P1 ;  /* 0x0fc00000f26f7fae */ /* 0x0003e80008921848 */
[----:B------:R-:W2:Y:S04]  /*36b60*/  LDL.64 R244, [R1+0x70] ;  /* 0x0000700001f47983 */ /* 0x000ea80000100a00 */
[----:B------:R2:W-:Y:S04]  /*36b70*/  LDGSTS.E [R111+0x10400], [R58.64], P1 ;  /* 0x104000003a6f7fae */ /* 0x0005e80008921848 */
[----:B-1----:R-:W2:Y:S04]  /*36b80*/  LDL.64 R242, [R1+0x30] ;  /* 0x0000300001f27983 */ /* 0x002ea80000100a00 */
[----:B------:R1:W-:Y:S04]  /*36b90*/  LDGSTS.E [R111+0x10c00], [R106.64], P1 ;  /* 0x10c000006a6f7fae */ /* 0x0003e80008921848 */
[----:B------:R1:W-:Y:S04]  /*36ba0*/  LDGSTS.E [R111+0x11400], [R122.64], P1 ;  /* 0x114000007a6f7fae */ /* 0x0003e80008921848 */
[----:B------:R1:W-:Y:S04]  /*36bb0*/  LDGSTS.E [R111+0x11c00], [R126.64], P1 ;  /* 0x11c000007e6f7fae */ /* 0x0003e80008921848 */
[----:B------:R1:W-:Y:S04]  /*36bc0*/  LDGSTS.E [R111+0x12400], [R12.64], P1 ;  /* 0x124000000c6f7fae */ /* 0x0003e80008921848 */
        /* <DEDUP_REMOVED lines=29> */
[----:B----4-:R-:W4:Y:S04]  /*36da0*/  LDL.64 R244, [R1+0xc20] ;  /* 0x000c200001f47983 */ /* 0x010f280000100a00 */
[----:B------:R1:W-:Y:S04]  /*36db0*/  LDGSTS.E [R111+0x1bc00], [R134.64], P1 ;  /* 0x1bc00000866f7fae */ /* 0x0003e80008921848 */
[----:B-1----:R-:W4:Y:S04]  /*36dc0*/  LDL.64 R242, [R1+0xbe8] ;  /* 0x000be80001f27983 */ /* 0x002f280000100a00 */
[----:B------:R-:W4:Y:S04]  /*36dd0*/  LDL.LU.64 R46, [R1+0x3f0] ;  /* 0x0003f000012e7983 */ /* 0x000f280000300a00 */
        /* <DEDUP_REMOVED lines=10> */
[----:B------:R-:W-:Y:S04]  /*36e80*/  STL.64 [R1+0x2d88], R134 ;  /* 0x002d888601007387 */ /* 0x000fe80000100a00 */
[----:B------:R1:W-:Y:S04]  /*36e90*/  LDGSTS.E [R111+0x1c400], [R118.64], P1 ;  /* 0x1c400000766f7fae */ /* 0x0003e80008921848 */
[----:B------:R-:W-:Y:S04]  /*36ea0*/  STL.64 [R1+0x2d90], R118 ;  /* 0x002d907601007387 */ /* 0x000fe80000100a00 */
[----:B------:R1:W-:Y:S04]  /*36eb0*/  LDGSTS.E [R111+0x1cc00], [R102.64], P1 ;  /* 0x1cc00000666f7fae */ /* 0x0003e80008921848 */
[----:B------:R1:W-:Y:S04]  /*36ec0*/  STL.64 [R1+0x2d98], R102 ;  /* 0x002d986601007387 */ /* 0x0003e80000100a00 */
[----:B------:R1:W-:Y:S04]  /*36ed0*/  LDGSTS.E [R111+0x1d400], [R86.64], P1 ;  /* 0x1d400000566f7fae */ /* 0x0003e80008921848 */
[----:B------:R1:W-:Y:S04]  /*36ee0*/  LDGSTS.E [R111+0x1dc00], [R70.64], P1 ;  /* 0x1dc00000466f7fae */ /* 0x0003e80008921848 */
[----:B-1----:R-:W4:Y:S04]  /*36ef0*/  LDL.LU.64 R102, [R1+0x430] ;  /* 0x0004300001667983 */ /* 0x002f280000300a00 */
[----:B------:R-:W-:Y:S04]  /*36f00*/  STL.64 [R1+0x2da0], R86 ;  /* 0x002da05601007387 */ /* 0x000fe80000100a00 */
        /* <DEDUP_REMOVED lines=10> */
[----:B-1----:R-:W4:Y:S04]  /*36fb0*/  LDL.LU.64 R4, [R1+0x4b0] ;  /* 0x0004b00001047983 */ /* 0x002f280000300a00 */
        /* <DEDUP_REMOVED lines=16> */
[----:B------:R-:W4:Y:S01]  /*370c0*/  LDL.64 R14, [R1+0x820] ;  /* 0x00082000010e7983 */ /* 0x000f220000100a00 */
[----:B------:R-:W-:-:S03]  /*370d0*/  LOP3.LUT R0, R252, 0x50, RZ, 0x3c, !PT ;  /* 0x00000050fc007812 */ /* 0x000fc600078e3cff */
        /* <DEDUP_REMOVED lines=11> */
[----:B-1----:R-:W3:Y:S04]  /*37190*/  LDL.64 R78, [R1+0x5e8] ;  /* 0x0005e800014e7983 */ /* 0x002ee80000100a00 */
[----:B------:R1:W-:Y:S04]  /*371a0*/  LDGSTS.E [R0+0x1500], [R246.64], P1 ;  /* 0x01500000f6007fae */ /* 0x0003e80008921848 */
[----:B--2---:R-:W2:Y:S04]  /*371b0*/  LDL.64 R94, [R1+0x5b0] ;  /* 0x0005b000015e7983 */ /* 0x004ea80000100a00 */
[----:B----4-:R4:W-:Y:S04]  /*371c0*/  LDGSTS.E [R0+0x1d00], [R244.64], P1 ;  /* 0x01d00000f4007fae */ /* 0x0109e80008921848 */
[----:B-1----:R-:W2:Y:S04]  /*371d0*/  LDL.64 R246, [R1+0x570] ;  /* 0x0005700001f67983 */ /* 0x002ea80000100a00 */
[----:B------:R1:W-:Y:S04]  /*371e0*/  LDGSTS.E [R0+0x2500], [R242.64], P1 ;  /* 0x02500000f2007fae */ /* 0x0003e80008921848 */
[----:B----4-:R-:W4:Y:S04]  /*371f0*/  LDL.64 R244, [R1+0x530] ;  /* 0x0005300001f47983 */ /* 0x010f280000100a00 */
[----:B-1----:R-:W4:Y:S04]  /*37200*/  LDL.64 R242, [R1+0x4f0] ;  /* 0x0004f00001f27983 */ /* 0x002f280000100a00 */
        /* <DEDUP_REMOVED lines=31> */
[----:B----4-:R4:W-:Y:S04]  /*37400*/  LDGSTS.E [R0+0x11500], [R244.64], P1 ;  /* 0x11500000f4007fae */ /* 0x0109e80008921848 */
[----:B-1----:R-:W2:Y:S04]  /*37410*/  LDL.64 R246, [R1+0xa8] ;  /* 0x0000a80001f67983 */ /* 0x002ea80000100a00 */
[----:B------:R1:W-:Y:S04]  /*37420*/  LDGSTS.E [R0+0x11d00], [R242.64], P1 ;  /* 0x11d00000f2007fae */ /* 0x0003e80008921848 */
[----:B----4-:R-:W2:Y:S04]  /*37430*/  LDL.64 R244, [R1+0x68] ;  /* 0x0000680001f47983 */ /* 0x010ea80000100a00 */
[----:B------:R1:W-:Y:S04]  /*37440*/  LDGSTS.E [R0+0x12500], [R4.64], P1 ;  /* 0x1250000004007fae */ /* 0x0003e80008921848 */
[----:B-1----:R-:W2:Y:S04]  /*37450*/  LDL.64 R242, [R1+0x28] ;  /* 0x0000280001f27983 */ /* 0x002ea80000100a00 */
[----:B------:R-:W-:Y:S04]  /*37460*/  STL.64 [R1+0x2dd0], R4 ;  /* 0x002dd00401007387 */ /* 0x000fe80000100a00 */
[----:B------:R-:W-:Y:S04]  /*37470*/  STL.64 [R1+0x2dd8], R54 ;  /* 0x002dd83601007387 */ /* 0x000fe80000100a00 */
        /* <DEDUP_REMOVED lines=20> */
[----:B------:R1:W-:Y:S04]  /*375c0*/  STL.64 [R1+0x2e30], R108 ;  /* 0x002e306c01007387 */ /* 0x0003e80000100a00 */
[----:B------:R1:W-:Y:S04]  /*375d0*/  LDGSTS.E [R0+0x17d00], [R12.64], P1 ;  /* 0x17d000000c007fae */ /* 0x0003e80008921848 */
[----:B------:R-:W-:Y:S04]  /*375e0*/  STL.64 [R1+0x2e38], R62 ;  /* 0x002e383e01007387 */ /* 0x000fe80000100a00 */
[----:B------:R1:W-:Y:S04]  /*375f0*/  LDGSTS.E [R0+0x18500], [R108.64], P1 ;  /* 0x185000006c007fae */ /* 0x0003e80008921848 */
[----:B------:R1:W-:Y:S04]  /*37600*/  STL.64 [R1+0x2e40], R132 ;  /* 0x002e408401007387 */ /* 0x0003e80000100a00 */
[----:B------:R1:W-:Y:S04]  /*37610*/  LDGSTS.E [R0+0x18d00], [R62.64], P1 ;  /* 0x18d000003e007fae */ /* 0x0003e80008921848 */
[----:B------:R-:W-:Y:S04]  /*37620*/  STL.64 [R1+0x2e48], R116 ;  /* 0x002e487401007387 */ /* 0x000fe80000100a00 */
[----:B------:R-:W-:Y:S04]  /*37630*/  STL.64 [R1+0x2e50], R100 ;  /* 0x002e506401007387 */ /* 0x000fe80000100a00 */
[----:B------:R-:W-:Y:S04]  /*37640*/  STL.64 [R1+0x2e58], R84 ;  /* 0x002e585401007387 */ /* 0x000fe80000100a00 */
[----:B------:R-:W-:Y:S04]  /*37650*/  STL.64 [R1+0x2e60], R68 ;  /* 0x002e604401007387 */ /* 0x000fe80000100a00 */
[----:B------:R-:W-:Y:S04]  /*37660*/  STL.64 [R1+0x2e68], R52 ;  /* 0x002e683401007387 */ /* 0x000fe80000100a00 */
[----:B------:R-:W-:Y:S04]  /*37670*/  STL.64 [R1+0x2e70], R36 ;  /* 0x002e702401007387 */ /* 0x000fe80000100a00 */
[----:B------:R2:W-:Y:S04]  /*37680*/  STL.64 [R1+0x2e78], R20 ;  /* 0x002e781401007387 */ /* 0x0005e80000100a00 */
        /* <DEDUP_REMOVED lines=22> */
[----:B------:R3:W-:Y:S04]  /*377f0*/  LDGSTS.E [R0+0x1a500], [R246.64], P1 ;  /* 0x1a500000f6007fae */ /* 0x0007e80008921848 */
[----:B--2---:R-:W2:Y:S04]  /*37800*/  LDL.64 R94, [R1+0x818] ;  /* 0x00081800015e7983 */ /* 0x004ea80000100a00 */
[----:B------:R1:W-:Y:S04]  /*37810*/  LDGSTS.E [R0+0x1ad00], [R244.64], P1 ;  /* 0x1ad00000f4007fae */ /* 0x0003e80008921848 */
[----:B---3--:R-:W3:Y:S04]  /*37820*/  LDL.64 R246, [R1+0x7e0] ;  /* 0x0007e00001f67983 */ /* 0x008ee80000100a00 */
[----:B------:R1:W-:Y:S04]  /*37830*/  LDGSTS.E [R0+0x1b500], [R242.64], P1 ;  /* 0x1b500000f2007fae */ /* 0x0003e80008921848 */
[----:B------:R1:W-:Y:S04]  /*37840*/  LDGSTS.E [R0+0x1bd00], [R132.64], P1 ;  /* 0x1bd0000084007fae */ /* 0x0003e80008921848 */
[----:B-1----:R-:W2:Y:S04]  /*37850*/  LDL.64 R244, [R1+0x7a8] ;  /* 0x0007a80001f47983 */ /* 0x002ea80000100a00 */
[----:B------:R-:W2:Y:S04]  /*37860*/  LDL.64 R242, [R1+0x770] ;  /* 0x0007700001f27983 */ /* 0x000ea80000100a00 */
[----:B------:R-:W2:Y:S04]  /*37870*/  LDL.64 R132, [R1+0xcc0] ;  /* 0x000cc00001847983 */ /* 0x000ea80000100a00 */
        /* <DEDUP_REMOVED lines=8> */
[----:B-1----:R-:W1:Y:S04]  /*37900*/  S2R R0, SR_TID.X ;  /* 0x0000000000007919 */ /* 0x002e680000002100 */
[----:B------:R-:W-:Y:S04]  /*37910*/  STL.64 [R1+0x2e80], R2 ;  /* 0x002e800201007387 */ /* 0x000fe80000100a00 */
[----:B------:R-:W3:Y:S04]  /*37920*/  LDL.LU.64 R20, [R1+0x738] ;  /* 0x0007380001147983 */ /* 0x000ee80000300a00 */
[----:B------:R-:W3:Y:S04]  /*37930*/  LDL.LU.64 R52, [R1+0x700] ;  /* 0x0007000001347983 */ /* 0x000ee80000300a00 */
[----:B------:R-:W3:Y:S04]  /*37940*/  LDL.LU.64 R84, [R1+0x6c8] ;  /* 0x0006c80001547983 */ /* 0x000ee80000300a00 */
[----:B------:R-:W3:Y:S01]  /*37950*/  LDL.LU.64 R116, [R1+0x690] ;  /* 0x0006900001747983 */ /* 0x000ee20000300a00 */
[----:B-1----:R-:W-:-:S03]  /*37960*/  LOP3.LUT R0, R0, 0x3f, RZ, 0xc0, !PT ;  /* 0x0000003f00007812 */ /* 0x002fc600078ec0ff */
[----:B------:R-:W3:Y:S02]  /*37970*/  LDL.LU.64 R62, [R1+0x658] ;  /* 0x00065800013e7983 */ /* 0x000ee40000300a00 */
[----:B------:R-:W-:Y:S02]  /*37980*/  IMAD.SHL.U32 R0, R0, 0x4, RZ ;  /* 0x0000000400007824 */ /* 0x000fe400078e00ff */
[----:B------:R-:W3:Y:S03]  /*37990*/  LDL.LU.64 R12, [R1+0x618] ;  /* 0x00061800010c7983 */ /* 0x000ee60000300a00 */
[----:B------:R-:W-:Y:S01]  /*379a0*/  LOP3.LUT R0, R0, 0x60, RZ, 0x3c, !PT ;  /* 0x0000006000007812 */ /* 0x000fe200078e3cff */
[----:B------:R-:W3:Y:S04]  /*379b0*/  LDL.LU.64 R26, [R1+0x5e0] ;  /* 0x0005e000011a7983 */ /* 0x000ee80000300a00 */
        /* <DEDUP_REMOVED lines=41> */
[----:B-1----:R-:W4:Y:S04]  /*37c50*/  LDL.64 R110, [R1+0x120] ;  /* 0x00012000016e7983 */ /* 0x002f280000100a00 */
[----:B--2---:R-:W2:Y:S04]  /*37c60*/  LDL.64 R94, [R1+0xe0] ;  /* 0x0000e000015e7983 */ /* 0x004ea80000100a00 */
[----:B------:R1:W-:Y:S04]  /*37c70*/  LDGSTS.E [R0+0xbe00], [R244.64], P1 ;  /* 0x0be00000f4007fae */ /* 0x0003e80008921848 */
[----:B---3--:R-:W3:Y:S04]  /*37c80*/  LDL.64 R246, [R1+0xa0] ;  /* 0x0000a00001f67983 */ /* 0x008ee80000100a00 */
[----:B------:R1:W-:Y:S04]  /*37c90*/  LDGSTS.E [R0+0xc600], [R242.64], P1 ;  /* 0x0c600000f2007fae */ /* 0x0003e80008921848 */
[----:B-1----:R-:W3:Y:S04]  /*37ca0*/  LDL.64 R244, [R1+0x60] ;  /* 0x0000600001f47983 */ /* 0x002ee80000100a00 */
[----:B------:R1:W-:Y:S04]  /*37cb0*/  LDGSTS.E [R0+0xce00], [R20.64], P1 ;  /* 0x0ce0000014007fae */ /* 0x0003e80008921848 */
[----:B------:R-:W3:Y:S04]  /*37cc0*/  LDL.64 R242, [R1+0x20] ;  /* 0x0000200001f27983 */ /* 0x000ee80000100a00 */
        /* <DEDUP_REMOVED lines=48> */
[----:B------:R1:W-:Y:S04]  /*37fd0*/  STL.64 [R1+0x2bf8], R130 ;  /* 0x002bf88201007387 */ /* 0x0003e80000100a00 */
[----:B------:R1:W-:Y:S04]  /*37fe0*/  STL.64 [R1+0x2bf0], R114 ;  /* 0x002bf07201007387 */ /* 0x0003e80000100a00 */
[----:B------:R1:W-:Y:S04]  /*37ff0*/  STL.64 [R1+0x2be8], R66 ;  /* 0x002be84201007387 */ /* 0x0003e80000100a00 */
[----:B------:R1:W-:Y:S04]  /*38000*/  STL.64 [R1+0x2be0], R18 ;  /* 0x002be01201007387 */ /* 0x0003e80000100a00 */
[----:B----4-:R4:W-:Y:S04]  /*38010*/  LDGSTS.E [R0+0x19600], [R110.64], P1 ;  /* 0x196000006e007fae */ /* 0x0109e80008921848 */
[----:B--2---:R2:W-:Y:S04]  /*38020*/  LDGSTS.E [R0+0x19e00], [R94.64], P1 ;  /* 0x19e000005e007fae */ /* 0x0045e80008921848 */
[----:B---3--:R3:W-:Y:S04]  /*38030*/  LDGSTS.E [R0+0x1a600], [R246.64], P1 ;  /* 0x1a600000f6007fae */ /* 0x0087e80008921848 */
[----:B------:R1:W-:Y:S04]  /*38040*/  LDGSTS.E [R0+0x1ae00], [R244.64], P1 ;  /* 0x1ae00000f4007fae */ /* 0x0003e80008921848 */
[----:B---3--:R-:W3:Y:S04]  /*38050*/  LDL.LU R246, [R1+0x9d4] ;  /* 0x0009d40001f67983 */ /* 0x008ee80000300800 */
[----:B------:R2:W-:Y:S04]  /*38060*/  LDGSTS.E [R0+0x1b600], [R242.64], P1 ;  /* 0x1b600000f2007fae */ /* 0x0005e80008921848 */
[----:B-1----:R-:W3:Y:S04]  /*38070*/  LDL.LU.64 R244, [R1+0x1b8] ;  /* 0x0001b80001f47983 */ /* 0x002ee80000300a00 */
        /* <DEDUP_REMOVED lines=46> */
[----:B------:R1:W-:Y:S04]  /*38360*/  LDGSTS.E [R0+0x1be00], [R130.64], P1 ;  /* 0x1be0000082007fae */ /* 0x0003e80008921848 */
[----:B------:R-:W3:Y:S04]  /*38370*/  LDL.LU.64 R126, [R1+0x220] ;  /* 0x00022000017e7983 */ /* 0x000ee80000300a00 */
[----:B------:R1:W-:Y:S04]  /*38380*/  LDGSTS.E [R0+0x1c600], [R114.64], P1 ;  /* 0x1c60000072007fae */ /* 0x0003e80008921848 */
[----:B------:R-:W3:Y:S04]  /*38390*/  LDL.LU.64 R44, [R1+0x1e0] ;  /* 0x0001e000012c7983 */ /* 0x000ee80000300a00 */
[----:B------:R1:W-:Y:S04]  /*383a0*/  LDGSTS.E [R0+0x1ce00], [R98.64], P1 ;  /* 0x1ce0000062007fae */ /* 0x0003e80008921848 */
[----:B----4-:R-:W4:Y:S04]  /*383b0*/  LDL.LU.64 R110, [R1+0x198] ;  /* 0x00019800016e7983 */ /* 0x010f280000300a00 */
[----:B------:R1:W-:Y:S04]  /*383c0*/  LDGSTS.E [R0+0x1d600], [R82.64], P1 ;  /* 0x1d60000052007fae */ /* 0x0003e80008921848 */
[----:B--2---:R-:W2:Y:S04]  /*383d0*/  LDL.LU.64 R94, [R1+0x158] ;  /* 0x00015800015e7983 */ /* 0x004ea80000300a00 */
[----:B------:R1:W-:Y:S04]  /*383e0*/  LDGSTS.E [R0+0x1de00], [R66.64], P1 ;  /* 0x1de0000042007fae */ /* 0x0003e80008921848 */
[----:B-1----:R-:W2:Y:S04]  /*383f0*/  LDL.LU.64 R130, [R1+0x118] ;  /* 0x0001180001827983 */ /* 0x002ea80000300a00 */
[----:B------:R1:W-:Y:S04]  /*38400*/  LDGSTS.E [R0+0x1e600], [R50.64], P1 ;  /* 0x1e60000032007fae */ /* 0x0003e80008921848 */
[----:B------:R-:W2:Y:S04]  /*38410*/  LDL.64 R242, [R1+0x18] ;  /* 0x0000180001f27983 */ /* 0x000ea80000100a00 */
[----:B------:R1:W-:Y:S04]  /*38420*/  LDGSTS.E [R0+0x1ee00], [R34.64], P1 ;  /* 0x1ee0000022007fae */ /* 0x0003e80008921848 */
[----:B------:R-:W2:Y:S04]  /*38430*/  LDL.LU.64 R114, [R1+0xd8] ;  /* 0x0000d80001727983 */ /* 0x000ea80000300a00 */
[----:B------:R1:W-:Y:S04]  /*38440*/  LDGSTS.E [R0+0x1f600], [R18.64], P1 ;  /* 0x1f60000012007fae */ /* 0x0003e80008921848 */
[----:B------:R-:W2:Y:S04]  /*38450*/  LDL.LU.64 R66, [R1+0x98] ;  /* 0x0000980001427983 */ /* 0x000ea80000300a00 */
[----:B------:R1:W-:Y:S04]  /*38460*/  LDGSTS.E [R0+0x1fe00], [R6.64], P1 ;  /* 0x1fe0000006007fae */ /* 0x0003e80008921848 */
[----:B-1----:R-:W2:Y:S01]  /*38470*/  LDL.LU.64 R18, [R1+0x58] ;  /* 0x0000580001127983 */ /* 0x002ea20000300a00 */
[----:B------:R-:W-:-:S05]  /*38480*/  LOP3.LUT R0, R252, 0x70, RZ, 0x3c, !PT ;  /* 0x00000070fc007812 */ /* 0x000fca00078e3cff */
        /* <DEDUP_REMOVED lines=49> */
[----:B--2---:R1:W-:Y:S04]  /*387a0*/  LDGSTS.E [R0+0x18f00], [R94.64], P1 ;  /* 0x18f000005e007fae */ /* 0x0043e80008921848 */
[----:B------:R1:W-:Y:S01]  /*387b0*/  LDGSTS.E [R0+0x19700], [R130.64], P1 ;  /* 0x1970000082007fae */ /* 0x0003e20008921848 */
[----:B------:R-:W-:-:S03]  /*387c0*/  IMAD.MOV.U32 R247, RZ, RZ, c[0x0][0x180] ;  /* 0x00006000fff77624 */ /* 0x000fc600078e00ff */
        /* <DEDUP_REMOVED lines=12> */
[----:B------:R1:W-:Y:S01]  /*38890*/  LDGSTS.E [R0+0x1ff00], [R136.64], P1 ;  /* 0x1ff0000088007fae */ /* 0x0003e20008921848 */
[----:B------:R-:W-:Y:S01]  /*388a0*/  IMAD.MOV.U32 R252, RZ, RZ, c[0x0][0x188] ;  /* 0x00006200fffc7624 */ /* 0x000fe200078e00ff */
[----:B------:R-:W-:-:S02]  /*388b0*/  IADD3 R247, R247, -0x59, RZ ;  /* 0xffffffa7f7f77810 */ /* 0x000fc40007ffe0ff */
[----:B------:R-:W0:Y:S04]  /*388c0*/  LDGDEPBAR ;  /* 0x00000000000079af */ /* 0x000e280000000000 */
[----:B--2---:R-:W2:Y:S01]  /*388d0*/  LDL.LU.64 R242, [R1+0x2f58] ;  /* 0x002f580001f27983 */ /* 0x004ea20000300a00 */
[----:B-1----:R-:W-:Y:S02]  /*388e0*/  IMAD.MOV.U32 R0, RZ, RZ, c[0x0][0x180] ;  /* 0x00006000ff007624 */ /* 0x002fe400078e00ff */
[----:B------:R-:W-:-:S03]  /*388f0*/  IMAD.SHL.U32 R252, R252, 0x40, RZ ;  /* 0x00000040fcfc7824 */ /* 0x000fc600078e00ff */
[----:B------:R-:W-:Y:S01]  /*38900*/  IADD3 R0, R0, -0x55, RZ ;  /* 0xffffffab00007810 */ /* 0x000fe20007ffe0ff */
[----:B------:R-:W-:Y:S03]  /*38910*/  BAR.SYNC.DEFER_BLOCKING 0x0 ;  /* 0x0000000000007b1d */ /* 0x000fe60000010000 */
[----:B------:R-:W-:Y:S02]  /*38920*/  ISETP.GE.U32.AND P1, PT, R0, 0x7fffff6c, PT ;  /* 0x7fffff6c0000780c */ /* 0x000fe40003f26070 */
[----:B------:R-:W-:Y:S02]  /*38930*/  SEL R0, R246, RZ, P4 ;  /* 0x000000fff6007207 */ /* 0x000fe40002000000 */
[----:B------:R-:W-:Y:S01]  /*38940*/  ISETP.GE.U32.AND P4, PT, R247, 0x7fffff68, PT ;  /* 0x7fffff68f700780c */ /* 0x000fe20003f86070 */
[C---:B------:R-:W-:Y:S02]  /*38950*/  IMAD.WIDE R246, R252.reuse, 0x4, R140 ;  /* 0x00000004fcf67825 */ /* 0x040fe400078e028c */
[----:B------:R-:W1:Y:S04]  /*38960*/  S2R R141, SR_TID.X ;  /* 0x00000000008d7919 */ /* 0x000e680000002100 */
[----:B------:R-:W3:Y:S01]  /*38970*/  S2R R140, SR_TID.X ;  /* 0x00000000008c7919 */ /* 0x000ee20000002100 */
[----:B------:R-:W-:-:S04]  /*38980*/  IMAD.WIDE R244, R252, 0x4, R244 ;  /* 0x00000004fcf47825 */ /* 0x000fc800078e02f4 */
[----:B------:R-:W-:Y:S01]  /*38990*/  IMAD.WIDE R248, R252, 0x4, R248 ;  /* 0x00000004fcf87825 */ /* 0x000fe200078e02f8 */
[----:B------:R-:W-:Y:S04]  /*389a0*/  STL.64 [R1+0x1b8], R244 ;  /* 0x0001b8f401007387 */ /* 0x000fe80000100a00 */
[----:B------:R-:W-:Y:S01]  /*389b0*/  STL.64 [R1+0xe30], R246 ;  /* 0x000e30f601007387 */ /* 0x000fe20000100a00 */
[----:B-1----:R-:W-:-:S05]  /*389c0*/  LOP3.LUT R141, R141, 0x3f, RZ, 0xc0, !PT ;  /* 0x0000003f8d8d7812 */ /* 0x002fca00078ec0ff */
[----:B------:R-:W-:Y:S01]  /*389d0*/  IMAD.SHL.U32 R252, R141, 0x4, RZ ;  /* 0x000000048dfc7824 */ /* 0x000fe200078e00ff */
[----:B------:R3:W-:Y:S01]  /*389e0*/  STL.64 [R1+0x2540], R248 ;  /* 0x002540f801007387 */ /* 0x0007e20000100a00 */
[----:B------:R-:W-:-:S03]  /*389f0*/  IMAD.MOV.U32 R141, RZ, RZ, c[0x0][0x180] ;  /* 0x00006000ff8d7624 */ /* 0x000fc600078e00ff */
[----:B------:R-:W-:Y:S01]  /*38a00*/  @!PT LDS RZ, [RZ] ;  /* 0x00000000fffff984 */ /* 0x000fe20000000800 */
[----:B------:R-:W-:Y:S01]  /*38a10*/  @!PT LDS RZ, [RZ] ;  /* 0x00000000fffff984 */ /* 0x000fe20000000800 */
[----:B------:R-:W-:Y:S01]  /*38a20*/  @!PT LDS RZ, [RZ] ;  /* 0x00000000fffff984 */ /* 0x000fe20000000800 */
[----:B------:R3:W-:Y:S02]  /*38a30*/  LDGSTS.E [R252+0x44000], [R248.64], !P5 ;  /* 0x44000000f8fc7fae */ /* 0x0007e4000e921848 */
[----:B---3--:R-:W-:Y:S01]  /*38a40*/  LOP3.LUT R248, R140, 0x3f, RZ, 0xc0, !PT ;  /* 0x0000003f8cf87812 */ /* 0x008fe200078ec0ff */
[----:B------:R-:W-:Y:S01]  /*38a50*/  IMAD.MOV.U32 R252, RZ, RZ, c[0x0][0x188] ;  /* 0x00006200fffc7624 */ /* 0x000fe200078e00ff */
[----:B------:R-:W-:Y:S01]  /*38a60*/  IADD3 R140, R141, -0x5d, RZ ;  /* 0xffffffa38d8c7810 */ /* 0x000fe20007ffe0ff */
[----:B------:R-:W-:Y:S02]  /*38a70*/  IMAD.MOV.U32 R249, RZ, RZ, c[0x0][0x180] ;  /* 0x00006000fff97624 */ /* 0x000fe400078e00ff */
[----:B------:R-:W-:Y:S01]  /*38a80*/  IMAD.SHL.U32 R248, R248, 0x4, RZ ;  /* 0x00000004f8f87824 */ /* 0x000fe200078e00ff */
[----:B------:R-:W-:Y:S01]  /*38a90*/  ISETP.GE.U32.AND P5, PT, R140, 0x7fffff64, PT ;  /* 0x7fffff648c00780c */ /* 0x000fe20003fa6070 */
[----:B------:R-:W-:Y:S01]  /*38aa0*/  IMAD.SHL.U32 R252, R252, 0x40, RZ ;  /* 0x00000040fcfc7824 */ /* 0x000fe200078e00ff */
[----:B------:R-:W-:-:S02]  /*38ab0*/  IADD3 R140, R249, -0x65, RZ ;  /* 0xffffff9bf98c7810 */ /* 0x000fc40007ffe0ff */
[----:B------:R1:W-:Y:S01]  /*38ac0*/  LDGSTS.E [R248+0x44400], [R244.64], !P6 ;  /* 0x44400000f4f87fae */ /* 0x0003e2000f121848 */
[----:B------:R-:W-:-:S03]  /*38ad0*/  IMAD.WIDE R142, R252, 0x4, R142 ;  /* 0x00000004fc8e7825 */ /* 0x000fc600078e028e */
[----:B------:R3:W-:Y:S01]  /*38ae0*/  LDGSTS.E [R248+0x44800], [R246.64], !P3 ;  /* 0x44800000f6f87fae */ /* 0x0007e2000d921848 */
[----:B------:R-:W-:Y:S01]  /*38af0*/  ISETP.GE.U32.AND P3, PT, R140, 0x7fffff5c, PT ;  /* 0x7fffff5c8c00780c */ /* 0x000fe20003f66070 */
[C---:B------:R-:W-:Y:S01]  /*38b00*/  IMAD.WIDE R146, R252.reuse, 0x4, R146 ;  /* 0x00000004fc927825 */ /* 0x040fe200078e0292 */
[----:B------:R-:W-:Y:S01]  /*38b10*/  IADD3 R140, R249, -0x69, RZ ;  /* 0xffffff97f98c7810 */ /* 0x000fe20007ffe0ff */
[----:B------:R4:W-:Y:S01]  /*38b20*/  LDGSTS.E [R248+0x44c00], [R142.64], !P0 ;  /* 0x44c000008ef87fae */ /* 0x0009e2000c121848 */
[----:B------:R-:W-:Y:S01]  /*38b30*/  IADD3 R141, R141, -0x61, RZ ;  /* 0xffffff9f8d8d7810 */ /* 0x000fe20007ffe0ff */
[----:B------:R-:W-:Y:S01]  /*38b40*/  IMAD.WIDE R148, R252, 0x4, R148 ;  /* 0x00000004fc947825 */ /* 0x000fe200078e0294 */
[----:B------:R-:W-:Y:S01]  /*38b50*/  ISETP.GE.U32.AND P0, PT, R140, 0x7fffff58, PT ;  /* 0x7fffff588c00780c */ /* 0x000fe20003f06070 */
[----:B-1----:R-:W2:Y:S01]  /*38b60*/  LDL.LU.64 R244, [R1+0x2f50] ;  /* 0x002f500001f47983 */ /* 0x002ea20000300a00 */
[----:B------:R-:W-:Y:S02]  /*38b70*/  ISETP.GE.U32.AND P6, PT, R141, 0x7fffff60, PT ;  /* 0x7fffff608d00780c */ /* 0x000fe40003fc6070 */
[C---:B------:R-:W-:Y:S01]  /*38b80*/  IADD3 R140, R249.reuse, -0x71, RZ ;  /* 0xffffff8ff98c7810 */ /* 0x040fe20007ffe0ff */
[----:B---3--:R-:W3:Y:S04]  /*38b90*/  LDL.LU.64 R246, [R1+0x2f48] ;  /* 0x002f480001f67983 */ /* 0x008ee80000300a00 */
[----:B------:R-:W-:Y:S01]  /*38ba0*/  STL.64 [R1+0xe48], R142 ;  /* 0x000e488e01007387 */ /* 0x000fe20000100a00 */
[----:B------:R-:W-:-:S03]  /*38bb0*/  IADD3 R141, R249, -0x6d, RZ ;  /* 0xffffff93f98d7810 */ /* 0x000fc60007ffe0ff */
[----:B------:R1:W-:Y:S04]  /*38bc0*/  STL.64 [R1+0xe60], R146 ;  /* 0x000e609201007387 */ /* 0x0003e80000100a00 */
[----:B------:R1:W-:Y:S04]  /*38bd0*/  LDGSTS.E [R248+0x45000], [R146.64], !P2 ;  /* 0x4500000092f87fae */ /* 0x0003e8000d121848 */
[----:B------:R4:W-:Y:S04]  /*38be0*/  STL.64 [R1+0xe80], R148 ;  /* 0x000e809401007387 */ /* 0x0009e80000100a00 */
[----:B------:R4:W-:Y:S01]  /*38bf0*/  LDGSTS.E [R248+0x45400], [R148.64], !P1 ;  /* 0x4540000094f87fae */ /* 0x0009e2000c921848 */
[----:B------:R-:W-:-:S02]  /*38c00*/  ISETP.GE.U32.AND P1, PT, R140, 0x7fffff50, PT ;  /* 0x7fffff508c00780c */ /* 0x000fc40003f26070 */
[----:B------:R-:W-:Y:S01]  /*38c10*/  IADD3 R140, R249, -0x75, RZ ;  /* 0xffffff8bf98c7810 */ /* 0x000fe20007ffe0ff */
[----:B-1----:R-:W-:Y:S01]  /*38c20*/  IMAD.WIDE R146, R252, 0x4, R152 ;  /* 0x00000004fc927825 */ /* 0x002fe200078e0298 */
[----:B------:R-:W-:-:S03]  /*38c30*/  ISETP.GE.U32.AND P2, PT, R141, 0x7fffff54, PT ;  /* 0x7fffff548d00780c */ /* 0x000fc60003f46070 */
[----:B----4-:R-:W-:Y:S01]  /*38c40*/  IMAD.WIDE R148, R252, 0x4, R150 ;  /* 0x00000004fc947825 */ /* 0x010fe200078e0296 */
[----:B------:R-:W-:-:S03]  /*38c50*/  IADD3 R141, R249, -0x79, RZ ;  /* 0xffffff87f98d7810 */ /* 0x000fc60007ffe0ff */
[----:B------:R-:W-:Y:S01]  /*38c60*/  IMAD.WIDE R142, R252, 0x4, R154 ;  /* 0x00000004fc8e7825 */ /* 0x000fe200078e029a */
[----:B------:R1:W-:Y:S01]  /*38c70*/  LDGSTS.E [R248+0x45800], [R148.64], !P4 ;  /* 0x4580000094f87fae */ /* 0x0003e2000e121848 */
[----:B------:R-:W-:Y:S02]  /*38c80*/  ISETP.GE.U32.AND P4, PT, R140, 0x7fffff4c, PT ;  /* 0x7fffff4c8c00780c */ /* 0x000fe40003f86070 */
[----:B------:R-:W-:Y:S01]  /*38c90*/  IADD3 R140, R249, -0x7d, RZ ;  /* 0xffffff83f98c7810 */ /* 0x000fe20007ffe0ff */
[----:B------:R1:W-:Y:S04]  /*38ca0*/  STL.64 [R1+0xea0], R148 ;  /* 0x000ea09401007387 */ /* 0x0003e80000100a00 */
[----:B------:R4:W-:Y:S01]  /*38cb0*/  LDGSTS.E [R248+0x45c00], [R146.64], !P5 ;  /* 0x45c0000092f87fae */ /* 0x0009e2000e921848 */
[----:B------:R-:W-:-:S03]  /*38cc0*/  ISETP.GE.U32.AND P5, PT, R141, 0x7fffff48, PT ;  /* 0x7fffff488d00780c */ /* 0x000fc60003fa6070 */
[----:B------:R4:W-:Y:S01]  /*38cd0*/  LDGSTS.E [R248+0x46000], [R142.64], !P6 ;  /* 0x460000008ef87fae */ /* 0x0009e2000f121848 */
[----:B------:R-:W-:Y:S01]  /*38ce0*/  ISETP.GE.U32.AND P6, PT, R140, 0x7fffff44, PT ;  /* 0x7fffff448c00780c */ /* 0x000fe20003fc6070 */
[----:B-1----:R-:W-:Y:S02]  /*38cf0*/  IMAD.WIDE R148, R252, 0x4, R156 ;  /* 0x00000004fc947825 */ /* 0x002fe400078e029c */
[----:B------:R4:W-:Y:S01]  /*38d00*/  STL.64 [R1+0xec0], R146 ;  /* 0x000ec09201007387 */ /* 0x0009e20000100a00 */
[----:B------:R-:W-:-:S03]  /*38d10*/  IADD3 R140, R249, -0x42, RZ ;  /* 0xffffffbef98c7810 */ /* 0x000fc60007ffe0ff */
[----:B------:R1:W-:Y:S01]  /*38d20*/  STL.64 [R1+0xee0], R142 ;  /* 0x000ee08e01007387 */ /* 0x0003e20000100a00 */
[C---:B------:R-:W-:Y:S01]  /*38d30*/  IADD3 R141, R249.reuse, -0x46, RZ ;  /* 0xffffffbaf98d7810 */ /* 0x040fe20007ffe0ff */
[C---:B------:R-:W-:Y:S02]  /*38d40*/  IMAD.WIDE R144, R252.reuse, 0x4, R144 ;  /* 0x00000004fc907825 */ /* 0x040fe400078e0290 */
[----:B------:R1:W-:Y:S02]  /*38d50*/  LDGSTS.E [R248+0x46400], [R148.64], !P3 ;  /* 0x4640000094f87fae */ /* 0x0003e4000d921848 */
[C---:B----4-:R-:W-:Y:S02]  /*38d60*/  IMAD.WIDE R146, R252.reuse, 0x4, R158 ;  /* 0x00000004fc927825 */ /* 0x050fe400078e029e */
[----:B------:R-:W-:Y:S02]  /*38d70*/  STL.64 [R1+0xf00], R148 ;  /* 0x000f009401007387 */ /* 0x000fe40000100a00 */
[----:B-1----:R-:W-:Y:S01]  /*38d80*/  IMAD.WIDE R142, R252, 0x4, R160 ;  /* 0x00000004fc8e7825 */ /* 0x002fe200078e02a0 */
[----:B------:R-:W-:Y:S01]  /*38d90*/  ISETP.GE.U32.AND P3, PT, R140, 0x7fffff7f, PT ;  /* 0x7fffff7f8c00780c */ /* 0x000fe20003f66070 */
[----:B------:R1:W-:Y:S01]  /*38da0*/  STL.64 [R1+0xf20], R146 ;  /* 0x000f209201007387 */ /* 0x0003e20000100a00 */
[----:B------:R-:W-:-:S03]  /*38db0*/  IADD3 R140, R249, -0x4a, RZ ;  /* 0xffffffb6f98c7810 */ /* 0x000fc60007ffe0ff */
[----:B------:R1:W-:Y:S01]  /*38dc0*/  LDGSTS.E [R248+0x46800], [R146.64], !P0 ;  /* 0x4680000092f87fae */ /* 0x0003e2000c121848 */
[----:B------:R-:W-:-:S03]  /*38dd0*/  ISETP.GE.U32.AND P0, PT, R141, 0x7fffff7b, PT ;  /* 0x7fffff7b8d00780c */ /* 0x000fc60003f06070 */
[----:B------:R4:W-:Y:S04]  /*38de0*/  STL.64 [R1+0xf40], R142 ;  /* 0x000f408e01007387 */ /* 0x0009e80000100a00 */
[----:B------:R4:W-:Y:S01]  /*38df0*/  LDGSTS.E [R248+0x46c00], [R142.64], !P2 ;  /* 0x46c000008ef87fae */ /* 0x0009e2000d121848 */
[----:B------:R-:W-:Y:S01]  /*38e00*/  ISETP.GE.U32.AND P2, PT, R140, 0x7fffff77, PT ;  /* 0x7fffff778c00780c */ /* 0x000fe20003f46070 */
[C---:B-1----:R-:W-:Y:S01]  /*38e10*/  IMAD.WIDE R146, R252.reuse, 0x4, R162 ;  /* 0x00000004fc927825 */ /* 0x042fe200078e02a2 */
[----:B------:R-:W-:Y:S01]  /*38e20*/  IADD3 R140, R249, -0x4e, RZ ;  /* 0xffffffb2f98c7810 */ /* 0x000fe20007ffe0ff */
[----:B------:R-:W-:Y:S04]  /*38e30*/  STL.64 [R1+0xf58], R144 ;  /* 0x000f589001007387 */ /* 0x000fe80000100a00 */
[----:B------:R1:W-:Y:S01]  /*38e40*/  LDGSTS.E [R248+0x47000], [R144.64], !P1 ;  /* 0x4700000090f87fae */ /* 0x0003e2000c921848 */
[----:B----4-:R-:W-:-:S03]  /*38e50*/  IMAD.WIDE R142, R252, 0x4, R164 ;  /* 0x00000004fc8e7825 */ /* 0x010fc600078e02a4 */
[----:B------:R-:W-:Y:S01]  /*38e60*/  STL.64 [R1+0xf68], R146 ;  /* 0x000f689201007387 */ /* 0x000fe20000100a00 */
[----:B------:R-:W-:-:S03]  /*38e70*/  ISETP.GE.U32.AND P1, PT, R140, 0x7fffff73, PT ;  /* 0x7fffff738c00780c */ /* 0x000fc60003f26070 */
[----:B------:R4:W-:Y:S01]  /*38e80*/  LDGSTS.E [R248+0x47400], [R146.64], !P4 ;  /* 0x4740000092f87fae */ /* 0x0009e2000e121848 */
[----:B------:R-:W-:-:S03]  /*38e90*/  IADD3 R141, R249, -0x52, RZ ;  /* 0xffffffaef98d7810 */ /* 0x000fc60007ffe0ff */
[----:B------:R1:W-:Y:S01]  /*38ea0*/  STL.64 [R1+0xf70], R142 ;  /* 0x000f708e01007387 */ /* 0x0003e20000100a00 */
[----:B------:R-:W-:-:S03]  /*38eb0*/  IADD3 R140, R249, -0x56, RZ ;  /* 0xffffffaaf98c7810 */ /* 0x000fc60007ffe0ff */
[----:B------:R1:W-:Y:S01]  /*38ec0*/  LDGSTS.E [R248+0x47800], [R142.64], !P5 ;  /* 0x478000008ef87fae */ /* 0x0003e2000e921848 */
[----:B------:R-:W-:Y:S01]  /*38ed0*/  IMAD.WIDE R156, R252, 0x4, R138 ;  /* 0x00000004fc9c7825 */ /* 0x000fe200078e028a */
[----:B------:R-:W-:-:S03]  /*38ee0*/  LOP3.LUT R249, R248, 0x20, RZ, 0x3c, !PT ;  /* 0x00000020f8f97812 */ /* 0x000fc600078e3cff */
[----:B------:R-:W-:Y:S01]  /*38ef0*/  IMAD.WIDE R168, R252, 0x4, R168 ;  /* 0x00000004fca87825 */ /* 0x000fe200078e02a8 */
[----:B------:R-:W-:-:S03]  /*38f00*/  ISETP.GE.U32.AND P4, PT, R141, 0x7fffff6f, PT ;  /* 0x7fffff6f8d00780c */ /* 0x000fc60003f86070 */
[----:B-1----:R-:W-:-:S04]  /*38f10*/  IMAD.WIDE R142, R252, 0x4, R166 ;  /* 0x00000004fc8e7825 */ /* 0x002fc800078e02a6 */
[----:B------:R-:W-:Y:S01]  /*38f20*/  IMAD.MOV.U32 R167, RZ, RZ, c[0x0][0x180] ;  /* 0x00006000ffa77624 */ /* 0x000fe200078e00ff */
[----:B------:R1:W-:Y:S01]  /*38f30*/  LDGSTS.E [R248+0x47c00], [R142.64], !P6 ;  /* 0x47c000008ef87fae */ /* 0x0003e2000f121848 */
[----:B------:R-:W-:-:S03]  /*38f40*/  IMAD.WIDE R170, R252, 0x4, R170 ;  /* 0x00000004fcaa7825 */ /* 0x000fc600078e02aa */
[----:B------:R-:W-:Y:S01]  /*38f50*/  IADD3 R138, R167, -0x62, RZ ;  /* 0xffffff9ea78a7810 */ /* 0x000fe20007ffe0ff */
[----:B------:R1:W-:Y:S01]  /*38f60*/  LDGSTS.E [R249+0x44100], [R156.64], !P3 ;  /* 0x441000009cf97fae */ /* 0x0003e2000d921848 */
[----:B------:R-:W-:-:S03]  /*38f70*/  ISETP.GE.U32.AND P5, PT, R140, 0x7fffff6b, PT ;  /* 0x7fffff6b8c00780c */ /* 0x000fc60003fa6070 */
[----:B------:R1:W-:Y:S01]  /*38f80*/  LDGSTS.E [R249+0x44500], [R168.64], !P0 ;  /* 0x44500000a8f97fae */ /* 0x0003e2000c121848 */
[----:B------:R-:W-:Y:S02]  /*38f90*/  ISETP.GE.U32.AND P0, PT, R138, 0x7fffff5f, PT ;  /* 0x7fffff5f8a00780c */ /* 0x000fe40003f06070 */
[C---:B------:R-:W-:Y:S01]  /*38fa0*/  IADD3 R140, R167.reuse, -0x5a, RZ ;  /* 0xffffffa6a78c7810 */ /* 0x040fe20007ffe0ff */
[----:B------:R1:W-:Y:S01]  /*38fb0*/  STL.64 [R1+0xf80], R142 ;  /* 0x000f808e01007387 */ /* 0x0003e20000100a00 */
[C---:B------:R-:W-:Y:S01]  /*38fc0*/  IADD3 R138, R167.reuse, -0x66, RZ ;  /* 0xffffff9aa78a7810 */ /* 0x040fe20007ffe0ff */
[----:B------:R-:W-:Y:S01]  /*38fd0*/  IMAD.WIDE R172, R252, 0x4, R172 ;  /* 0x00000004fcac7825 */ /* 0x000fe200078e02ac */
[----:B------:R-:W-:Y:S01]  /*38fe0*/  IADD3 R141, R167, -0x5e, RZ ;  /* 0xffffffa2a78d7810 */ /* 0x000fe20007ffe0ff */
[----:B------:R2:W-:Y:S01]  /*38ff0*/  LDGSTS.E [R249+0x44900], [R170.64], !P2 ;  /* 0x44900000aaf97fae */ /* 0x0005e2000d121848 */
[----:B------:R-:W-:Y:S02]  /*39000*/  ISETP.GE.U32.AND P6, PT, R140, 0x7fffff67, PT ;  /* 0x7fffff678c00780c */ /* 0x000fe40003fc6070 */
[----:B------:R-:W-:Y:S01]  /*39010*/  ISETP.GE.U32.AND P2, PT, R138, 0x7fffff5b, PT ;  /* 0x7fffff5b8a00780c */ /* 0x000fe20003f46070 */
[----:B------:R2:W-:Y:S01]  /*39020*/  LDGSTS.E [R249+0x44d00], [R172.64], !P1 ;  /* 0x44d00000acf97fae */ /* 0x0005e2000c921848 */
[----:B------:R-:W-:Y:S01]  /*39030*/  ISETP.GE.U32.AND P3, PT, R141, 0x7fffff63, PT ;  /* 0x7fffff638d00780c */ /* 0x000fe20003f66070 */
[C---:B-1----:R-:W-:Y:S01]  /*39040*/  IMAD.WIDE R142, R252.reuse, 0x4, R174 ;  /* 0x00000004fc8e7825 */ /* 0x042fe200078e02ae */
[----:B------:R-:W-:Y:S01]  /*39050*/  IADD3 R138, R167, -0x6e, RZ ;  /* 0xffffff92a78a7810 */ /* 0x000fe20007ffe0ff */
[----:B------:R-:W-:Y:S02]  /*39060*/  STL.64 [R1+0x2548], R156 ;  /* 0x0025489c01007387 */ /* 0x000fe40000100a00 */
[----:B------:R-:W-:-:S02]  /*39070*/  IMAD.WIDE R144, R252, 0x4, R176 ;  /* 0x00000004fc907825 */ /* 0x000fc400078e02b0 */
[----:B------:R1:W-:Y:S01]  /*39080*/  LDGSTS.E [R249+0x45100], [R142.64], !P4 ;  /* 0x451000008ef97fae */ /* 0x0003e2000e121848 */
[----:B------:R-:W-:Y:S02]  /*39090*/  ISETP.GE.U32.AND P4, PT, R138, 0x7fffff53, PT ;  /* 0x7fffff538a00780c */ /* 0x000fe40003f86070 */
[C---:B------:R-:W-:Y:S01]  /*390a0*/  IADD3 R138, R167.reuse, -0x72, RZ ;  /* 0xffffff8ea78a7810 */ /* 0x040fe20007ffe0ff */
[----:B------:R-:W-:Y:S01]  /*390b0*/  STL.64 [R1+0x2550], R168 ;  /* 0x002550a801007387 */ /* 0x000fe20000100a00 */
[----:B------:R-:W-:-:S03]  /*390c0*/  IADD3 R139, R167, -0x6a, RZ ;  /* 0xffffff96a78b7810 */ /* 0x000fc60007ffe0ff */
[----:B------:R-:W-:Y:S01]  /*390d0*/  STL.64 [R1+0x2558], R170 ;  /* 0x002558aa01007387 */ /* 0x000fe20000100a00 */
[----:B------:R-:W-:-:S03]  /*390e0*/  IMAD.WIDE R140, R252, 0x4, R180 ;  /* 0x00000004fc8c7825 */ /* 0x000fc600078e02b4 */
[----:B------:R1:W-:Y:S01]  /*390f0*/  STL.64 [R1+0xe28], R142 ;  /* 0x000e288e01007387 */ /* 0x0003e20000100a00 */
[----:B------:R-:W-:-:S03]  /*39100*/  ISETP.GE.U32.AND P1, PT, R139, 0x7fffff57, PT ;  /* 0x7fffff578b00780c */ /* 0x000fc60003f26070 */
[----:B------:R4:W-:Y:S01]  /*39110*/  LDGSTS.E [R249+0x45500], [R144.64], !P5 ;  /* 0x4550000090f97fae */ /* 0x0009e2000e921848 */
[----:B------:R-:W-:Y:S02]  /*39120*/  ISETP.GE.U32.AND P5, PT, R138, 0x7fffff4f, PT ;  /* 0x7fffff4f8a00780c */ /* 0x000fe40003fa6070 */
[----:B------:R-:W-:Y:S01]  /*39130*/  IADD3 R138, R167, -0x7a, RZ ;  /* 0xffffff86a78a7810 */ /* 0x000fe20007ffe0ff */
[----:B------:R-:W-:Y:S01]  /*39140*/  STL.64 [R1+0x2560], R172 ;  /* 0x002560ac01007387 */ /* 0x000fe20000100a00 */
[----:B-1----:R-:W-:-:S03]  /*39150*/  IMAD.WIDE R142, R252, 0x4, R178 ;  /* 0x00000004fc8e7825 */ /* 0x002fc600078e02b2 */
[----:B------:R4:W-:Y:S04]  /*39160*/  STL.64 [R1+0xe40], R144 ;  /* 0x000e409001007387 */ /* 0x0009e80000100a00 */
[----:B------:R1:W-:Y:S01]  /*39170*/  LDGSTS.E [R249+0x45900], [R142.64], !P6 ;  /* 0x459000008ef97fae */ /* 0x0003e2000f121848 */
[----:B------:R-:W-:-:S03]  /*39180*/  IADD3 R139, R167, -0x76, RZ ;  /* 0xffffff8aa78b7810 */ /* 0x000fc60007ffe0ff */
[----:B------:R1:W-:Y:S01]  /*39190*/  LDGSTS.E [R249+0x45d00], [R140.64], !P3 ;  /* 0x45d000008cf97fae */ /* 0x0003e2000d921848 */
[----:B------:R-:W-:Y:S01]  /*391a0*/  ISETP.GE.U32.AND P3, PT, R138, 0x7fffff47, PT ;  /* 0x7fffff478a00780c */ /* 0x000fe20003f66070 */
[----:B----4-:R-:W-:Y:S01]  /*391b0*/  IMAD.WIDE R144, R252, 0x4, R182 ;  /* 0x00000004fc907825 */ /* 0x010fe200078e02b6 */
[----:B------:R-:W-:Y:S01]  /*391c0*/  IADD3 R138, R167, -0x7e, RZ ;  /* 0xffffff82a78a7810 */ /* 0x000fe20007ffe0ff */
[----:B------:R1:W-:Y:S01]  /*391d0*/  STL.64 [R1+0xe58], R142 ;  /* 0x000e588e01007387 */ /* 0x0003e20000100a00 */
[----:B------:R-:W-:-:S03]  /*391e0*/  ISETP.GE.U32.AND P6, PT, R139, 0x7fffff4b, PT ;  /* 0x7fffff4b8b00780c */ /* 0x000fc60003fc6070 */
[----:B------:R4:W-:Y:S04]  /*391f0*/  STL.64 [R1+0xe78], R140 ;  /* 0x000e788c01007387 */ /* 0x0009e80000100a00 */
[----:B------:R4:W-:Y:S01]  /*39200*/  LDGSTS.E [R249+0x46100], [R144.64], !P0 ;  /* 0x4610000090f97fae */ /* 0x0009e2000c121848 */
[----:B------:R-:W-:Y:S01]  /*39210*/  ISETP.GE.U32.AND P0, PT, R138, 0x7fffff43, PT ;  /* 0x7fffff438a00780c */ /* 0x000fe20003f06070 */
[----:B-1----:R-:W-:Y:S01]  /*39220*/  IMAD.WIDE R142, R252, 0x4, R184 ;  /* 0x00000004fc8e7825 */ /* 0x002fe200078e02b8 */
[----:B------:R-:W-:-:S03]  /*39230*/  IADD3 R138, R167, -0x47, RZ ;  /* 0xffffffb9a78a7810 */ /* 0x000fc60007ffe0ff */
[----:B----4-:R-:W-:Y:S01]  /*39240*/  IMAD.WIDE R140, R252, 0x4, R186 ;  /* 0x00000004fc8c7825 */ /* 0x010fe200078e02ba */
[----:B------:R1:W-:Y:S04]  /*39250*/  STL.64 [R1+0xe98], R144 ;  /* 0x000e989001007387 */ /* 0x0003e80000100a00 */
[----:B------:R4:W-:Y:S01]  /*39260*/  LDGSTS.E [R249+0x46500], [R142.64], !P2 ;  /* 0x465000008ef97fae */ /* 0x0009e2000d121848 */
[----:B------:R-:W-:-:S03]  /*39270*/  IADD3 R139, R167, -0x43, RZ ;  /* 0xffffffbda78b7810 */ /* 0x000fc60007ffe0ff */
[----:B------:R4:W-:Y:S01]  /*39280*/  LDGSTS.E [R249+0x46900], [R140.64], !P1 ;  /* 0x469000008cf97fae */ /* 0x0009e2000c921848 */
[----:B------:R-:W-:Y:S01]  /*39290*/  ISETP.GE.U32.AND P1, PT, R138, 0x7fffff7a, PT ;  /* 0x7fffff7a8a00780c */ /* 0x000fe20003f26070 */
[----:B-1----:R-:W-:Y:S01]  /*392a0*/  IMAD.WIDE R144, R252, 0x4, R188 ;  /* 0x00000004fc907825 */ /* 0x002fe200078e02bc */
[----:B------:R-:W-:Y:S01]  /*392b0*/  IADD3 R138, R167, -0x4b, RZ ;  /* 0xffffffb5a78a7810 */ /* 0x000fe20007ffe0ff */
[----:B------:R4:W-:Y:S01]  /*392c0*/  STL.64 [R1+0xeb8], R142 ;  /* 0x000eb88e01007387 */ /* 0x0009e20000100a00 */
[----:B------:R-:W-:-:S03]  /*392d0*/  ISETP.GE.U32.AND P2, PT, R139, 0x7fffff7e, PT ;  /* 0x7fffff7e8b00780c */ /* 0x000fc60003f46070 */
[----:B------:R1:W-:Y:S04]  /*392e0*/  STL.64 [R1+0xed8], R140 ;  /* 0x000ed88c01007387 */ /* 0x0003e80000100a00 */
[----:B------:R2:W-:Y:S01]  /*392f0*/  LDGSTS.E [R249+0x46d00], [R144.64], !P4 ;  /* 0x46d0000090f97fae */ /* 0x0005e2000e121848 */
[----:B------:R-:W-:Y:S01]  /*39300*/  ISETP.GE.U32.AND P4, PT, R138, 0x7fffff76, PT ;  /* 0x7fffff768a00780c */ /* 0x000fe20003f86070 */
[----:B----4-:R-:W-:Y:S01]  /*39310*/  IMAD.WIDE R142, R252, 0x4, R190 ;  /* 0x00000004fc8e7825 */ /* 0x010fe200078e02be */
[----:B------:R-:W-:-:S03]  /*39320*/  IADD3 R138, R167, -0x53, RZ ;  /* 0xffffffada78a7810 */ /* 0x000fc60007ffe0ff */
[----:B-1----:R-:W-:Y:S01]  /*39330*/  IMAD.WIDE R140, R252, 0x4, R192 ;  /* 0x00000004fc8c7825 */ /* 0x002fe200078e02c0 */
[----:B------:R-:W-:Y:S04]  /*39340*/  STL.64 [R1+0xef8], R144 ;  /* 0x000ef89001007387 */ /* 0x000fe80000100a00 */
[----:B------:R1:W-:Y:S04]  /*39350*/  STL.64 [R1+0xf18], R142 ;  /* 0x000f188e01007387 */ /* 0x0003e80000100a00 */
[----:B------:R1:W-:Y:S01]  /*39360*/  LDGSTS.E [R249+0x47100], [R142.64], !P5 ;  /* 0x471000008ef97fae */ /* 0x0003e2000e921848 */
[----:B------:R-:W-:-:S03]  /*39370*/  IADD3 R139, R167, -0x4f, RZ ;  /* 0xffffffb1a78b7810 */ /* 0x000fc60007ffe0ff */
[----:B------:R4:W-:Y:S01]  /*39380*/  LDGSTS.E [R249+0x47500], [R140.64], !P6 ;  /* 0x475000008cf97fae */ /* 0x0009e2000f121848 */
[----:B------:R-:W-:Y:S02]  /*39390*/  ISETP.GE.U32.AND P6, PT, R138, 0x7fffff6e, PT ;  /* 0x7fffff6e8a00780c */ /* 0x000fe40003fc6070 */
[----:B------:R-:W-:Y:S01]  /*393a0*/  IADD3 R138, R167, -0x57, RZ ;  /* 0xffffffa9a78a7810 */ /* 0x000fe20007ffe0ff */
[----:B------:R4:W-:Y:S01]  /*393b0*/  STL.64 [R1+0xf38], R140 ;  /* 0x000f388c01007387 */ /* 0x0009e20000100a00 */
[----:B-1----:R-:W-:Y:S01]  /*393c0*/  IMAD.WIDE R142, R252, 0x4, R194 ;  /* 0x00000004fc8e7825 */ /* 0x002fe200078e02c2 */
[----:B------:R-:W-:-:S03]  /*393d0*/  LOP3.LUT R248, R248, 0x40, RZ, 0x3c, !PT ;  /* 0x00000040f8f87812 */ /* 0x000fc600078e3cff */
[----:B------:R-:W-:Y:S01]  /*393e0*/  IMAD.WIDE R146, R252, 0x4, R198 ;  /* 0x00000004fc927825 */ /* 0x000fe200078e02c6 */
[----:B------:R1:W-:Y:S01]  /*393f0*/  LDGSTS.E [R249+0x47900], [R142.64], !P3 ;  /* 0x479000008ef97fae */ /* 0x0003e2000d921848 */
[----:B------:R-:W-:Y:S02]  /*39400*/  ISETP.GE.U32.AND P3, PT, R138, 0x7fffff6a, PT ;  /* 0x7fffff6a8a00780c */ /* 0x000fe40003f66070 */
[C---:B----4-:R-:W-:Y:S01]  /*39410*/  IMAD.WIDE R140, R252.reuse, 0x4, R196 ;  /* 0x00000004fc8c7825 */ /* 0x050fe200078e02c4 */
[----:B------:R-:W-:Y:S02]  /*39420*/  ISETP.GE.U32.AND P5, PT, R139, 0x7fffff72, PT ;  /* 0x7fffff728b00780c */ /* 0x000fe40003fa6070 */
[C---:B------:R-:W-:Y:S01]  /*39430*/  IADD3 R138, R167.reuse, -0x5f, RZ ;  /* 0xffffffa1a78a7810 */ /* 0x040fe20007ffe0ff */
[----:B------:R-:W-:Y:S01]  /*39440*/  IMAD.WIDE R150, R252, 0x4, R200 ;  /* 0x00000004fc967825 */ /* 0x000fe200078e02c8 */
[----:B------:R4:W-:Y:S01]  /*39450*/  LDGSTS.E [R249+0x47d00], [R140.64], !P0 ;  /* 0x47d000008cf97fae */ /* 0x0009e2000c121848 */
[----:B------:R-:W-:-:S03]  /*39460*/  IADD3 R139, R167, -0x5b, RZ ;  /* 0xffffffa5a78b7810 */ /* 0x000fc60007ffe0ff */
[----:B------:R1:W-:Y:S01]  /*39470*/  LDGSTS.E [R248+0x44200], [R146.64], !P2 ;  /* 0x4420000092f87fae */ /* 0x0003e2000d121848 */
[----:B------:R-:W-:Y:S02]  /*39480*/  ISETP.GE.U32.AND P2, PT, R138, 0x7fffff62, PT ;  /* 0x7fffff628a00780c */ /* 0x000fe40003f46070 */
[----:B------:R-:W-:Y:S01]  /*39490*/  IADD3 R138, R167, -0x63, RZ ;  /* 0xffffff9da78a7810 */ /* 0x000fe20007ffe0ff */
[C---:B------:R-:W-:Y:S01]  /*394a0*/  IMAD.WIDE R154, R252.reuse, 0x4, R202 ;  /* 0x00000004fc9a7825 */ /* 0x040fe200078e02ca */
[----:B------:R1:W-:Y:S01]  /*394b0*/  LDGSTS.E [R248+0x44600], [R150.64], !P1 ;  /* 0x4460000096f87fae */ /* 0x0003e2000c921848 */
[----:B------:R-:W-:Y:S02]  /*394c0*/  ISETP.GE.U32.AND P0, PT, R139, 0x7fffff66, PT ;  /* 0x7fffff668b00780c */ /* 0x000fe40003f06070 */
[----:B------:R-:W-:Y:S01]  /*394d0*/  IMAD.WIDE R160, R252, 0x4, R204 ;  /* 0x00000004fca07825 */ /* 0x000fe200078e02cc */
[----:B------:R-:W-:Y:S01]  /*394e0*/  ISETP.GE.U32.AND P1, PT, R138, 0x7fffff5e, PT ;  /* 0x7fffff5e8a00780c */ /* 0x000fe20003f26070 */
[----:B------:R1:W-:Y:S01]  /*394f0*/  LDGSTS.E [R248+0x44a00], [R154.64], !P4 ;  /* 0x44a000009af87fae */ /* 0x0003e2000e121848 */
[----:B------:R-:W-:-:S02]  /*39500*/  IADD3 R139, R167, -0x67, RZ ;  /* 0xffffff99a78b7810 */ /* 0x000fc40007ffe0ff */
[----:B------:R-:W-:Y:S01]  /*39510*/  IADD3 R138, R167, -0x6b, RZ ;  /* 0xffffff95a78a7810 */ /* 0x000fe20007ffe0ff */
[----:B------:R1:W-:Y:S01]  /*39520*/  LDGSTS.E [R248+0x44e00], [R160.64], !P5 ;  /* 0x44e00000a0f87fae */ /* 0x0003e2000e921848 */
[----:B------:R-:W-:Y:S01]  /*39530*/  IMAD.WIDE R164, R252, 0x4, R206 ;  /* 0x00000004fca47825 */ /* 0x000fe200078e02ce */
[----:B------:R-:W-:Y:S02]  /*39540*/  ISETP.GE.U32.AND P4, PT, R139, 0x7fffff5a, PT ;  /* 0x7fffff5a8b00780c */ /* 0x000fe40003f86070 */
[----:B------:R-:W-:Y:S01]  /*39550*/  ISETP.GE.U32.AND P5, PT, R138, 0x7fffff56, PT ;  /* 0x7fffff568a00780c */ /* 0x000fe20003fa6070 */
[C---:B------:R-:W-:Y:S01]  /*39560*/  IMAD.WIDE R208, R252.reuse, 0x4, R208 ;  /* 0x00000004fcd07825 */ /* 0x040fe200078e02d0 */
[C---:B------:R-:W-:Y:S01]  /*39570*/  IADD3 R138, R167.reuse, -0x6f, RZ ;  /* 0xffffff91a78a7810 */ /* 0x040fe20007ffe0ff */
[----:B------:R1:W-:Y:S01]  /*39580*/  STL.64 [R1+0xf50], R142 ;  /* 0x000f508e01007387 */ /* 0x0003e20000100a00 */
[----:B------:R-:W-:Y:S01]  /*39590*/  IADD3 R139, R167, -0x73, RZ ;  /* 0xffffff8da78b7810 */ /* 0x000fe20007ffe0ff */
[----:B------:R-:W-:-:S02]  /*395a0*/  IMAD.WIDE R210, R252, 0x4, R210 ;  /* 0x00000004fcd27825 */ /* 0x000fc400078e02d2 */
[----:B------:R4:W-:Y:S02]  /*395b0*/  STL.64 [R1+0xf60], R140 ;  /* 0x000f608c01007387 */ /* 0x0009e40000100a00 */
[----:B--2---:R-:W-:Y:S02]  /*395c0*/  IMAD.WIDE R144, R252, 0x4, R212 ;  /* 0x00000004fc907825 */ /* 0x004fe400078e02d4 */
[----:B------:R-:W-:Y:S04]  /*395d0*/  STL.64 [R1+0x2568], R146 ;  /* 0x0025689201007387 */ /* 0x000fe80000100a00 */
[----:B------:R2:W-:Y:S01]  /*395e0*/  LDGSTS.E [R248+0x45200], [R164.64], !P6 ;  /* 0x45200000a4f87fae */ /* 0x0005e2000f121848 */
[----:B------:R-:W-:Y:S01]  /*395f0*/  ISETP.GE.U32.AND P6, PT, R138, 0x7fffff52, PT ;  /* 0x7fffff528a00780c */ /* 0x000fe20003fc6070 */
[----:B-1----:R-:W-:-:S02]  /*39600*/  IMAD.WIDE R142, R252, 0x4, R214 ;  /* 0x00000004fc8e7825 */ /* 0x002fc400078e02d6 */
[----:B------:R-:W-:Y:S04]  /*39610*/  STL.64 [R1+0x2570], R150 ;  /* 0x0025709601007387 */ /* 0x000fe80000100a00 */
[----:B------:R2:W-:Y:S01]  /*39620*/  LDGSTS.E [R248+0x45600], [R208.64], !P3 ;  /* 0x45600000d0f87fae */ /* 0x0005e2000d921848 */
[----:B------:R-:W-:Y:S01]  /*39630*/  ISETP.GE.U32.AND P3, PT, R139, 0x7fffff4e, PT ;  /* 0x7fffff4e8b00780c */ /* 0x000fe20003f66070 */
[C---:B----4-:R-:W-:Y:S02]  /*39640*/  IMAD.WIDE R140, R252.reuse, 0x4, R216 ;  /* 0x00000004fc8c7825 */ /* 0x050fe400078e02d8 */
[----:B------:R-:W-:Y:S04]  /*39650*/  STL.64 [R1+0x2578], R154 ;  /* 0x0025789a01007387 */ /* 0x000fe80000100a00 */
[----:B------:R-:W-:Y:S04]  /*39660*/  STL.64 [R1+0x2580], R160 ;  /* 0x002580a001007387 */ /* 0x000fe80000100a00 */
[----:B------:R-:W-:Y:S04]  /*39670*/  STL.64 [R1+0x2588], R164 ;  /* 0x002588a401007387 */ /* 0x000fe80000100a00 */
[----:B------:R-:W-:Y:S04]  /*39680*/  STL.64 [R1+0x2590], R208 ;  /* 0x002590d001007387 */ /* 0x000fe80000100a00 */
[----:B------:R2:W-:Y:S04]  /*39690*/  LDGSTS.E [R248+0x45a00], [R210.64], !P0 ;  /* 0x45a00000d2f87fae */ /* 0x0005e8000c121848 */
[----:B------:R-:W-:Y:S04]  /*396a0*/  STL.64 [R1+0x2598], R210 ;  /* 0x002598d201007387 */ /* 0x000fe80000100a00 */
[----:B------:R1:W-:Y:S04]  /*396b0*/  STL.64 [R1+0xe38], R144 ;  /* 0x000e389001007387 */ /* 0x0003e80000100a00 */
[----:B------:R1:W-:Y:S04]  /*396c0*/  LDGSTS.E [R248+0x45e00], [R144.64], !P2 ;  /* 0x45e0000090f87fae */ /* 0x0003e8000d121848 */
[----:B------:R4:W-:Y:S04]  /*396d0*/  STL.64 [R1+0xe50], R142 ;  /* 0x000e508e01007387 */ /* 0x0009e80000100a00 */
[----:B------:R4:W-:Y:S01]  /*396e0*/  LDGSTS.E [R248+0x46200], [R142.64], !P1 ;  /* 0x462000008ef87fae */ /* 0x0009e2000c921848 */
[----:B-1----:R-:W-:-:S03]  /*396f0*/  IMAD.WIDE R144, R252, 0x4, R218 ;  /* 0x00000004fc907825 */ /* 0x002fc600078e02da */
[----:B------:R1:W-:Y:S04]  /*39700*/  STL.64 [R1+0xe70], R140 ;  /* 0x000e708c01007387 */ /* 0x0003e80000100a00 */
[----:B------:R1:W-:Y:S01]  /*39710*/  LDGSTS.E [R248+0x46600], [R140.64], !P4 ;  /* 0x466000008cf87fae */ /* 0x0003e2000e121848 */
[----:B----4-:R-:W-:-:S03]  /*39720*/  IMAD.WIDE R142, R252, 0x4, R220 ;  /* 0x00000004fc8e7825 */ /* 0x010fc600078e02dc */
[----:B------:R-:W4:Y:S01]  /*39730*/  S2R R249, SR_TID.X ;  /* 0x0000000000f97919 */ /* 0x000f220000002100 */
[----:B------:R-:W-:-:S03]  /*39740*/  IADD3 R138, R167, -0x77, RZ ;  /* 0xffffff89a78a7810 */ /* 0x000fc60007ffe0ff */
[----:B------:R2:W-:Y:S01]  /*39750*/  STL.64 [R1+0xe90], R144 ;  /* 0x000e909001007387 */ /* 0x0005e20000100a00 */
[----:B-1----:R-:W-:-:S03]  /*39760*/  IMAD.WIDE R140, R252, 0x4, R222 ;  /* 0x00000004fc8c7825 */ /* 0x002fc600078e02de */
[----:B------:R2:W-:Y:S04]  /*39770*/  LDGSTS.E [R248+0x46a00], [R144.64], !P5 ;  /* 0x46a0000090f87fae */ /* 0x0005e8000e921848 */
[----:B------:R1:W-:Y:S04]  /*39780*/  STL.64 [R1+0xeb0], R142 ;  /* 0x000eb08e01007387 */ /* 0x0003e80000100a00 */
[----:B------:R1:W-:Y:S01]  /*39790*/  LDGSTS.E [R248+0x46e00], [R142.64], !P6 ;  /* 0x46e000008ef87fae */ /* 0x0003e2000f121848 */
[----:B--2---:R-:W-:-:S03]  /*397a0*/  IMAD.WIDE R144, R252, 0x4, R224 ;  /* 0x00000004fc907825 */ /* 0x004fc600078e02e0 */
[----:B------:R2:W-:Y:S04]  /*397b0*/  STL.64 [R1+0xed0], R140 ;  /* 0x000ed08c01007387 */ /* 0x0005e80000100a00 */
[----:B------:R2:W-:Y:S01]  /*397c0*/  LDGSTS.E [R248+0x47200], [R140.64], !P3 ;  /* 0x472000008cf87fae */ /* 0x0005e2000d921848 */
[----:B-1----:R-:W-:Y:S01]  /*397d0*/  IMAD.WIDE R142, R252, 0x4, R226 ;  /* 0x00000004fc8e7825 */ /* 0x002fe200078e02e2 */
[----:B------:R-:W-:Y:S02]  /*397e0*/  ISETP.GE.U32.AND P0, PT, R138, 0x7fffff4a, PT ;  /* 0x7fffff4a8a00780c */ /* 0x000fe40003f06070 */
[----:B------:R-:W-:Y:S01]  /*397f0*/  STL.64 [R1+0xef0], R144 ;  /* 0x000ef09001007387 */ /* 0x000fe20000100a00 */
[----:B------:R-:W-:Y:S01]  /*39800*/  IADD3 R138, R167, -0x7b, RZ ;  /* 0xffffff85a78a7810 */ /* 0x000fe20007ffe0ff */
[----:B--2---:R-:W-:-:S02]  /*39810*/  IMAD.WIDE R140, R252, 0x4, R228 ;  /* 0x00000004fc8c7825 */ /* 0x004fc400078e02e4 */
[----:B------:R-:W-:Y:S01]  /*39820*/  STL.64 [R1+0xf10], R142 ;  /* 0x000f108e01007387 */ /* 0x000fe20000100a00 */
[----:B------:R-:W-:-:S03]  /*39830*/  IADD3 R139, R167, -0x7f, RZ ;  /* 0xffffff81a78b7810 */ /* 0x000fc60007ffe0ff */
[----:B------:R1:W-:Y:S01]  /*39840*/  STL.64 [R1+0xf30], R140 ;  /* 0x000f308c01007387 */ /* 0x0003e20000100a00 */
[----:B------:R-:W-:-:S03]  /*39850*/  ISETP.GE.U32.AND P2, PT, R138, 0x7fffff46, PT ;  /* 0x7fffff468a00780c */ /* 0x000fc60003f46070 */
[----:B------:R-:W2:Y:S01]  /*39860*/  LDL.LU.64 R174, [R1+0xcf0] ;  /* 0x000cf00001ae7983 */ /* 0x000ea20000300a00 */
[----:B------:R-:W-:-:S03]  /*39870*/  ISETP.GE.U32.AND P1, PT, R139, 0x7fffff42, PT ;  /* 0x7fffff428b00780c */ /* 0x000fc60003f26070 */
[----:B------:R-:W2:Y:S01]  /*39880*/  LDL.LU.64 R156, [R1+0xce8] ;  /* 0x000ce800019c7983 */ /* 0x000ea20000300a00 */
[----:B----4-:R-:W-:-:S03]  /*39890*/  LOP3.LUT R249, R249, 0x3f, RZ, 0xc0, !PT ;  /* 0x0000003ff9f97812 */ /* 0x010fc600078ec0ff */
[----:B------:R-:W4:Y:S02]  /*398a0*/  LDL.LU.64 R184, [R1+0xce0] ;  /* 0x000ce00001b87983 */ /* 0x000f240000300a00 */
[----:B------:R-:W-:Y:S02]  /*398b0*/  IMAD.SHL.U32 R181, R249, 0x4, RZ ;  /* 0x00000004f9b57824 */ /* 0x000fe400078e00ff */
[----:B------:R1:W-:Y:S04]  /*398c0*/  LDGSTS.E [R248+0x47600], [R144.64], !P0 ;  /* 0x4760000090f87fae */ /* 0x0003e8000c121848 */
[----:B------:R1:W-:Y:S04]  /*398d0*/  LDGSTS.E [R248+0x47a00], [R142.64], !P2 ;  /* 0x47a000008ef87fae */ /* 0x0003e8000d121848 */
[----:B------:R1:W-:Y:S04]  /*398e0*/  LDGSTS.E [R248+0x47e00], [R140.64], !P1 ;  /* 0x47e000008cf87fae */ /* 0x0003e8000c921848 */
[----:B-1----:R-:W4:Y:S04]  /*398f0*/  LDL.LU.64 R248, [R1+0xcd8] ;  /* 0x000cd80001f87983 */ /* 0x002f280000300a00 */
[----:B------:R-:W4:Y:S01]  /*39900*/  LDL.LU.64 R168, [R1+0xcd0] ;  /* 0x000cd00001a87983 */ /* 0x000f220000300a00 */
[----:B------:R-:W-:Y:S01]  /*39910*/  IMAD.WIDE R140, R252, 0x4, R230 ;  /* 0x00000004fc8c7825 */ /* 0x000fe200078e02e6 */
[----:B------:R-:W-:-:S02]  /*39920*/  IADD3 R138, R167, -0x44, RZ ;  /* 0xffffffbca78a7810 */ /* 0x000fc40007ffe0ff */
[----:B------:R-:W4:Y:S01]  /*39930*/  LDL.LU.64 R190, [R1+0xcc8] ;  /* 0x000cc80001be7983 */ /* 0x000f220000300a00 */
[----:B------:R-:W-:-:S04]  /*39940*/  IMAD.WIDE R142, R252, 0x4, R232 ;  /* 0x00000004fc8e7825 */ /* 0x000fc800078e02e8 */
[C---:B------:R-:W-:Y:S01]  /*39950*/  IMAD.WIDE R144, R252.reuse, 0x4, R234 ;  /* 0x00000004fc907825 */ /* 0x040fe200078e02ea */
[----:B------:R1:W-:Y:S03]  /*39960*/  STL.64 [R1+0x25a0], R140 ;  /* 0x0025a08c01007387 */ /* 0x0003e60000100a00 */
[C---:B------:R-:W-:Y:S01]  /*39970*/  IMAD.WIDE R148, R252.reuse, 0x4, R236 ;  /* 0x00000004fc947825 */ /* 0x040fe200078e02ec */
[----:B------:R1:W-:Y:S03]  /*39980*/  STL.64 [R1+0x25a8], R142 ;  /* 0x0025a88e01007387 */ /* 0x0003e60000100a00 */
[C---:B------:R-:W-:Y:S01]  /*39990*/  IMAD.WIDE R152, R252.reuse, 0x4, R238 ;  /* 0x00000004fc987825 */ /* 0x040fe200078e02ee */
[----:B------:R-:W-:Y:S03]  /*399a0*/  STL.64 [R1+0x25b0], R144 ;  /* 0x0025b09001007387 */ /* 0x000fe60000100a00 */
[----:B------:R-:W-:Y:S01]  /*399b0*/  IMAD.WIDE R158, R252, 0x4, R240 ;  /* 0x00000004fc9e7825 */ /* 0x000fe200078e02f0 */
[----:B------:R-:W-:Y:S01]  /*399c0*/  STL.64 [R1+0x25b8], R148 ;  /* 0x0025b89401007387 */ /* 0x000fe20000100a00 */
[----:B------:R-:W-:-:S03]  /*399d0*/  ISETP.GE.U32.AND P4, PT, R138, 0x7fffff7d, PT ;  /* 0x7fffff7d8a00780c */ /* 0x000fc60003f86070 */
[----:B------:R-:W-:Y:S01]  /*399e0*/  STL.64 [R1+0x25c0], R152 ;  /* 0x0025c09801007387 */ /* 0x000fe20000100a00 */
[----:B------:R-:W-:-:S03]  /*399f0*/  IADD3 R138, R167, -0x48, RZ ;  /* 0xffffffb8a78a7810 */ /* 0x000fc60007ffe0ff */
[----:B------:R-:W-:Y:S04]  /*39a00*/  STL.64 [R1+0x25c8], R158 ;  /* 0x0025c89e01007387 */ /* 0x000fe80000100a00 */
[----:B------:R-:W4:Y:S01]  /*39a10*/  LDL.LU.64 R188, [R1+0xcc0] ;  /* 0x000cc00001bc7983 */ /* 0x000f220000300a00 */
[----:B------:R-:W-:Y:S02]  /*39a20*/  ISETP.GE.U32.AND P5, PT, R138, 0x7fffff79, PT ;  /* 0x7fffff798a00780c */ /* 0x000fe40003fa6070 */
[C---:B------:R-:W-:Y:S01]  /*39a30*/  IADD3 R138, R167.reuse, -0x50, RZ ;  /* 0xffffffb0a78a7810 */ /* 0x040fe20007ffe0ff */
[----:B------:R-:W4:Y:S01]  /*39a40*/  LDL.LU.64 R170, [R1+0xcf8] ;  /* 0x000cf80001aa7983 */ /* 0x000f220000300a00 */
[C---:B------:R-:W-:Y:S02]  /*39a50*/  IADD3 R139, R167.reuse, -0x4c, RZ ;  /* 0xffffffb4a78b7810 */ /* 0x040fe40007ffe0ff */
[----:B------:R-:W-:Y:S01]  /*39a60*/  ISETP.GE.U32.AND P3, PT, R138, 0x7fffff71, PT ;  /* 0x7fffff718a00780c */ /* 0x000fe20003f66070 */
[----:B------:R-:W4:Y:S01]  /*39a70*/  LDL.LU.64 R182, [R1+0xcb0] ;  /* 0x000cb00001b67983 */ /* 0x000f220000300a00 */
[----:B------:R-:W-:-:S02]  /*39a80*/  IADD3 R138, R167, -0x54, RZ ;  /* 0xffffffaca78a7810 */ /* 0x000fc40007ffe0ff */
[----:B------:R-:W-:Y:S01]  /*39a90*/  ISETP.GE.U32.AND P6, PT, R139, 0x7fffff75, PT ;  /* 0x7fffff758b00780c */ /* 0x000fe20003fc6070 */
[----:B------:R-:W-:Y:S01]  /*39aa0*/  ULDC UR4, c[0x0][0x18c] ;  /* 0x0000630000047ab9 */ /* 0x000fe20000000800 */
[----:B------:R-:W-:Y:S01]  /*39ab0*/  ISETP.GE.U32.AND P0, PT, R138, 0x7fffff6d, PT ;  /* 0x7fffff6d8a00780c */ /* 0x000fe20003f06070 */
[----:B------:R-:W-:Y:S01]  /*39ac0*/  IMAD.WIDE R162, R252, 0x4, R242 ;  /* 0x00000004fca27825 */ /* 0x000fe200078e02f2 */
[----:B------:R-:W-:Y:S01]  /*39ad0*/  IADD3 R138, R167, -0x5c, RZ ;  /* 0xffffffa4a78a7810 */ /* 0x000fe20007ffe0ff */
[----:B------:R-:W4:Y:S01]  /*39ae0*/  LDL.LU.64 R172, [R1+0xca8] ;  /* 0x000ca80001ac7983 */ /* 0x000f220000300a00 */
[----:B------:R-:W-:Y:S02]  /*39af0*/  LOP3.LUT R180, R181, 0x60, RZ, 0x3c, !PT ;  /* 0x00000060b5b47812 */ /* 0x000fe400078e3cff */
        /* <DEDUP_REMOVED lines=9> */
[C---:B------:R-:W-:Y:S02]  /*39b90*/  IADD3 R139, R167.reuse, -0x64, RZ ;  /* 0xffffff9ca78b7810 */ /* 0x040fe40007ffe0ff */
[----:B------:R-:W-:Y:S01]  /*39ba0*/  ISETP.GE.U32.AND P6, PT, R138, 0x7fffff59, PT ;  /* 0x7fffff598a00780c */ /* 0x000fe20003fc6070 */
[----:B------:R1:W-:Y:S01]  /*39bb0*/  LDGSTS.E [R180+0x44f00], [R148.64], !P3 ;  /* 0x44f0000094b47fae */ /* 0x0003e2000d921848 */
[----:B------:R-:W-:-:S02]  /*39bc0*/  IADD3 R138, R167, -0x6c, RZ ;  /* 0xffffff94a78a7810 */ /* 0x000fc40007ffe0ff */
[----:B------:R-:W-:Y:S01]  /*39bd0*/  ISETP.GE.U32.AND P5, PT, R139, 0x7fffff5d, PT ;  /* 0x7fffff5d8b00780c */ /* 0x000fe20003fa6070 */
[----:B------:R1:W-:Y:S01]  /*39be0*/  LDGSTS.E [R180+0x45300], [R152.64], !P0 ;  /* 0x4530000098b47fae */ /* 0x0003e2000c121848 */
[C---:B------:R-:W-:Y:S02]  /*39bf0*/  IADD3 R139, R167.reuse, -0x70, RZ ;  /* 0xffffff90a78b7810 */ /* 0x040fe40007ffe0ff */
[----:B------:R-:W-:Y:S01]  /*39c00*/  ISETP.GE.U32.AND P3, PT, R138, 0x7fffff55, PT ;  /* 0x7fffff558a00780c */ /* 0x000fe20003f66070 */
[----:B------:R-:W-:Y:S01]  /*39c10*/  USHF.L.U32 UR4, UR4, 0x6, URZ ;  /* 0x0000000604047899 */ /* 0x000fe2000800063f */
[----:B------:R-:W-:Y:S01]  /*39c20*/  IADD3 R138, R167, -0x74, RZ ;  /* 0xffffff8ca78a7810 */ /* 0x000fe20007ffe0ff */
[----:B------:R1:W-:Y:S01]  /*39c30*/  LDGSTS.E [R180+0x45700], [R158.64], !P2 ;  /* 0x457000009eb47fae */ /* 0x0003e2000d121848 */
[----:B------:R-:W-:Y:S02]  /*39c40*/  ISETP.GE.U32.AND P0, PT, R139, 0x7fffff51, PT ;  /* 0x7fffff518b00780c */ /* 0x000fe40003f06070 */
[----:B------:R-:W-:Y:S01]  /*39c50*/  IADD3 R139, R167, -0x78, RZ ;  /* 0xffffff88a78b7810 */ /* 0x000fe20007ffe0ff */
[----:B------:R1:W-:Y:S01]  /*39c60*/  LDGSTS.E [R180+0x45b00], [R162.64], !P1 ;  /* 0x45b00000a2b47fae */ /* 0x0003e2000c921848 */
[----:B------:R-:W-:-:S02]  /*39c70*/  ISETP.GE.U32.AND P2, PT, R138, 0x7fffff4d, PT ;  /* 0x7fffff4d8a00780c */ /* 0x000fc40003f46070 */
[----:B------:R-:W-:Y:S01]  /*39c80*/  IADD3 R138, R167, -0x7c, RZ ;  /* 0xffffff84a78a7810 */ /* 0x000fe20007ffe0ff */
[----:B------:R-:W-:Y:S01]  /*39c90*/  IMAD.WIDE R166, R252, 0x4, R244 ;  /* 0x00000004fca67825 */ /* 0x000fe200078e02f4 */
[----:B------:R-:W-:-:S03]  /*39ca0*/  ISETP.GE.U32.AND P1, PT, R139, 0x7fffff49, PT ;  /* 0x7fffff498b00780c */ /* 0x000fc60003f26070 */
[----:B---3--:R-:W-:Y:S01]  /*39cb0*/  IMAD.WIDE R178, R252, 0x4, R246 ;  /* 0x00000004fcb27825 */ /* 0x008fe200078e02f6 */
[----:B------:R-:W-:Y:S03]  /*39cc0*/  STL.64 [R1+0x25d0], R162 ;  /* 0x0025d0a201007387 */ /* 0x000fe60000100a00 */
[----:B------:R-:W-:Y:S01]  /*39cd0*/  IMAD.U32 R139, RZ, RZ, UR4 ;  /* 0x00000004ff8b7e24 */ /* 0x000fe2000f8e00ff */
[----:B------:R-:W-:Y:S04]  /*39ce0*/  STL.64 [R1+0x25d8], R166 ;  /* 0x0025d8a601007387 */ /* 0x000fe80000100a00 */
[----:B------:R-:W-:Y:S04]  /*39cf0*/  STL.64 [R1+0x25e0], R178 ;  /* 0x0025e0b201007387 */ /* 0x000fe80000100a00 */
[----:B------:R3:W-:Y:S01]  /*39d00*/  LDGSTS.E [R180+0x45f00], [R166.64], !P4 ;  /* 0x45f00000a6b47fae */ /* 0x0007e2000e121848 */
[----:B------:R-:W-:-:S03]  /*39d10*/  IMAD.WIDE R218, R139, 0x4, R124 ;  /* 0x000000048bda7825 */ /* 0x000fc600078e027c */
[----:B------:R1:W-:Y:S01]  /*39d20*/  LDGSTS.E [R180+0x46300], [R178.64], !P5 ;  /* 0x46300000b2b47fae */ /* 0x0003e2000e921848 */
[----:B--2---:R-:W-:-:S03]  /*39d30*/  IMAD.WIDE R176, R139, 0x4, R156 ;  /* 0x000000048bb07825 */ /* 0x004fc600078e029c */
[----:B------:R-:W2:Y:S01]  /*39d40*/  LDL.LU.64 R156, [R1+0xca0] ;  /* 0x000ca000019c7983 */ /* 0x000ea20000300a00 */
[----:B----4-:R-:W-:-:S03]  /*39d50*/  IMAD.WIDE R184, R139, 0x4, R184 ;  /* 0x000000048bb87825 */ /* 0x010fc600078e02b8 */
[----:B------:R-:W-:Y:S04]  /*39d60*/  STL.64 [R1+0x2b80], R176 ;  /* 0x002b80b001007387 */ /* 0x000fe80000100a00 */
[----:B------:R-:W-:Y:S04]  /*39d70*/  STL.64 [R1+0x2aa8], R184 ;  /* 0x002aa8b801007387 */ /* 0x000fe80000100a00 */
[----:B------:R-:W1:Y:S01]  /*39d80*/  LDL.LU.64 R146, [R1+0xc98] ;  /* 0x000c980001927983 */ /* 0x000e620000300a00 */
[----:B------:R-:W-:-:S03]  /*39d90*/  IMAD.WIDE R186, R139, 0x4, R248 ;  /* 0x000000048bba7825 */ /* 0x000fc600078e02f8 */
[----:B------:R-:W4:Y:S01]  /*39da0*/  LDL.LU.64 R248, [R1+0xc90] ;  /* 0x000c900001f87983 */ /* 0x000f220000300a00 */
[----:B------:R-:W-:-:S03]  /*39db0*/  IMAD.WIDE R212, R139, 0x4, R168 ;  /* 0x000000048bd47825 */ /* 0x000fc600078e02a8 */
[----:B------:R-:W-:Y:S04]  /*39dc0*/  STL.64 [R1+0x29c0], R186 ;  /* 0x0029c0ba01007387 */ /* 0x000fe80000100a00 */
[----:B------:R-:W3:Y:S01]  /*39dd0*/  LDL.LU.64 R168, [R1+0xc88] ;  /* 0x000c880001a87983 */ /* 0x000ee20000300a00 */
[----:B------:R-:W-:-:S03]  /*39de0*/  IMAD.WIDE R214, R139, 0x4, R190 ;  /* 0x000000048bd67825 */ /* 0x000fc600078e02be */
[----:B------:R-:W-:Y:S04]  /*39df0*/  STL.64 [R1+0x28c8], R212 ;  /* 0x0028c8d401007387 */ /* 0x000fe80000100a00 */
[----:B------:R-:W3:Y:S04]  /*39e00*/  LDL.LU.64 R196, [R1+0xd00] ;  /* 0x000d000001c47983 */ /* 0x000ee80000300a00 */
[----:B------:R-:W-:Y:S01]  /*39e10*/  STL.64 [R1+0x2818], R214 ;  /* 0x002818d601007387 */ /* 0x000fe20000100a00 */
[----:B------:R-:W-:-:S05]  /*39e20*/  IMAD.WIDE R216, R139, 0x4, R188 ;  /* 0x000000048bd87825 */ /* 0x000fca00078e02bc */
[----:B------:R-:W-:Y:S04]  /*39e30*/  STL.64 [R1+0x2770], R216 ;  /* 0x002770d801007387 */ /* 0x000fe80000100a00 */
[----:B------:R-:W3:Y:S04]  /*39e40*/  LDL.LU.64 R124, [R1+0x2f40] ;  /* 0x002f4000017c7983 */ /* 0x000ee80000300a00 */
[----:B------:R-:W3:Y:S04]  /*39e50*/  LDL.LU.64 R154, [R1+0xc78] ;  /* 0x000c7800019a7983 */ /* 0x000ee80000300a00 */
[----:B------:R-:W3:Y:S04]  /*39e60*/  LDL.LU.64 R150, [R1+0xc70] ;  /* 0x000c700001967983 */ /* 0x000ee80000300a00 */
[----:B------:R-:W3:Y:S04]  /*39e70*/  LDL.LU.64 R192, [R1+0xc68] ;  /* 0x000c680001c07983 */ /* 0x000ee80000300a00 */
[----:B------:R-:W3:Y:S01]  /*39e80*/  LDL.LU.64 R190, [R1+0xc60] ;  /* 0x000c600001be7983 */ /* 0x000ee20000300a00 */
[----:B------:R-:W-:-:S03]  /*39e90*/  IMAD.WIDE R220, R139, 0x4, R170 ;  /* 0x000000048bdc7825 */ /* 0x000fc600078e02aa */
[----:B------:R-:W-:Y:S04]  /*39ea0*/  STL.64 [R1+0x2620], R218 ;  /* 0x002620da01007387 */ /* 0x000fe80000100a00 */
[----:B------:R-:W3:Y:S01]  /*39eb0*/  LDL.LU.64 R194, [R1+0xc58] ;  /* 0x000c580001c27983 */ /* 0x000ee20000300a00 */
[----:B------:R-:W-:-:S03]  /*39ec0*/  IMAD.WIDE R222, R139, 0x4, R182 ;  /* 0x000000048bde7825 */ /* 0x000fc600078e02b6 */
[----:B------:R-:W3:Y:S04]  /*39ed0*/  LDL.LU.64 R170, [R1+0xc50] ;  /* 0x000c500001aa7983 */ /* 0x000ee80000300a00 */
[----:B------:R-:W-:Y:S04]  /*39ee0*/  STL.64 [R1+0x2b88], R222 ;  /* 0x002b88de01007387 */ /* 0x000fe80000100a00 */
[----:B------:R-:W3:Y:S04]  /*39ef0*/  LDL.LU.64 R198, [R1+0xd08] ;  /* 0x000d080001c67983 */ /* 0x000ee80000300a00 */
[----:B------:R-:W3:Y:S01]  /*39f00*/  LDL.LU.64 R188, [R1+0xc40] ;  /* 0x000c400001bc7983 */ /* 0x000ee20000300a00 */
[----:B------:R-:W-:-:S03]  /*39f10*/  IMAD.WIDE R224, R139, 0x4, R172 ;  /* 0x000000048be07825 */ /* 0x000fc600078e02ac */
[----:B------:R-:W3:Y:S04]  /*39f20*/  LDL.LU.64 R182, [R1+0xc38] ;  /* 0x000c380001b67983 */ /* 0x000ee80000300a00 */
[----:B------:R-:W-:Y:S04]  /*39f30*/  STL.64 [R1+0x2ab0], R224 ;  /* 0x002ab0e001007387 */ /* 0x000fe80000100a00 */
[----:B------:R-:W3:Y:S04]  /*39f40*/  LDL.LU.64 R204, [R1+0xc30] ;  /* 0x000c300001cc7983 */ /* 0x000ee80000300a00 */
[----:B------:R-:W3:Y:S01]  /*39f50*/  LDL.LU.64 R172, [R1+0xc28] ;  /* 0x000c280001ac7983 */ /* 0x000ee20000300a00 */
[----:B--2---:R-:W-:-:S03]  /*39f60*/  IMAD.WIDE R226, R139, 0x4, R156 ;  /* 0x000000048be27825 */ /* 0x004fc600078e029c */
[----:B------:R-:W2:Y:S04]  /*39f70*/  LDL.LU.64 R156, [R1+0xc20] ;  /* 0x000c2000019c7983 */ /* 0x000ea80000300a00 */
[----:B------:R-:W-:Y:S01]  /*39f80*/  STL.64 [R1+0x29c8], R226 ;  /* 0x0029c8e201007387 */ /* 0x000fe20000100a00 */
[----:B-1----:R-:W-:-:S04]  /*39f90*/  IMAD.WIDE R140, R139, 0x4, R146 ;  /* 0x000000048b8c7825 */ /* 0x002fc800078e0292 */
[C---:B----4-:R-:W-:Y:S02]  /*39fa0*/  IMAD.WIDE R142, R139.reuse, 0x4, R248 ;  /* 0x000000048b8e7825 */ /* 0x050fe400078e02f8 */
[----:B------:R-:W4:Y:S04]  /*39fb0*/  LDL.LU.64 R248, [R1+0xc18] ;  /* 0x000c180001f87983 */ /* 0x000f280000300a00 */
[----:B------:R3:W-:Y:S04]  /*39fc0*/  STL.64 [R1+0xc98], R140 ;  /* 0x000c988c01007387 */ /* 0x0007e80000100a00 */
[----:B------:R1:W-:Y:S01]  /*39fd0*/  STL.64 [R1+0xc90], R142 ;  /* 0x000c908e01007387 */ /* 0x0003e20000100a00 */
[----:B---3--:R-:W-:-:S04]  /*39fe0*/  IMAD.WIDE R140, R139, 0x4, R168 ;  /* 0x000000048b8c7825 */ /* 0x008fc800078e02a8 */
[C---:B-1----:R-:W-:Y:S02]  /*39ff0*/  IMAD.WIDE R142, R139.reuse, 0x4, R28 ;  /* 0x000000048b8e7825 */ /* 0x042fe400078e021c */
[----:B------:R-:W3:Y:S04]  /*3a000*/  LDL.LU.64 R28, [R1+0x2f38] ;  /* 0x002f3800011c7983 */ /* 0x000ee80000300a00 */
[----:B------:R1:W-:Y:S04]  /*3a010*/  STL.64 [R1+0xc88], R140 ;  /* 0x000c888c01007387 */ /* 0x0003e80000100a00 */
[----:B------:R-:W3:Y:S04]  /*3a020*/  LDL.LU.64 R168, [R1+0xd10] ;  /* 0x000d100001a87983 */ /* 0x000ee80000300a00 */
[----:B------:R1:W-:Y:S02]  /*3a030*/  STL.64 [R1+0xc80], R142 ;  /* 0x000c808e01007387 */ /* 0x0003e40000100a00 */
[----:B-1----:R-:W-:-:S02]  /*3a040*/  IMAD.WIDE R140, R139, 0x4, R196 ;  /* 0x000000048b8c7825 */ /* 0x002fc400078e02c4 */
[----:B------:R-:W3:Y:S04]  /*3a050*/  LDL.LU.64 R202, [R1+0xc08] ;  /* 0x000c080001ca7983 */ /* 0x000ee80000300a00 */
[----:B------:R-:W3:Y:S04]  /*3a060*/  LDL.LU.64 R200, [R1+0xc00] ;  /* 0x000c000001c87983 */ /* 0x000ee80000300a00 */
[----:B------:R1:W-:Y:S01]  /*3a070*/  STL.64 [R1+0xca0], R140 ;  /* 0x000ca08c01007387 */ /* 0x0003e20000100a00 */
[----:B------:R-:W-:-:S03]  /*3a080*/  IMAD.WIDE R144, R139, 0x4, R154 ;  /* 0x000000048b907825 */ /* 0x000fc600078e029a */
[----:B------:R-:W3:Y:S04]  /*3a090*/  LDL.LU.64 R146, [R1+0xbf8] ;  /* 0x000bf80001927983 */ /* 0x000ee80000300a00 */
[----:B------:R-:W3:Y:S01]  /*3a0a0*/  LDL.LU.64 R196, [R1+0xbf0] ;  /* 0x000bf00001c47983 */ /* 0x000ee20000300a00 */
[----:B------:R-:W-:-:S04]  /*3a0b0*/  IMAD.WIDE R142, R139, 0x4, R192 ;  /* 0x000000048b8e7825 */ /* 0x000fc800078e02c0 */
[C---:B-1----:R-:W-:Y:S01]  /*3a0c0*/  IMAD.WIDE R140, R139.reuse, 0x4, R150 ;  /* 0x000000048b8c7825 */ /* 0x042fe200078e0296 */
[----:B------:R-:W-:Y:S04]  /*3a0d0*/  STL.64 [R1+0xc78], R144 ;  /* 0x000c789001007387 */ /* 0x000fe80000100a00 */
[----:B------:R-:W3:Y:S04]  /*3a0e0*/  LDL.LU.64 R192, [R1+0xbe8] ;  /* 0x000be80001c07983 */ /* 0x000ee80000300a00 */
[----:B------:R1:W-:Y:S04]  /*3a0f0*/  STL.64 [R1+0xc70], R140 ;  /* 0x000c708c01007387 */ /* 0x0003e80000100a00 */
[----:B------:R1:W-:Y:S02]  /*3a100*/  STL.64 [R1+0xc68], R142 ;  /* 0x000c688e01007387 */ /* 0x0003e40000100a00 */
[----:B-1----:R-:W-:-:S02]  /*3a110*/  IMAD.WIDE R140, R139, 0x4, R190 ;  /* 0x000000048b8c7825 */ /* 0x002fc400078e02be */
[----:B------:R-:W3:Y:S02]  /*3a120*/  LDL.LU.64 R190, [R1+0xbe0] ;  /* 0x000be00001be7983 */ /* 0x000ee40000300a00 */
[C---:B------:R-:W-:Y:S02]  /*3a130*/  IMAD.WIDE R142, R139.reuse, 0x4, R194 ;  /* 0x000000048b8e7825 */ /* 0x040fe400078e02c2 */
[----:B------:R1:W-:Y:S04]  /*3a140*/  STL.64 [R1+0xc60], R140 ;  /* 0x000c608c01007387 */ /* 0x0003e80000100a00 */
[----:B------:R-:W3:Y:S04]  /*3a150*/  LDL.LU.64 R194, [R1+0xd18] ;  /* 0x000d180001c27983 */ /* 0x000ee80000300a00 */
[----:B------:R1:W-:Y:S02]  /*3a160*/  STL.64 [R1+0xc58], R142 ;  /* 0x000c588e01007387 */ /* 0x0003e40000100a00 */
[----:B-1----:R-:W-:-:S02]  /*3a170*/  IMAD.WIDE R140, R139, 0x4, R170 ;  /* 0x000000048b8c7825 */ /* 0x002fc400078e02aa */
[----:B------:R-:W3:Y:S02]  /*3a180*/  LDL.LU.64 R170, [R1+0xbd0] ;  /* 0x000bd00001aa7983 */ /* 0x000ee40000300a00 */
[C---:B------:R-:W-:Y:S02]  /*3a190*/  IMAD.WIDE R144, R139.reuse, 0x4, R198 ;  /* 0x000000048b907825 */ /* 0x040fe400078e02c6 */
[----:B------:R1:W-:Y:S02]  /*3a1a0*/  STL.64 [R1+0xc50], R140 ;  /* 0x000c508c01007387 */ /* 0x0003e40000100a00 */
[----:B------:R-:W-:-:S04]  /*3a1b0*/  IMAD.WIDE R142, R139, 0x4, R188 ;  /* 0x000000048b8e7825 */ /* 0x000fc800078e02bc */
[C---:B-1----:R-:W-:Y:S02]  /*3a1c0*/  IMAD.WIDE R140, R139.reuse, 0x4, R122 ;  /* 0x000000048b8c7825 */ /* 0x042fe400078e027a */
[----:B------:R-:W3:Y:S04]  /*3a1d0*/  LDL.LU.64 R122, [R1+0x2f30] ;  /* 0x002f3000017a7983 */ /* 0x000ee80000300a00 */
[----:B------:R1:W-:Y:S04]  /*3a1e0*/  STL.64 [R1+0xc48], R140 ;  /* 0x000c488c01007387 */ /* 0x0003e80000100a00 */
[----:B------:R1:W-:Y:S04]  /*3a1f0*/  STL.64 [R1+0xe68], R144 ;  /* 0x000e689001007387 */ /* 0x0003e80000100a00 */
[----:B------:R-:W3:Y:S01]  /*3a200*/  LDL.LU.64 R198, [R1+0xbc8] ;  /* 0x000bc80001c67983 */ /* 0x000ee20000300a00 */
[----:B-1----:R-:W-:-:S03]  /*3a210*/  IMAD.WIDE R140, R139, 0x4, R182 ;  /* 0x000000048b8c7825 */ /* 0x002fc600078e02b6 */
[----:B------:R1:W-:Y:S04]  /*3a220*/  STL.64 [R1+0xc40], R142 ;  /* 0x000c408e01007387 */ /* 0x0003e80000100a00 */
[----:B------:R-:W3:Y:S04]  /*3a230*/  LDL.LU.64 R188, [R1+0xbc0] ;  /* 0x000bc00001bc7983 */ /* 0x000ee80000300a00 */
[----:B------:R2:W-:Y:S01]  /*3a240*/  STL.64 [R1+0xc38], R140 ;  /* 0x000c388c01007387 */ /* 0x0005e20000100a00 */
[----:B------:R-:W-:-:S03]  /*3a250*/  IMAD.WIDE R144, R139, 0x4, R204 ;  /* 0x000000048b907825 */ /* 0x000fc600078e02cc */
[----:B------:R-:W3:Y:S01]  /*3a260*/  LDL.LU.64 R182, [R1+0xbb8] ;  /* 0x000bb80001b67983 */ /* 0x000ee20000300a00 */
[----:B-1----:R-:W-:-:S03]  /*3a270*/  IMAD.WIDE R142, R139, 0x4, R172 ;  /* 0x000000048b8e7825 */ /* 0x002fc600078e02ac */
[----:B------:R-:W-:Y:S04]  /*3a280*/  STL.64 [R1+0xc30], R144 ;  /* 0x000c309001007387 */ /* 0x000fe80000100a00 */
[----:B------:R-:W3:Y:S04]  /*3a290*/  LDL.LU.64 R172, [R1+0xbb0] ;  /* 0x000bb00001ac7983 */ /* 0x000ee80000300a00 */
[----:B------:R-:W-:Y:S01]  /*3a2a0*/  STL.64 [R1+0xc28], R142 ;  /* 0x000c288e01007387 */ /* 0x000fe20000100a00 */
[----:B--2---:R-:W-:-:S03]  /*3a2b0*/  IMAD.WIDE R140, R139, 0x4, R156 ;  /* 0x000000048b8c7825 */ /* 0x004fc600078e029c */
[----:B------:R-:W2:Y:S04]  /*3a2c0*/  LDL.LU.64 R156, [R1+0xba8] ;  /* 0x000ba800019c7983 */ /* 0x000ea80000300a00 */
[----:B------:R1:W-:Y:S02]  /*3a2d0*/  STL.64 [R1+0xc20], R140 ;  /* 0x000c208c01007387 */ /* 0x0003e40000100a00 */
[C---:B-1----:R-:W-:Y:S02]  /*3a2e0*/  IMAD.WIDE R140, R139.reuse, 0x4, R42 ;  /* 0x000000048b8c7825 */ /* 0x042fe400078e022a */
[----:B------:R-:W2:Y:S02]  /*3a2f0*/  LDL.LU.64 R42, [R1+0x2f28] ;  /* 0x002f2800012a7983 */ /* 0x000ea40000300a00 */
[----:B----4-:R-:W-:-:S05]  /*3a300*/  IMAD.WIDE R142, R139, 0x4, R248 ;  /* 0x000000048b8e7825 */ /* 0x010fca00078e02f8 */
[----:B------:R3:W-:Y:S04]  /*3a310*/  STL.64 [R1+0xc18], R142 ;  /* 0x000c188e01007387 */ /* 0x0007e80000100a00 */
[----:B------:R-:W4:Y:S04]  /*3a320*/  LDL.LU.64 R248, [R1+0xd20] ;  /* 0x000d200001f87983 */ /* 0x000f280000300a00 */
[----:B------:R1:W-:Y:S01]  /*3a330*/  STL.64 [R1+0xc10], R140 ;  /* 0x000c108c01007387 */ /* 0x0003e20000100a00 */
[----:B---3--:R-:W-:-:S03]  /*3a340*/  IMAD.WIDE R142, R139, 0x4, R168 ;  /* 0x000000048b8e7825 */ /* 0x008fc600078e02a8 */
[----:B------:R-:W3:Y:S04]  /*3a350*/  LDL.LU.64 R168, [R1+0xb98] ;  /* 0x000b980001a87983 */ /* 0x000ee80000300a00 */
[----:B------:R1:W-:Y:S02]  /*3a360*/  STL.64 [R1+0xe88], R142 ;  /* 0x000e888e01007387 */ /* 0x0003e40000100a00 */
[----:B-1----:R-:W-:-:S04]  /*3a370*/  IMAD.WIDE R140, R139, 0x4, R202 ;  /* 0x000000048b8c7825 */ /* 0x002fc800078e02ca */
[C---:B------:R-:W-:Y:S01]  /*3a380*/  IMAD.WIDE R144, R139.reuse, 0x4, R200 ;  /* 0x000000048b907825 */ /* 0x040fe200078e02c8 */
[----:B------:R1:W-:Y:S04]  /*3a390*/  STL.64 [R1+0xc08], R140 ;  /* 0x000c088c01007387 */ /* 0x0003e80000100a00 */
[----:B------:R-:W-:Y:S01]  /*3a3a0*/  STL.64 [R1+0xc00], R144 ;  /* 0x000c009001007387 */ /* 0x000fe20000100a00 */
[----:B------:R-:W-:-:S03]  /*3a3b0*/  IMAD.WIDE R142, R139, 0x4, R146 ;  /* 0x000000048b8e7825 */ /* 0x000fc600078e0292 */
[----:B------:R-:W3:Y:S01]  /*3a3c0*/  LDL.LU.64 R154, [R1+0xb90] ;  /* 0x000b9000019a7983 */ /* 0x000ee20000300a00 */
[----:B-1----:R-:W-:-:S03]  /*3a3d0*/  IMAD.WIDE R140, R139, 0x4, R196 ;  /* 0x000000048b8c7825 */ /* 0x002fc600078e02c4 */
[----:B------:R1:W-:Y:S04]  /*3a3e0*/  STL.64 [R1+0xbf8], R142 ;  /* 0x000bf88e01007387 */ /* 0x0003e80000100a00 */
[----:B------:R-:W3:Y:S04]  /*3a3f0*/  LDL.LU.64 R200, [R1+0xb88] ;  /* 0x000b880001c87983 */ /* 0x000ee80000300a00 */
[----:B------:R1:W-:Y:S04]  /*3a400*/  STL.64 [R1+0xbf0], R140 ;  /* 0x000bf08c01007387 */ /* 0x0003e80000100a00 */
[----:B------:R-:W3:Y:S01]  /*3a410*/  LDL.LU.64 R196, [R1+0xb80] ;  /* 0x000b800001c47983 */ /* 0x000ee20000300a00 */
[----:B-1----:R-:W-:-:S03]  /*3a420*/  IMAD.WIDE R142, R139, 0x4, R192 ;  /* 0x000000048b8e7825 */ /* 0x002fc600078e02c0 */
[----:B------:R-:W3:Y:S01]  /*3a430*/  LDL.LU.64 R192, [R1+0xb78] ;  /* 0x000b780001c07983 */ /* 0x000ee20000300a00 */
[----:B------:R-:W-:-:S03]  /*3a440*/  IMAD.WIDE R144, R139, 0x4, R14 ;  /* 0x000000048b907825 */ /* 0x000fc600078e020e */
[----:B------:R1:W-:Y:S01]  /*3a450*/  STL.64 [R1+0xbe8], R142 ;  /* 0x000be88e01007387 */ /* 0x0003e20000100a00 */
[----:B------:R-:W-:-:S03]  /*3a460*/  IMAD.WIDE R140, R139, 0x4, R190 ;  /* 0x000000048b8c7825 */ /* 0x000fc600078e02be */
[----:B------:R-:W3:Y:S04]  /*3a470*/  LDL.LU.64 R190, [R1+0xb70] ;  /* 0x000b700001be7983 */ /* 0x000ee80000300a00 */
[----:B------:R1:W-:Y:S02]  /*3a480*/  STL.64 [R1+0xbe0], R140 ;  /* 0x000be08c01007387 */ /* 0x0003e40000100a00 */
[C---:B-1----:R-:W-:Y:S02]  /*3a490*/  IMAD.WIDE R142, R139.reuse, 0x4, R194 ;  /* 0x000000048b8e7825 */ /* 0x042fe400078e02c2 */
[----:B------:R-:W3:Y:S04]  /*3a4a0*/  LDL.LU.64 R14, [R1+0x2f20] ;  /* 0x002f2000010e7983 */ /* 0x000ee80000300a00 */
[----:B------:R1:W-:Y:S01]  /*3a4b0*/  STL.64 [R1+0xbd8], R144 ;  /* 0x000bd89001007387 */ /* 0x0003e20000100a00 */
[----:B------:R-:W-:-:S03]  /*3a4c0*/  IMAD.WIDE R140, R139, 0x4, R170 ;  /* 0x000000048b8c7825 */ /* 0x000fc600078e02aa */
[----:B------:R-:W3:Y:S04]  /*3a4d0*/  LDL.LU.64 R150, [R1+0xd28] ;  /* 0x000d280001967983 */ /* 0x000ee80000300a00 */
[----:B------:R1:W-:Y:S04]  /*3a4e0*/  STL.64 [R1+0xea8], R142 ;  /* 0x000ea88e01007387 */ /* 0x0003e80000100a00 */
[----:B------:R-:W3:Y:S04]  /*3a4f0*/  LDL.LU.64 R146, [R1+0xb60] ;  /* 0x000b600001927983 */ /* 0x000ee80000300a00 */
[----:B------:R1:W-:Y:S04]  /*3a500*/  STL.64 [R1+0xbd0], R140 ;  /* 0x000bd08c01007387 */ /* 0x0003e80000100a00 */
[----:B------:R-:W3:Y:S04]  /*3a510*/  LDL.LU.64 R194, [R1+0xb58] ;  /* 0x000b580001c27983 */ /* 0x000ee80000300a00 */
[----:B------:R-:W3:Y:S01]  /*3a520*/  LDL.LU.64 R170, [R1+0xb50] ;  /* 0x000b500001aa7983 */ /* 0x000ee20000300a00 */
[----:B-1----:R-:W-:-:S05]  /*3a530*/  IMAD.WIDE R144, R139, 0x4, R198 ;  /* 0x000000048b907825 */ /* 0x002fca00078e02c6 */
[----:B------:R1:W-:Y:S01]  /*3a540*/  STL.64 [R1+0xbc8], R144 ;  /* 0x000bc89001007387 */ /* 0x0003e20000100a00 */
[----:B------:R-:W-:-:S03]  /*3a550*/  IMAD.WIDE R142, R139, 0x4, R188 ;  /* 0x000000048b8e7825 */ /* 0x000fc600078e02bc */
[----:B------:R-:W3:Y:S04]  /*3a560*/  LDL.LU.64 R204, [R1+0xb48] ;  /* 0x000b480001cc7983 */ /* 0x000ee80000300a00 */
[----:B------:R-:W-:Y:S01]  /*3a570*/  STL.64 [R1+0xbc0], R142 ;  /* 0x000bc08e01007387 */ /* 0x000fe20000100a00 */
[----:B------:R-:W-:-:S03]  /*3a580*/  IMAD.WIDE R140, R139, 0x4, R182 ;  /* 0x000000048b8c7825 */ /* 0x000fc600078e02b6 */
[----:B------:R-:W3:Y:S04]  /*3a590*/  LDL.LU.64 R188, [R1+0xb40] ;  /* 0x000b400001bc7983 */ /* 0x000ee80000300a00 */
[----:B------:R1:W-:Y:S04]  /*3a5a0*/  STL.64 [R1+0xbb8], R140 ;  /* 0x000bb88c01007387 */ /* 0x0003e80000100a00 */
[----:B------:R-:W3:Y:S01]  /*3a5b0*/  LDL.LU.64 R182, [R1+0xb38] ;  /* 0x000b380001b67983 */ /* 0x000ee20000300a00 */
[----:B-1----:R-:W-:-:S05]  /*3a5c0*/  IMAD.WIDE R144, R139, 0x4, R172 ;  /* 0x000000048b907825 */ /* 0x002fca00078e02ac */
[----:B------:R-:W-:Y:S01]  /*3a5d0*/  STL.64 [R1+0xbb0], R144 ;  /* 0x000bb09001007387 */ /* 0x000fe20000100a00 */
[----:B------:R-:W-:-:S03]  /*3a5e0*/  IMAD.WIDE R140, R139, 0x4, R120 ;  /* 0x000000048b8c7825 */ /* 0x000fc600078e0278 */
[----:B------:R-:W3:Y:S01]  /*3a5f0*/  LDL.LU.64 R120, [R1+0x2f18] ;  /* 0x002f180001787983 */ /* 0x000ee20000300a00 */
[----:B--2---:R-:W-:-:S05]  /*3a600*/  IMAD.WIDE R142, R139, 0x4, R156 ;  /* 0x000000048b8e7825 */ /* 0x004fca00078e029c */
[----:B------:R4:W-:Y:S04]  /*3a610*/  STL.64 [R1+0xba8], R142 ;  /* 0x000ba88e01007387 */ /* 0x0009e80000100a00 */
[----:B------:R-:W2:Y:S04]  /*3a620*/  LDL.LU.64 R156, [R1+0xd30] ;  /* 0x000d3000019c7983 */ /* 0x000ea80000300a00 */
[----:B------:R3:W-:Y:S01]  /*3a630*/  STL.64 [R1+0xba0], R140 ;  /* 0x000ba08c01007387 */ /* 0x0007e20000100a00 */
[----:B----4-:R-:W-:-:S03]  /*3a640*/  IMAD.WIDE R142, R139, 0x4, R248 ;  /* 0x000000048b8e7825 */ /* 0x010fc600078e02f8 */
[----:B------:R-:W4:Y:S04]  /*3a650*/  LDL.LU.64 R248, [R1+0xb28] ;  /* 0x000b280001f87983 */ /* 0x000f280000300a00 */
[----:B------:R1:W-:Y:S04]  /*3a660*/  STL.64 [R1+0xec8], R142 ;  /* 0x000ec88e01007387 */ /* 0x0003e80000100a00 */
[----:B------:R-:W4:Y:S04]  /*3a670*/  LDL.LU.64 R202, [R1+0xb20] ;  /* 0x000b200001ca7983 */ /* 0x000f280000300a00 */
[----:B------:R-:W4:Y:S01]  /*3a680*/  LDL.LU.64 R198, [R1+0xb18] ;  /* 0x000b180001c67983 */ /* 0x000f220000300a00 */
[----:B---3--:R-:W-:-:S05]  /*3a690*/  IMAD.WIDE R140, R139, 0x4, R168 ;  /* 0x000000048b8c7825 */ /* 0x008fca00078e02a8 */
[----:B------:R3:W-:Y:S04]  /*3a6a0*/  STL.64 [R1+0xb98], R140 ;  /* 0x000b988c01007387 */ /* 0x0007e80000100a00 */
[----:B------:R-:W4:Y:S04]  /*3a6b0*/  LDL.LU.64 R172, [R1+0xb10] ;  /* 0x000b100001ac7983 */ /* 0x000f280000300a00 */
[----:B------:R-:W4:Y:S01]  /*3a6c0*/  LDL.LU.64 R168, [R1+0xb08] ;  /* 0x000b080001a87983 */ /* 0x000f220000300a00 */
[----:B------:R-:W-:-:S05]  /*3a6d0*/  IMAD.WIDE R144, R139, 0x4, R154 ;  /* 0x000000048b907825 */ /* 0x000fca00078e029a */
[----:B------:R-:W-:Y:S01]  /*3a6e0*/  STL.64 [R1+0xb90], R144 ;  /* 0x000b909001007387 */ /* 0x000fe20000100a00 */
[----:B-1----:R-:W-:-:S03]  /*3a6f0*/  IMAD.WIDE R142, R139, 0x4, R200 ;  /* 0x000000048b8e7825 */ /* 0x002fc600078e02c8 */
[----:B------:R-:W4:Y:S04]  /*3a700*/  LDL.LU.64 R200, [R1+0xb00] ;  /* 0x000b000001c87983 */ /* 0x000f280000300a00 */
[----:B------:R1:W-:Y:S01]  /*3a710*/  STL.64 [R1+0xb88], R142 ;  /* 0x000b888e01007387 */ /* 0x0003e20000100a00 */
[----:B---3--:R-:W-:-:S05]  /*3a720*/  IMAD.WIDE R140, R139, 0x4, R196 ;  /* 0x000000048b8c7825 */ /* 0x008fca00078e02c4 */
[----:B------:R3:W-:Y:S04]  /*3a730*/  STL.64 [R1+0xb80], R140 ;  /* 0x000b808c01007387 */ /* 0x0007e80000100a00 */
[----:B------:R-:W4:Y:S01]  /*3a740*/  LDL.LU.64 R196, [R1+0xd38] ;  /* 0x000d380001c47983 */ /* 0x000f220000300a00 */
[----:B-1----:R-:W-:-:S05]  /*3a750*/  IMAD.WIDE R142, R139, 0x4, R192 ;  /* 0x000000048b8e7825 */ /* 0x002fca00078e02c0 */
[----:B------:R1:W-:Y:S01]  /*3a760*/  STL.64 [R1+0xb78], R142 ;  /* 0x000b788e01007387 */ /* 0x0003e20000100a00 */
[----:B---3--:R-:W-:-:S03]  /*3a770*/  IMAD.WIDE R140, R139, 0x4, R190 ;  /* 0x000000048b8c7825 */ /* 0x008fc600078e02be */
[----:B------:R-:W3:Y:S04]  /*3a780*/  LDL.LU.64 R192, [R1+0xaf0] ;  /* 0x000af00001c07983 */ /* 0x000ee80000300a00 */
[----:B------:R1:W-:Y:S02]  /*3a790*/  STL.64 [R1+0xb70], R140 ;  /* 0x000b708c01007387 */ /* 0x0003e40000100a00 */
[C---:B-1----:R-:W-:Y:S02]  /*3a7a0*/  IMAD.WIDE R142, R139.reuse, 0x4, R56 ;  /* 0x000000048b8e7825 */ /* 0x042fe400078e0238 */
[----:B------:R-:W3:Y:S04]  /*3a7b0*/  LDL.LU.64 R56, [R1+0x2f10] ;  /* 0x002f100001387983 */ /* 0x000ee80000300a00 */
[----:B------:R-:W3:Y:S01]  /*3a7c0*/  LDL.LU.64 R190, [R1+0xae8] ;  /* 0x000ae80001be7983 */ /* 0x000ee20000300a00 */
[----:B------:R-:W-:-:S03]  /*3a7d0*/  IMAD.WIDE R140, R139, 0x4, R150 ;  /* 0x000000048b8c7825 */ /* 0x000fc600078e0296 */
[----:B------:R1:W-:Y:S01]  /*3a7e0*/  STL.64 [R1+0xb68], R142 ;  /* 0x000b688e01007387 */ /* 0x0003e20000100a00 */
[----:B------:R-:W-:-:S03]  /*3a7f0*/  IMAD.WIDE R144, R139, 0x4, R146 ;  /* 0x000000048b907825 */ /* 0x000fc600078e0292 */
[----:B------:R1:W-:Y:S04]  /*3a800*/  STL.64 [R1+0xee8], R140 ;  /* 0x000ee88c01007387 */ /* 0x0003e80000100a00 */
[----:B------:R1:W-:Y:S02]  /*3a810*/  STL.64 [R1+0xb60], R144 ;  /* 0x000b609001007387 */ /* 0x0003e40000100a00 */
[C---:B-1----:R-:W-:Y:S02]  /*3a820*/  IMAD.WIDE R142, R139.reuse, 0x4, R194 ;  /* 0x000000048b8e7825 */ /* 0x042fe400078e02c2 */
[----:B------:R-:W3:Y:S02]  /*3a830*/  LDL.LU.64 R146, [R1+0xae0] ;  /* 0x000ae00001927983 */ /* 0x000ee40000300a00 */
[----:B------:R-:W-:-:S02]  /*3a840*/  IMAD.WIDE R140, R139, 0x4, R170 ;  /* 0x000000048b8c7825 */ /* 0x000fc400078e02aa */
[----:B------:R1:W-:Y:S04]  /*3a850*/  STL.64 [R1+0xb58], R142 ;  /* 0x000b588e01007387 */ /* 0x0003e80000100a00 */
[----:B------:R-:W3:Y:S04]  /*3a860*/  LDL.LU.64 R194, [R1+0xad8] ;  /* 0x000ad80001c27983 */ /* 0x000ee80000300a00 */
[----:B------:R1:W-:Y:S04]  /*3a870*/  STL.64 [R1+0xb50], R140 ;  /* 0x000b508c01007387 */ /* 0x0003e80000100a00 */
[----:B------:R-:W3:Y:S01]  /*3a880*/  LDL.LU.64 R170, [R1+0xad0] ;  /* 0x000ad00001aa7983 */ /* 0x000ee20000300a00 */
[----:B------:R-:W-:-:S05]  /*3a890*/  IMAD.WIDE R144, R139, 0x4, R204 ;  /* 0x000000048b907825 */ /* 0x000fca00078e02cc */
[----:B------:R-:W-:Y:S01]  /*3a8a0*/  STL.64 [R1+0xb48], R144 ;  /* 0x000b489001007387 */ /* 0x000fe20000100a00 */
[----:B-1----:R-:W-:-:S03]  /*3a8b0*/  IMAD.WIDE R142, R139, 0x4, R188 ;  /* 0x000000048b8e7825 */ /* 0x002fc600078e02bc */
[----:B------:R-:W3:Y:S01]  /*3a8c0*/  LDL.LU.64 R188, [R1+0xac8] ;  /* 0x000ac80001bc7983 */ /* 0x000ee20000300a00 */
[----:B------:R-:W-:-:S03]  /*3a8d0*/  IMAD.WIDE R140, R139, 0x4, R182 ;  /* 0x000000048b8c7825 */ /* 0x000fc600078e02b6 */
[----:B------:R1:W-:Y:S04]  /*3a8e0*/  STL.64 [R1+0xb40], R142 ;  /* 0x000b408e01007387 */ /* 0x0003e80000100a00 */
[----:B------:R2:W-:Y:S01]  /*3a8f0*/  STL.64 [R1+0xb38], R140 ;  /* 0x000b388c01007387 */ /* 0x0005e20000100a00 */
[----:B-1----:R-:W-:-:S03]  /*3a900*/  IMAD.WIDE R142, R139, 0x4, R24 ;  /* 0x000000048b8e7825 */ /* 0x002fc600078e0218 */
[----:B------:R-:W3:Y:S04]  /*3a910*/  LDL.LU.64 R24, [R1+0x2f08] ;  /* 0x002f080001187983 */ /* 0x000ee80000300a00 */
[----:B------:R-:W3:Y:S04]  /*3a920*/  LDL.LU.64 R182, [R1+0xd40] ;  /* 0x000d400001b67983 */ /* 0x000ee80000300a00 */
[----:B------:R4:W-:Y:S01]  /*3a930*/  STL.64 [R1+0xb30], R142 ;  /* 0x000b308e01007387 */ /* 0x0009e20000100a00 */
[----:B--2---:R-:W-:-:S03]  /*3a940*/  IMAD.WIDE R140, R139, 0x4, R156 ;  /* 0x000000048b8c7825 */ /* 0x004fc600078e029c */
[----:B------:R-:W2:Y:S04]  /*3a950*/  LDL.LU.64 R156, [R1+0xab8] ;  /* 0x000ab800019c7983 */ /* 0x000ea80000300a00 */
[----:B------:R1:W-:Y:S01]  /*3a960*/  STL.64 [R1+0xf08], R140 ;  /* 0x000f088c01007387 */ /* 0x0003e20000100a00 */
[----:B----4-:R-:W-:-:S03]  /*3a970*/  IMAD.WIDE R142, R139, 0x4, R248 ;  /* 0x000000048b8e7825 */ /* 0x010fc600078e02f8 */
[----:B------:R-:W4:Y:S01]  /*3a980*/  LDL.LU.64 R248, [R1+0xab0] ;  /* 0x000ab00001f87983 */ /* 0x000f220000300a00 */
[----:B-1----:R-:W-:-:S03]  /*3a990*/  IMAD.WIDE R140, R139, 0x4, R202 ;  /* 0x000000048b8c7825 */ /* 0x002fc600078e02ca */
[----:B------:R1:W-:Y:S01]  /*3a9a0*/  STL.64 [R1+0xb28], R142 ;  /* 0x000b288e01007387 */ /* 0x0003e20000100a00 */
[----:B------:R-:W-:-:S03]  /*3a9b0*/  IMAD.WIDE R144, R139, 0x4, R198 ;  /* 0x000000048b907825 */ /* 0x000fc600078e02c6 */
[----:B------:R1:W-:Y:S04]  /*3a9c0*/  STL.64 [R1+0xb20], R140 ;  /* 0x000b208c01007387 */ /* 0x0003e80000100a00 */
[----:B------:R-:W-:Y:S04]  /*3a9d0*/  STL.64 [R1+0xb18], R144 ;  /* 0x000b189001007387 */ /* 0x000fe80000100a00 */
[----:B------:R-:W4:Y:S01]  /*3a9e0*/  LDL.LU.64 R198, [R1+0xaa8] ;  /* 0x000aa80001c67983 */ /* 0x000f220000300a00 */
[----:B-1----:R-:W-:-:S04]  /*3a9f0*/  IMAD.WIDE R142, R139, 0x4, R172 ;  /* 0x000000048b8e7825 */ /* 0x002fc800078e02ac */
[C---:B------:R-:W-:Y:S01]  /*3aa00*/  IMAD.WIDE R140, R139.reuse, 0x4, R168 ;  /* 0x000000048b8c7825 */ /* 0x040fe200078e02a8 */
[----:B------:R-:W-:Y:S04]  /*3aa10*/  STL.64 [R1+0xb10], R142 ;  /* 0x000b108e01007387 */ /* 0x000fe80000100a00 */
[----:B------:R-:W4:Y:S04]  /*3aa20*/  LDL.LU.64 R172, [R1+0xaa0] ;  /* 0x000aa00001ac7983 */ /* 0x000f280000300a00 */
[----:B------:R1:W-:Y:S04]  /*3aa30*/  STL.64 [R1+0xb08], R140 ;  /* 0x000b088c01007387 */ /* 0x0003e80000100a00 */
[----:B------:R-:W4:Y:S01]  /*3aa40*/  LDL.LU.64 R168, [R1+0xa98] ;  /* 0x000a980001a87983 */ /* 0x000f220000300a00 */
[----:B------:R-:W-:-:S03]  /*3aa50*/  IMAD.WIDE R178, R139, 0x4, R10 ;  /* 0x000000048bb27825 */ /* 0x000fc600078e020a */
[----:B------:R-:W4:Y:S01]  /*3aa60*/  LDL.LU.64 R10, [R1+0x2f00] ;  /* 0x002f0000010a7983 */ /* 0x000f220000300a00 */
[----:B-1----:R-:W-:-:S05]  /*3aa70*/  IMAD.WIDE R140, R139, 0x4, R200 ;  /* 0x000000048b8c7825 */ /* 0x002fca00078e02c8 */
[----:B------:R1:W-:Y:S04]  /*3aa80*/  STL.64 [R1+0xb00], R140 ;  /* 0x000b008c01007387 */ /* 0x0003e80000100a00 */
[----:B------:R-:W4:Y:S01]  /*3aa90*/  LDL.LU.64 R200, [R1+0xa90] ;  /* 0x000a900001c87983 */ /* 0x000f220000300a00 */
[----:B-1----:R-:W-:-:S04]  /*3aaa0*/  IMAD.WIDE R140, R139, 0x4, R196 ;  /* 0x000000048b8c7825 */ /* 0x002fc800078e02c4 */
[C---:B---3--:R-:W-:Y:S01]  /*3aab0*/  IMAD.WIDE R142, R139.reuse, 0x4, R192 ;  /* 0x000000048b8e7825 */ /* 0x048fe200078e02c0 */
[----:B------:R1:W-:Y:S04]  /*3aac0*/  STL.64 [R1+0xf28], R140 ;  /* 0x000f288c01007387 */ /* 0x0003e80000100a00 */
[----:B------:R-:W3:Y:S04]  /*3aad0*/  LDL.LU.64 R196, [R1+0xd48] ;  /* 0x000d480001c47983 */ /* 0x000ee80000300a00 */
[----:B------:R1:W-:Y:S04]  /*3aae0*/  STL.64 [R1+0xaf0], R142 ;  /* 0x000af08e01007387 */ /* 0x0003e80000100a00 */
[----:B------:R-:W3:Y:S01]  /*3aaf0*/  LDL.LU.64 R192, [R1+0xa80] ;  /* 0x000a800001c07983 */ /* 0x000ee20000300a00 */
[----:B-1----:R-:W-:-:S03]  /*3ab00*/  IMAD.WIDE R140, R139, 0x4, R190 ;  /* 0x000000048b8c7825 */ /* 0x002fc600078e02be */
[----:B------:R-:W3:Y:S04]  /*3ab10*/  LDL.LU.64 R190, [R1+0xa78] ;  /* 0x000a780001be7983 */ /* 0x000ee80000300a00 */
[----:B------:R1:W-:Y:S04]  /*3ab20*/  STL.64 [R1+0xae8], R140 ;  /* 0x000ae88c01007387 */ /* 0x0003e80000100a00 */
[----:B------:R-:W-:Y:S01]  /*3ab30*/  STL.64 [R1+0xaf8], R178 ;  /* 0x000af8b201007387 */ /* 0x000fe20000100a00 */
[----:B------:R-:W-:-:S03]  /*3ab40*/  IMAD.WIDE R144, R139, 0x4, R146 ;  /* 0x000000048b907825 */ /* 0x000fc600078e0292 */
[----:B------:R-:W-:Y:S04]  /*3ab50*/  STL.64 [R1+0x25e8], R178 ;  /* 0x0025e8b201007387 */ /* 0x000fe80000100a00 */
[----:B------:R-:W-:Y:S01]  /*3ab60*/  STL.64 [R1+0xae0], R144 ;  /* 0x000ae09001007387 */ /* 0x000fe20000100a00 */
[----:B------:R-:W-:-:S03]  /*3ab70*/  IMAD.WIDE R142, R139, 0x4, R194 ;  /* 0x000000048b8e7825 */ /* 0x000fc600078e02c2 */
[----:B------:R-:W3:Y:S04]  /*3ab80*/  LDL.LU.64 R146, [R1+0xa70] ;  /* 0x000a700001927983 */ /* 0x000ee80000300a00 */
[----:B------:R-:W-:Y:S01]  /*3ab90*/  STL.64 [R1+0xad8], R142 ;  /* 0x000ad88e01007387 */ /* 0x000fe20000100a00 */
[----:B-1----:R-:W-:-:S03]  /*3aba0*/  IMAD.WIDE R140, R139, 0x4, R170 ;  /* 0x000000048b8c7825 */ /* 0x002fc600078e02aa */
[----:B------:R-:W3:Y:S04]  /*3abb0*/  LDL.LU.64 R194, [R1+0xa68] ;  /* 0x000a680001c27983 */ /* 0x000ee80000300a00 */
[----:B------:R1:W-:Y:S04]  /*3abc0*/  STL.64 [R1+0xad0], R140 ;  /* 0x000ad08c01007387 */ /* 0x0003e80000100a00 */
[----:B------:R-:W3:Y:S01]  /*3abd0*/  LDL.LU.64 R170, [R1+0xa60] ;  /* 0x000a600001aa7983 */ /* 0x000ee20000300a00 */
[----:B------:R-:W-:-:S03]  /*3abe0*/  IMAD.WIDE R166, R139, 0x4, R92 ;  /* 0x000000048ba67825 */ /* 0x000fc600078e025c */
[----:B------:R-:W3:Y:S01]  /*3abf0*/  LDL.LU.64 R92, [R1+0x2ef8] ;  /* 0x002ef800015c7983 */ /* 0x000ee20000300a00 */
[----:B-1----:R-:W-:-:S05]  /*3ac00*/  IMAD.WIDE R140, R139, 0x4, R188 ;  /* 0x000000048b8c7825 */ /* 0x002fca00078e02bc */
[----:B------:R1:W-:Y:S04]  /*3ac10*/  STL.64 [R1+0xac8], R140 ;  /* 0x000ac88c01007387 */ /* 0x0003e80000100a00 */
[----:B------:R-:W3:Y:S01]  /*3ac20*/  LDL.LU.64 R188, [R1+0xa58] ;  /* 0x000a580001bc7983 */ /* 0x000ee20000300a00 */
[----:B-1----:R-:W-:-:S05]  /*3ac30*/  IMAD.WIDE R140, R139, 0x4, R182 ;  /* 0x000000048b8c7825 */ /* 0x002fca00078e02b6 */
[----:B------:R4:W-:Y:S04]  /*3ac40*/  STL.64 [R1+0xf48], R140 ;  /* 0x000f488c01007387 */ /* 0x0009e80000100a00 */
[----:B------:R-:W3:Y:S01]  /*3ac50*/  LDL.LU.64 R182, [R1+0xd50] ;  /* 0x000d500001b67983 */ /* 0x000ee20000300a00 */
[----:B--2---:R-:W-:-:S05]  /*3ac60*/  IMAD.WIDE R142, R139, 0x4, R156 ;  /* 0x000000048b8e7825 */ /* 0x004fca00078e029c */
[----:B------:R1:W-:Y:S04]  /*3ac70*/  STL.64 [R1+0xab8], R142 ;  /* 0x000ab88e01007387 */ /* 0x0003e80000100a00 */
[----:B------:R-:W2:Y:S01]  /*3ac80*/  LDL.LU.64 R156, [R1+0xa48] ;  /* 0x000a4800019c7983 */ /* 0x000ea20000300a00 */
[----:B----4-:R-:W-:-:S03]  /*3ac90*/  IMAD.WIDE R140, R139, 0x4, R248 ;  /* 0x000000048b8c7825 */ /* 0x010fc600078e02f8 */
[----:B------:R-:W4:Y:S04]  /*3aca0*/  LDL.LU.64 R248, [R1+0xa40] ;  /* 0x000a400001f87983 */ /* 0x000f280000300a00 */
[----:B------:R1:W-:Y:S04]  /*3acb0*/  STL.64 [R1+0xab0], R140 ;  /* 0x000ab08c01007387 */ /* 0x0003e80000100a00 */
[----:B------:R-:W-:Y:S04]  /*3acc0*/  STL.64 [R1+0xac0], R166 ;  /* 0x000ac0a601007387 */ /* 0x000fe80000100a00 */
[----:B------:R-:W-:Y:S01]  /*3acd0*/  STL.64 [R1+0x25f0], R166 ;  /* 0x0025f0a601007387 */ /* 0x000fe20000100a00 */
[----:B------:R-:W-:-:S05]  /*3ace0*/  IMAD.WIDE R144, R139, 0x4, R198 ;  /* 0x000000048b907825 */ /* 0x000fca00078e02c6 */
[----:B------:R-:W-:Y:S04]  /*3acf0*/  STL.64 [R1+0xaa8], R144 ;  /* 0x000aa89001007387 */ /* 0x000fe80000100a00 */
[----:B------:R-:W4:Y:S01]  /*3ad00*/  LDL.LU.64 R198, [R1+0xa38] ;  /* 0x000a380001c67983 */ /* 0x000f220000300a00 */
[----:B-1----:R-:W-:-:S05]  /*3ad10*/  IMAD.WIDE R142, R139, 0x4, R172 ;  /* 0x000000048b8e7825 */ /* 0x002fca00078e02ac */
[----:B------:R-:W-:Y:S01]  /*3ad20*/  STL.64 [R1+0xaa0], R142 ;  /* 0x000aa08e01007387 */ /* 0x000fe20000100a00 */
[----:B------:R-:W-:-:S03]  /*3ad30*/  IMAD.WIDE R140, R139, 0x4, R168 ;  /* 0x000000048b8c7825 */ /* 0x000fc600078e02a8 */
        /* <DEDUP_REMOVED lines=8> */
[----:B---3--:R-:W-:-:S05]  /*3adc0*/  IMAD.WIDE R140, R139, 0x4, R196 ;  /* 0x000000048b8c7825 */ /* 0x008fca00078e02c4 */
[----:B------:R1:W-:Y:S01]  /*3add0*/  STL.64 [R1+0xf78], R140 ;  /* 0x000f788c01007387 */ /* 0x0003e20000100a00 */
[----:B------:R-:W-:-:S03]  /*3ade0*/  IMAD.WIDE R142, R139, 0x4, R192 ;  /* 0x000000048b8e7825 */ /* 0x000fc600078e02c0 */
        /* <DEDUP_REMOVED lines=84> */
[----:B------:R1:W-:Y:S04]  /*3b330*/  STL.64 [R1+0x9b8], R144 ;  /* 0x0009b89001007387 */ /* 0x0003e80000100a00 */
        /* <DEDUP_REMOVED lines=16> */
[----:B------:R1:W-:Y:S02]  /*3b440*/  STL.64 [R1+0x990], R142 ;  /* 0x0009908e01007387 */ /* 0x0003e40000100a00 */
[C---:B-1----:R-:W-:Y:S02]  /*3b450*/  IMAD.WIDE R140, R139.reuse, 0x4, R190 ;  /* 0x000000048b8c7825 */ /* 0x042fe400078e02be */
[----:B------:R-:W3:Y:S04]  /*3b460*/  LDL.LU.64 R192, [R1+0x920] ;  /* 0x0009200001c07983 */ /* 0x000ee80000300a00 */
[----:B------:R-:W3:Y:S04]  /*3b470*/  LDL.LU.64 R190, [R1+0x918] ;  /* 0x0009180001be7983 */ /* 0x000ee80000300a00 */
[----:B------:R-:W-:Y:S04]  /*3b480*/  STL.64 [R1+0x988], R140 ;  /* 0x0009888c01007387 */ /* 0x000fe80000100a00 */
[----:B------:R-:W-:Y:S04]  /*3b490*/  STL.64 [R1+0x998], R144 ;  /* 0x0009989001007387 */ /* 0x000fe80000100a00 */
[----:B------:R1:W-:Y:S01]  /*3b4a0*/  STL.64 [R1+0x2618], R144 ;  /* 0x0026189001007387 */ /* 0x0003e20000100a00 */
[----:B------:R-:W-:-:S04]  /*3b4b0*/  IMAD.WIDE R142, R139, 0x4, R194 ;  /* 0x000000048b8e7825 */ /* 0x000fc800078e02c2 */
[----:B-1----:R-:W-:-:S04]  /*3b4c0*/  IMAD.WIDE R144, R139, 0x4, R146 ;  /* 0x000000048b907825 */ /* 0x002fc800078e0292 */
[C---:B------:R-:W-:Y:S01]  /*3b4d0*/  IMAD.WIDE R140, R139.reuse, 0x4, R170 ;  /* 0x000000048b8c7825 */ /* 0x040fe200078e02aa */
[----:B------:R-:W-:Y:S04]  /*3b4e0*/  STL.64 [R1+0x980], R144 ;  /* 0x0009809001007387 */ /* 0x000fe80000100a00 */
[----:B------:R-:W3:Y:S04]  /*3b4f0*/  LDL.LU.64 R146, [R1+0x910] ;  /* 0x0009100001927983 */ /* 0x000ee80000300a00 */
[----:B------:R1:W-:Y:S04]  /*3b500*/  STL.64 [R1+0x978], R142 ;  /* 0x0009788e01007387 */ /* 0x0003e80000100a00 */
[----:B------:R-:W3:Y:S04]  /*3b510*/  LDL.LU.64 R194, [R1+0x908] ;  /* 0x0009080001c27983 */ /* 0x000ee80000300a00 */
[----:B------:R1:W-:Y:S04]  /*3b520*/  STL.64 [R1+0x970], R140 ;  /* 0x0009708c01007387 */ /* 0x0003e80000100a00 */
[----:B------:R-:W3:Y:S01]  /*3b530*/  LDL.LU.64 R170, [R1+0x900] ;  /* 0x0009000001aa7983 */ /* 0x000ee20000300a00 */
[----:B-1----:R-:W-:-:S03]  /*3b540*/  IMAD.WIDE R142, R139, 0x4, R88 ;  /* 0x000000048b8e7825 */ /* 0x002fc600078e0258 */
[----:B------:R-:W3:Y:S01]  /*3b550*/  LDL.LU.64 R88, [R1+0x2ec8] ;  /* 0x002ec80001587983 */ /* 0x000ee20000300a00 */
[----:B------:R-:W-:-:S05]  /*3b560*/  IMAD.WIDE R140, R139, 0x4, R188 ;  /* 0x000000048b8c7825 */ /* 0x000fca00078e02bc */
[----:B------:R1:W-:Y:S04]  /*3b570*/  STL.64 [R1+0x968], R140 ;  /* 0x0009688c01007387 */ /* 0x0003e80000100a00 */
[----:B------:R-:W3:Y:S01]  /*3b580*/  LDL.LU.64 R188, [R1+0x8f8] ;  /* 0x0008f80001bc7983 */ /* 0x000ee20000300a00 */
[----:B-1----:R-:W-:-:S05]  /*3b590*/  IMAD.WIDE R140, R139, 0x4, R182 ;  /* 0x000000048b8c7825 */ /* 0x002fca00078e02b6 */
[----:B------:R4:W-:Y:S01]  /*3b5a0*/  STL.64 [R1+0x10b8], R140 ;  /* 0x0010b88c01007387 */ /* 0x0009e20000100a00 */
[----:B--2---:R-:W-:-:S03]  /*3b5b0*/  IMAD.WIDE R144, R139, 0x4, R156 ;  /* 0x000000048b907825 */ /* 0x004fc600078e029c */
[----:B------:R-:W2:Y:S04]  /*3b5c0*/  LDL.LU.64 R156, [R1+0xd80] ;  /* 0x000d8000019c7983 */ /* 0x000ea80000300a00 */
[----:B------:R1:W-:Y:S01]  /*3b5d0*/  STL.64 [R1+0x958], R144 ;  /* 0x0009589001007387 */ /* 0x0003e20000100a00 */
[----:B----4-:R-:W-:-:S03]  /*3b5e0*/  IMAD.WIDE R140, R139, 0x4, R248 ;  /* 0x000000048b8c7825 */ /* 0x010fc600078e02f8 */
[----:B------:R-:W4:Y:S04]  /*3b5f0*/  LDL.LU.64 R182, [R1+0x8e8] ;  /* 0x0008e80001b67983 */ /* 0x000f280000300a00 */
[----:B------:R-:W4:Y:S04]  /*3b600*/  LDL.LU.64 R248, [R1+0x8e0] ;  /* 0x0008e00001f87983 */ /* 0x000f280000300a00 */
[----:B------:R-:W-:Y:S04]  /*3b610*/  STL.64 [R1+0x950], R140 ;  /* 0x0009508c01007387 */ /* 0x000fe80000100a00 */
[----:B------:R-:W-:Y:S04]  /*3b620*/  STL.64 [R1+0x960], R142 ;  /* 0x0009608e01007387 */ /* 0x000fe80000100a00 */
[----:B------:R1:W-:Y:S02]  /*3b630*/  STL.64 [R1+0x2628], R142 ;  /* 0x0026288e01007387 */ /* 0x0003e40000100a00 */
[----:B-1----:R-:W-:-:S05]  /*3b640*/  IMAD.WIDE R144, R139, 0x4, R198 ;  /* 0x000000048b907825 */ /* 0x002fca00078e02c6 */
[----:B------:R-:W-:Y:S04]  /*3b650*/  STL.64 [R1+0x948], R144 ;  /* 0x0009489001007387 */ /* 0x000fe80000100a00 */
[----:B------:R-:W4:Y:S01]  /*3b660*/  LDL.LU.64 R198, [R1+0x8d8] ;  /* 0x0008d80001c67983 */ /* 0x000f220000300a00 */
[----:B------:R-:W-:-:S05]  /*3b670*/  IMAD.WIDE R142, R139, 0x4, R172 ;  /* 0x000000048b8e7825 */ /* 0x000fca00078e02ac */
[----:B------:R1:W-:Y:S01]  /*3b680*/  STL.64 [R1+0x940], R142 ;  /* 0x0009408e01007387 */ /* 0x0003e20000100a00 */
[----:B------:R-:W-:-:S03]  /*3b690*/  IMAD.WIDE R140, R139, 0x4, R168 ;  /* 0x000000048b8c7825 */ /* 0x000fc600078e02a8 */
[----:B------:R-:W4:Y:S04]  /*3b6a0*/  LDL.LU.64 R172, [R1+0x8d0] ;  /* 0x0008d00001ac7983 */ /* 0x000f280000300a00 */
[----:B------:R1:W-:Y:S04]  /*3b6b0*/  STL.64 [R1+0x10e0], R140 ;  /* 0x0010e08c01007387 */ /* 0x0003e80000100a00 */
[----:B------:R-:W4:Y:S01]  /*3b6c0*/  LDL.LU.64 R168, [R1+0x8c8] ;  /* 0x0008c80001a87983 */ /* 0x000f220000300a00 */
[----:B-1----:R-:W-:-:S04]  /*3b6d0*/  IMAD.WIDE R142, R139, 0x4, R200 ;  /* 0x000000048b8e7825 */ /* 0x002fc800078e02c8 */
[C---:B------:R-:W-:Y:S02]  /*3b6e0*/  IMAD.WIDE R140, R139.reuse, 0x4, R104 ;  /* 0x000000048b8c7825 */ /* 0x040fe400078e0268 */
[----:B------:R-:W4:Y:S04]  /*3b6f0*/  LDL.LU.64 R104, [R1+0x2ec0] ;  /* 0x002ec00001687983 */ /* 0x000f280000300a00 */
[----:B------:R3:W-:Y:S02]  /*3b700*/  STL.64 [R1+0x10e8], R142 ;  /* 0x0010e88e01007387 */ /* 0x0007e40000100a00 */
[C---:B---3--:R-:W-:Y:S02]  /*3b710*/  IMAD.WIDE R142, R139.reuse, 0x4, R196 ;  /* 0x000000048b8e7825 */ /* 0x048fe400078e02c4 */
[----:B------:R-:W3:Y:S02]  /*3b720*/  LDL.LU.64 R196, [R1+0x8c0] ;  /* 0x0008c00001c47983 */ /* 0x000ee40000300a00 */
[----:B------:R-:W-:-:S02]  /*3b730*/  IMAD.WIDE R144, R139, 0x4, R192 ;  /* 0x000000048b907825 */ /* 0x000fc400078e02c0 */
[----:B------:R1:W-:Y:S04]  /*3b740*/  STL.64 [R1+0x10f8], R142 ;  /* 0x0010f88e01007387 */ /* 0x0003e80000100a00 */
[----:B------:R-:W3:Y:S04]  /*3b750*/  LDL.LU.64 R192, [R1+0xd88] ;  /* 0x000d880001c07983 */ /* 0x000ee80000300a00 */
[----:B------:R1:W-:Y:S02]  /*3b760*/  STL.64 [R1+0x1100], R144 ;  /* 0x0011009001007387 */ /* 0x0003e40000100a00 */
[----:B-1----:R-:W-:-:S02]  /*3b770*/  IMAD.WIDE R142, R139, 0x4, R190 ;  /* 0x000000048b8e7825 */ /* 0x002fc400078e02be */
[----:B------:R-:W3:Y:S04]  /*3b780*/  LDL.LU.64 R202, [R1+0x8b0] ;  /* 0x0008b00001ca7983 */ /* 0x000ee80000300a00 */
[----:B------:R1:W-:Y:S04]  /*3b790*/  STL.64 [R1+0x1108], R142 ;  /* 0x0011088e01007387 */ /* 0x0003e80000100a00 */
[----:B------:R-:W3:Y:S04]  /*3b7a0*/  LDL.LU.64 R190, [R1+0x8a8] ;  /* 0x0008a80001be7983 */ /* 0x000ee80000300a00 */
[----:B------:R-:W-:Y:S04]  /*3b7b0*/  STL.64 [R1+0x10f0], R140 ;  /* 0x0010f08c01007387 */ /* 0x000fe80000100a00 */
[----:B------:R1:W-:Y:S01]  /*3b7c0*/  STL.64 [R1+0x2630], R140 ;  /* 0x0026308c01007387 */ /* 0x0003e20000100a00 */
[----:B------:R-:W-:-:S05]  /*3b7d0*/  IMAD.WIDE R144, R139, 0x4, R146 ;  /* 0x000000048b907825 */ /* 0x000fca00078e0292 */
[----:B------:R-:W-:Y:S01]  /*3b7e0*/  STL.64 [R1+0x1110], R144 ;  /* 0x0011109001007387 */ /* 0x000fe20000100a00 */
[----:B-1----:R-:W-:-:S03]  /*3b7f0*/  IMAD.WIDE R142, R139, 0x4, R194 ;  /* 0x000000048b8e7825 */ /* 0x002fc600078e02c2 */
[----:B------:R-:W3:Y:S04]  /*3b800*/  LDL.LU.64 R146, [R1+0x8a0] ;  /* 0x0008a00001927983 */ /* 0x000ee80000300a00 */
[----:B------:R-:W-:Y:S01]  /*3b810*/  STL.64 [R1+0x1118], R142 ;  /* 0x0011188e01007387 */ /* 0x000fe20000100a00 */
[----:B------:R-:W-:-:S03]  /*3b820*/  IMAD.WIDE R140, R139, 0x4, R170 ;  /* 0x000000048b8c7825 */ /* 0x000fc600078e02aa */
[----:B------:R-:W3:Y:S04]  /*3b830*/  LDL.LU.64 R194, [R1+0x898] ;  /* 0x0008980001c27983 */ /* 0x000ee80000300a00 */
[----:B------:R1:W-:Y:S04]  /*3b840*/  STL.64 [R1+0x1120], R140 ;  /* 0x0011208c01007387 */ /* 0x0003e80000100a00 */
[----:B------:R-:W3:Y:S01]  /*3b850*/  LDL.LU.64 R170, [R1+0x890] ;  /* 0x0008900001aa7983 */ /* 0x000ee20000300a00 */
[----:B------:R-:W-:-:S03]  /*3b860*/  IMAD.WIDE R210, R139, 0x4, R26 ;  /* 0x000000048bd27825 */ /* 0x000fc600078e021a */
[----:B------:R-:W3:Y:S01]  /*3b870*/  LDL.LU.64 R26, [R1+0x2eb8] ;  /* 0x002eb800011a7983 */ /* 0x000ee20000300a00 */
[----:B-1----:R-:W-:-:S05]  /*3b880*/  IMAD.WIDE R140, R139, 0x4, R188 ;  /* 0x000000048b8c7825 */ /* 0x002fca00078e02bc */
[----:B------:R2:W-:Y:S02]  /*3b890*/  STL.64 [R1+0x1128], R140 ;  /* 0x0011288c01007387 */ /* 0x0005e40000100a00 */
[C---:B--2---:R-:W-:Y:S02]  /*3b8a0*/  IMAD.WIDE R140, R139.reuse, 0x4, R156 ;  /* 0x000000048b8c7825 */ /* 0x044fe400078e029c */
[----:B------:R-:W2:Y:S04]  /*3b8b0*/  LDL.LU.64 R156, [R1+0x888] ;  /* 0x00088800019c7983 */ /* 0x000ea80000300a00 */
[----:B------:R1:W-:Y:S01]  /*3b8c0*/  STL.64 [R1+0x1138], R140 ;  /* 0x0011388c01007387 */ /* 0x0003e20000100a00 */
[----:B----4-:R-:W-:-:S03]  /*3b8d0*/  IMAD.WIDE R142, R139, 0x4, R182 ;  /* 0x000000048b8e7825 */ /* 0x010fc600078e02b6 */
[----:B------:R-:W4:Y:S04]  /*3b8e0*/  LDL.LU.64 R188, [R1+0xd90] ;  /* 0x000d900001bc7983 */ /* 0x000f280000300a00 */
[----:B------:R1:W-:Y:S04]  /*3b8f0*/  STL.64 [R1+0x1140], R142 ;  /* 0x0011408e01007387 */ /* 0x0003e80000100a00 */
[----:B------:R-:W4:Y:S01]  /*3b900*/  LDL.LU.64 R182, [R1+0x878] ;  /* 0x0008780001b67983 */ /* 0x000f220000300a00 */
[----:B-1----:R-:W-:-:S05]  /*3b910*/  IMAD.WIDE R140, R139, 0x4, R248 ;  /* 0x000000048b8c7825 */ /* 0x002fca00078e02f8 */
[----:B------:R1:W-:Y:S04]  /*3b920*/  STL.64 [R1+0x1148], R140 ;  /* 0x0011488c01007387 */ /* 0x0003e80000100a00 */
[----:B------:R-:W4:Y:S04]  /*3b930*/  LDL.LU.64 R248, [R1+0x870] ;  /* 0x0008700001f87983 */ /* 0x000f280000300a00 */
[----:B------:R-:W-:Y:S04]  /*3b940*/  STL.64 [R1+0x1130], R210 ;  /* 0x001130d201007387 */ /* 0x000fe80000100a00 */
[----:B------:R-:W-:Y:S01]  /*3b950*/  STL.64 [R1+0x2638], R210 ;  /* 0x002638d201007387 */ /* 0x000fe20000100a00 */
[----:B------:R-:W-:-:S05]  /*3b960*/  IMAD.WIDE R144, R139, 0x4, R198 ;  /* 0x000000048b907825 */ /* 0x000fca00078e02c6 */
[----:B------:R-:W-:Y:S04]  /*3b970*/  STL.64 [R1+0x1150], R144 ;  /* 0x0011509001007387 */ /* 0x000fe80000100a00 */
[----:B------:R-:W4:Y:S01]  /*3b980*/  LDL.LU.64 R200, [R1+0x868] ;  /* 0x0008680001c87983 */ /* 0x000f220000300a00 */
[----:B------:R-:W-:-:S05]  /*3b990*/  IMAD.WIDE R142, R139, 0x4, R172 ;  /* 0x000000048b8e7825 */ /* 0x000fca00078e02ac */
[----:B------:R-:W-:Y:S01]  /*3b9a0*/  STL.64 [R1+0x1158], R142 ;  /* 0x0011588e01007387 */ /* 0x000fe20000100a00 */
[----:B-1----:R-:W-:-:S03]  /*3b9b0*/  IMAD.WIDE R140, R139, 0x4, R168 ;  /* 0x000000048b8c7825 */ /* 0x002fc600078e02a8 */
[----:B------:R-:W4:Y:S04]  /*3b9c0*/  LDL.LU.64 R172, [R1+0x860] ;  /* 0x0008600001ac7983 */ /* 0x000f280000300a00 */
[----:B------:R3:W-:Y:S04]  /*3b9d0*/  STL.64 [R1+0x1160], R140 ;  /* 0x0011608c01007387 */ /* 0x0007e80000100a00 */
[----:B------:R-:W4:Y:S01]  /*3b9e0*/  LDL.LU.64 R168, [R1+0x858] ;  /* 0x0008580001a87983 */ /* 0x000f220000300a00 */
[----:B------:R-:W-:-:S03]  /*3b9f0*/  IMAD.WIDE R208, R139, 0x4, R12 ;  /* 0x000000048bd07825 */ /* 0x000fc600078e020c */
[----:B------:R-:W4:Y:S01]  /*3ba00*/  LDL.LU.64 R12, [R1+0x2eb0] ;  /* 0x002eb000010c7983 */ /* 0x000f220000300a00 */
[----:B---3--:R-:W-:-:S05]  /*3ba10*/  IMAD.WIDE R140, R139, 0x4, R196 ;  /* 0x000000048b8c7825 */ /* 0x008fca00078e02c4 */
[----:B------:R1:W-:Y:S04]  /*3ba20*/  STL.64 [R1+0x1168], R140 ;  /* 0x0011688c01007387 */ /* 0x0003e80000100a00 */
[----:B------:R-:W3:Y:S04]  /*3ba30*/  LDL.LU.64 R198, [R1+0x850] ;  /* 0x0008500001c67983 */ /* 0x000ee80000300a00 */
[----:B------:R-:W3:Y:S01]  /*3ba40*/  LDL.LU.64 R196, [R1+0xd98] ;  /* 0x000d980001c47983 */ /* 0x000ee20000300a00 */
[----:B-1----:R-:W-:-:S03]  /*3ba50*/  IMAD.WIDE R140, R139, 0x4, R192 ;  /* 0x000000048b8c7825 */ /* 0x002fc600078e02c0 */
[----:B------:R-:W3:Y:S01]  /*3ba60*/  LDL.LU.64 R192, [R1+0x840] ;  /* 0x0008400001c07983 */ /* 0x000ee20000300a00 */
[----:B------:R-:W-:-:S03]  /*3ba70*/  IMAD.WIDE R142, R139, 0x4, R202 ;  /* 0x000000048b8e7825 */ /* 0x000fc600078e02ca */
[----:B------:R1:W-:Y:S02]  /*3ba80*/  STL.64 [R1+0x1178], R140 ;  /* 0x0011788c01007387 */ /* 0x0003e40000100a00 */
[C---:B-1----:R-:W-:Y:S02]  /*3ba90*/  IMAD.WIDE R140, R139.reuse, 0x4, R190 ;  /* 0x000000048b8c7825 */ /* 0x042fe400078e02be */
[----:B------:R-:W3:Y:S04]  /*3baa0*/  LDL.LU.64 R190, [R1+0x838] ;  /* 0x0008380001be7983 */ /* 0x000ee80000300a00 */
[----:B------:R1:W-:Y:S04]  /*3bab0*/  STL.64 [R1+0x1180], R142 ;  /* 0x0011808e01007387 */ /* 0x0003e80000100a00 */
[----:B------:R-:W-:Y:S01]  /*3bac0*/  STL.64 [R1+0x1170], R208 ;  /* 0x001170d001007387 */ /* 0x000fe20000100a00 */
[----:B------:R-:W-:-:S03]  /*3bad0*/  IMAD.WIDE R144, R139, 0x4, R146 ;  /* 0x000000048b907825 */ /* 0x000fc600078e0292 */
[----:B------:R1:W-:Y:S04]  /*3bae0*/  STL.64 [R1+0x1188], R140 ;  /* 0x0011888c01007387 */ /* 0x0003e80000100a00 */
[----:B------:R-:W-:Y:S01]  /*3baf0*/  STL.64 [R1+0x2640], R208 ;  /* 0x002640d001007387 */ /* 0x000fe20000100a00 */
[----:B-1----:R-:W-:-:S03]  /*3bb00*/  IMAD.WIDE R142, R139, 0x4, R194 ;  /* 0x000000048b8e7825 */ /* 0x002fc600078e02c2 */
[----:B------:R-:W-:Y:S04]  /*3bb10*/  STL.64 [R1+0x1190], R144 ;  /* 0x0011909001007387 */ /* 0x000fe80000100a00 */
[----:B------:R-:W3:Y:S01]  /*3bb20*/  LDL.LU.64 R146, [R1+0x830] ;  /* 0x0008300001927983 */ /* 0x000ee20000300a00 */
[----:B------:R-:W-:-:S03]  /*3bb30*/  IMAD.WIDE R140, R139, 0x4, R170 ;  /* 0x000000048b8c7825 */ /* 0x000fc600078e02aa */
[----:B------:R-:W-:Y:S04]  /*3bb40*/  STL.64 [R1+0x1198], R142 ;  /* 0x0011988e01007387 */ /* 0x000fe80000100a00 */
[----:B------:R-:W3:Y:S04]  /*3bb50*/  LDL.LU.64 R194, [R1+0x828] ;  /* 0x0008280001c27983 */ /* 0x000ee80000300a00 */
[----:B------:R2:W-:Y:S04]  /*3bb60*/  STL.64 [R1+0x11a0], R140 ;  /* 0x0011a08c01007387 */ /* 0x0005e80000100a00 */
[----:B------:R-:W3:Y:S01]  /*3bb70*/  LDL.LU.64 R170, [R1+0x820] ;  /* 0x0008200001aa7983 */ /* 0x000ee20000300a00 */
[----:B------:R-:W-:-:S04]  /*3bb80*/  IMAD.WIDE R164, R139, 0x4, R62 ;  /* 0x000000048ba47825 */ /* 0x000fc800078e023e */
[C---:B--2---:R-:W-:Y:S02]  /*3bb90*/  IMAD.WIDE R140, R139.reuse, 0x4, R156 ;  /* 0x000000048b8c7825 */ /* 0x044fe400078e029c */
[----:B------:R-:W2:Y:S04]  /*3bba0*/  LDL.LU.64 R156, [R1+0x818] ;  /* 0x00081800019c7983 */ /* 0x000ea80000300a00 */
[----:B------:R4:W-:Y:S04]  /*3bbb0*/  STL.64 [R1+0x11a8], R140 ;  /* 0x0011a88c01007387 */ /* 0x0009e80000100a00 */
[----:B------:R-:W2:Y:S01]  /*3bbc0*/  LDL.LU.64 R62, [R1+0x2ea8] ;  /* 0x002ea800013e7983 */ /* 0x000ea20000300a00 */
[----:B----4-:R-:W-:-:S03]  /*3bbd0*/  IMAD.WIDE R140, R139, 0x4, R188 ;  /* 0x000000048b8c7825 */ /* 0x010fc600078e02bc */
[----:B------:R-:W4:Y:S01]  /*3bbe0*/  LDL.LU.64 R188, [R1+0xda0] ;  /* 0x000da00001bc7983 */ /* 0x000f220000300a00 */
[----:B------:R-:W-:-:S03]  /*3bbf0*/  IMAD.WIDE R142, R139, 0x4, R182 ;  /* 0x000000048b8e7825 */ /* 0x000fc600078e02b6 */
[----:B------:R1:W-:Y:S04]  /*3bc00*/  STL.64 [R1+0x11b8], R140 ;  /* 0x0011b88c01007387 */ /* 0x0003e80000100a00 */
[----:B------:R-:W4:Y:S04]  /*3bc10*/  LDL.LU.64 R182, [R1+0x808] ;  /* 0x0008080001b67983 */ /* 0x000f280000300a00 */
[----:B------:R1:W-:Y:S02]  /*3bc20*/  STL.64 [R1+0x11c0], R142 ;  /* 0x0011c08e01007387 */ /* 0x0003e40000100a00 */
[----:B-1----:R-:W-:-:S02]  /*3bc30*/  IMAD.WIDE R140, R139, 0x4, R248 ;  /* 0x000000048b8c7825 */ /* 0x002fc400078e02f8 */
[----:B------:R-:W4:Y:S04]  /*3bc40*/  LDL.LU.64 R248, [R1+0x800] ;  /* 0x0008000001f87983 */ /* 0x000f280000300a00 */
[----:B------:R1:W-:Y:S04]  /*3bc50*/  STL.64 [R1+0x11c8], R140 ;  /* 0x0011c88c01007387 */ /* 0x0003e80000100a00 */
[----:B------:R-:W-:Y:S04]  /*3bc60*/  STL.64 [R1+0x11b0], R164 ;  /* 0x0011b0a401007387 */ /* 0x000fe80000100a00 */
[----:B------:R-:W-:Y:S01]  /*3bc70*/  STL.64 [R1+0x2648], R164 ;  /* 0x002648a401007387 */ /* 0x000fe20000100a00 */
[----:B------:R-:W-:-:S05]  /*3bc80*/  IMAD.WIDE R144, R139, 0x4, R200 ;  /* 0x000000048b907825 */ /* 0x000fca00078e02c8 */
[----:B------:R-:W-:Y:S01]  /*3bc90*/  STL.64 [R1+0x11d0], R144 ;  /* 0x0011d09001007387 */ /* 0x000fe20000100a00 */
[----:B------:R-:W-:-:S03]  /*3bca0*/  IMAD.WIDE R142, R139, 0x4, R172 ;  /* 0x000000048b8e7825 */ /* 0x000fc600078e02ac */
[----:B------:R-:W4:Y:S04]  /*3bcb0*/  LDL.LU.64 R172, [R1+0x7f8] ;  /* 0x0007f80001ac7983 */ /* 0x000f280000300a00 */
[----:B------:R-:W-:Y:S01]  /*3bcc0*/  STL.64 [R1+0x11d8], R142 ;  /* 0x0011d88e01007387 */ /* 0x000fe20000100a00 */
[----:B-1----:R-:W-:-:S03]  /*3bcd0*/  IMAD.WIDE R140, R139, 0x4, R168 ;  /* 0x000000048b8c7825 */ /* 0x002fc600078e02a8 */
[----:B------:R-:W4:Y:S04]  /*3bce0*/  LDL.LU.64 R168, [R1+0x7f0] ;  /* 0x0007f00001a87983 */ /* 0x000f280000300a00 */
[----:B------:R3:W-:Y:S01]  /*3bcf0*/  STL.64 [R1+0x11e0], R140 ;  /* 0x0011e08c01007387 */ /* 0x0007e20000100a00 */
[----:B------:R-:W-:-:S03]  /*3bd00*/  IMAD.WIDE R160, R139, 0x4, R116 ;  /* 0x000000048ba07825 */ /* 0x000fc600078e0274 */
[----:B------:R-:W4:Y:S01]  /*3bd10*/  LDL.LU.64 R116, [R1+0x2ea0] ;  /* 0x002ea00001747983 */ /* 0x000f220000300a00 */
[----:B---3--:R-:W-:-:S04]  /*3bd20*/  IMAD.WIDE R140, R139, 0x4, R198 ;  /* 0x000000048b8c7825 */ /* 0x008fc800078e02c6 */
[C---:B------:R-:W-:Y:S01]  /*3bd30*/  IMAD.WIDE R142, R139.reuse, 0x4, R196 ;  /* 0x000000048b8e7825 */ /* 0x040fe200078e02c4 */
[----:B------:R1:W-:Y:S04]  /*3bd40*/  STL.64 [R1+0x11e8], R140 ;  /* 0x0011e88c01007387 */ /* 0x0003e80000100a00 */
[----:B------:R-:W3:Y:S04]  /*3bd50*/  LDL.LU.64 R204, [R1+0x7e8] ;  /* 0x0007e80001cc7983 */ /* 0x000ee80000300a00 */
[----:B------:R-:W-:Y:S01]  /*3bd60*/  STL.64 [R1+0x11f8], R142 ;  /* 0x0011f88e01007387 */ /* 0x000fe20000100a00 */
[----:B-1----:R-:W-:-:S03]  /*3bd70*/  IMAD.WIDE R140, R139, 0x4, R192 ;  /* 0x000000048b8c7825 */ /* 0x002fc600078e02c0 */
[----:B------:R-:W3:Y:S04]  /*3bd80*/  LDL.LU.64 R198, [R1+0x7e0] ;  /* 0x0007e00001c67983 */ /* 0x000ee80000300a00 */
[----:B------:R1:W-:Y:S04]  /*3bd90*/  STL.64 [R1+0x1200], R140 ;  /* 0x0012008c01007387 */ /* 0x0003e80000100a00 */
[----:B------:R-:W3:Y:S04]  /*3bda0*/  LDL.LU.64 R192, [R1+0xda8] ;  /* 0x000da80001c07983 */ /* 0x000ee80000300a00 */
[----:B------:R-:W3:Y:S01]  /*3bdb0*/  LDL.LU.64 R196, [R1+0x7d0] ;  /* 0x0007d00001c47983 */ /* 0x000ee20000300a00 */
[----:B-1----:R-:W-:-:S05]  /*3bdc0*/  IMAD.WIDE R140, R139, 0x4, R190 ;  /* 0x000000048b8c7825 */ /* 0x002fca00078e02be */
[----:B------:R1:W-:Y:S04]  /*3bdd0*/  STL.64 [R1+0x1208], R140 ;  /* 0x0012088c01007387 */ /* 0x0003e80000100a00 */
[----:B------:R-:W3:Y:S04]  /*3bde0*/  LDL.LU.64 R190, [R1+0x7c8] ;  /* 0x0007c80001be7983 */ /* 0x000ee80000300a00 */
[----:B------:R-:W-:Y:S04]  /*3bdf0*/  STL.64 [R1+0x11f0], R160 ;  /* 0x0011f0a001007387 */ /* 0x000fe80000100a00 */
[----:B------:R-:W-:Y:S01]  /*3be00*/  STL.64 [R1+0x2650], R160 ;  /* 0x002650a001007387 */ /* 0x000fe20000100a00 */
[----:B------:R-:W-:-:S05]  /*3be10*/  IMAD.WIDE R144, R139, 0x4, R146 ;  /* 0x000000048b907825 */ /* 0x000fca00078e0292 */
[----:B------:R-:W-:Y:S01]  /*3be20*/  STL.64 [R1+0x1210], R144 ;  /* 0x0012109001007387 */ /* 0x000fe20000100a00 */
[----:B-1----:R-:W-:-:S04]  /*3be30*/  IMAD.WIDE R140, R139, 0x4, R194 ;  /* 0x000000048b8c7825 */ /* 0x002fc800078e02c2 */
[C---:B------:R-:W-:Y:S02]  /*3be40*/  IMAD.WIDE R142, R139.reuse, 0x4, R170 ;  /* 0x000000048b8e7825 */ /* 0x040fe400078e02aa */
[----:B------:R-:W3:Y:S04]  /*3be50*/  LDL.LU.64 R170, [R1+0x7c0] ;  /* 0x0007c00001aa7983 */ /* 0x000ee80000300a00 */
[----:B------:R2:W-:Y:S01]  /*3be60*/  STL.64 [R1+0x1218], R140 ;  /* 0x0012188c01007387 */ /* 0x0005e20000100a00 */
[----:B------:R-:W-:-:S03]  /*3be70*/  IMAD.WIDE R154, R139, 0x4, R84 ;  /* 0x000000048b9a7825 */ /* 0x000fc600078e0254 */
[----:B------:R-:W-:Y:S04]  /*3be80*/  STL.64 [R1+0x1220], R142 ;  /* 0x0012208e01007387 */ /* 0x000fe80000100a00 */
[----:B------:R-:W3:Y:S01]  /*3be90*/  LDL.LU.64 R84, [R1+0x2e98] ;  /* 0x002e980001547983 */ /* 0x000ee20000300a00 */
[----:B--2---:R-:W-:-:S05]  /*3bea0*/  IMAD.WIDE R140, R139, 0x4, R156 ;  /* 0x000000048b8c7825 */ /* 0x004fca00078e029c */
[----:B------:R4:W-:Y:S04]  /*3beb0*/  STL.64 [R1+0x1228], R140 ;  /* 0x0012288c01007387 */ /* 0x0009e80000100a00 */
[----:B------:R-:W2:Y:S04]  /*3bec0*/  LDL.LU.64 R156, [R1+0x7b8] ;  /* 0x0007b800019c7983 */ /* 0x000ea80000300a00 */
[----:B------:R-:W2:Y:S04]  /*3bed0*/  LDL.LU.64 R202, [R1+0x7b0] ;  /* 0x0007b00001ca7983 */ /* 0x000ea80000300a00 */
[----:B------:R-:W2:Y:S01]  /*3bee0*/  LDL.LU.64 R146, [R1+0x7a8] ;  /* 0x0007a80001927983 */ /* 0x000ea20000300a00 */
[----:B----4-:R-:W-:-:S05]  /*3bef0*/  IMAD.WIDE R140, R139, 0x4, R188 ;  /* 0x000000048b8c7825 */ /* 0x010fca00078e02bc */
[----:B------:R1:W-:Y:S04]  /*3bf00*/  STL.64 [R1+0x1238], R140 ;  /* 0x0012388c01007387 */ /* 0x0003e80000100a00 */
[----:B------:R-:W4:Y:S01]  /*3bf10*/  LDL.LU.64 R188, [R1+0xdb0] ;  /* 0x000db00001bc7983 */ /* 0x000f220000300a00 */
[----:B------:R-:W-:-:S05]  /*3bf20*/  IMAD.WIDE R142, R139, 0x4, R182 ;  /* 0x000000048b8e7825 */ /* 0x000fca00078e02b6 */
[----:B------:R1:W-:Y:S04]  /*3bf30*/  STL.64 [R1+0x1240], R142 ;  /* 0x0012408e01007387 */ /* 0x0003e80000100a00 */
[----:B------:R-:W4:Y:S01]  /*3bf40*/  LDL.LU.64 R194, [R1+0x798] ;  /* 0x0007980001c27983 */ /* 0x000f220000300a00 */
[----:B-1----:R-:W-:-:S03]  /*3bf50*/  IMAD.WIDE R140, R139, 0x4, R248 ;  /* 0x000000048b8c7825 */ /* 0x002fc600078e02f8 */
[----:B------:R-:W4:Y:S04]  /*3bf60*/  LDL.LU.64 R248, [R1+0x790] ;  /* 0x0007900001f87983 */ /* 0x000f280000300a00 */
[----:B------:R1:W-:Y:S04]  /*3bf70*/  STL.64 [R1+0x1248], R140 ;  /* 0x0012488c01007387 */ /* 0x0003e80000100a00 */
[----:B------:R-:W-:Y:S04]  /*3bf80*/  STL.64 [R1+0x1230], R154 ;  /* 0x0012309a01007387 */ /* 0x000fe80000100a00 */
[----:B------:R-:W-:Y:S04]  /*3bf90*/  STL.64 [R1+0x2658], R154 ;  /* 0x0026589a01007387 */ /* 0x000fe80000100a00 */
[----:B------:R-:W4:Y:S01]  /*3bfa0*/  LDL.LU.64 R200, [R1+0x788] ;  /* 0x0007880001c87983 */ /* 0x000f220000300a00 */
[----:B------:R-:W-:-:S05]  /*3bfb0*/  IMAD.WIDE R142, R139, 0x4, R172 ;  /* 0x000000048b8e7825 */ /* 0x000fca00078e02ac */
[----:B------:R3:W-:Y:S01]  /*3bfc0*/  STL.64 [R1+0x1250], R142 ;  /* 0x0012508e01007387 */ /* 0x0007e20000100a00 */
[----:B-1----:R-:W-:-:S03]  /*3bfd0*/  IMAD.WIDE R140, R139, 0x4, R168 ;  /* 0x000000048b8c7825 */ /* 0x002fc600078e02a8 */
[----:B------:R-:W4:Y:S04]  /*3bfe0*/  LDL.LU.64 R182, [R1+0x780] ;  /* 0x0007800001b67983 */ /* 0x000f280000300a00 */
[----:B------:R1:W-:Y:S04]  /*3bff0*/  STL.64 [R1+0x1258], R140 ;  /* 0x0012588c01007387 */ /* 0x0003e80000100a00 */
[----:B------:R-:W4:Y:S01]  /*3c000*/  LDL.LU.64 R172, [R1+0x778] ;  /* 0x0007780001ac7983 */ /* 0x000f220000300a00 */
[----:B------:R-:W-:-:S03]  /*3c010*/  IMAD.WIDE R150, R139, 0x4, R52 ;  /* 0x000000048b967825 */ /* 0x000fc600078e0234 */
[----:B------:R-:W4:Y:S01]  /*3c020*/  LDL.LU.64 R168, [R1+0x770] ;  /* 0x0007700001a87983 */ /* 0x000f220000300a00 */
[----:B---3--:R-:W-:-:S05]  /*3c030*/  IMAD.WIDE R142, R139, 0x4, R204 ;  /* 0x000000048b8e7825 */ /* 0x008fca00078e02cc */
[----:B------:R3:W-:Y:S01]  /*3c040*/  STL.64 [R1+0x1260], R142 ;  /* 0x0012608e01007387 */ /* 0x0007e20000100a00 */
[----:B-1----:R-:W-:-:S03]  /*3c050*/  IMAD.WIDE R140, R139, 0x4, R198 ;  /* 0x000000048b8c7825 */ /* 0x002fc600078e02c6 */
[----:B------:R-:W4:Y:S04]  /*3c060*/  LDL.LU.64 R52, [R1+0x2e90] ;  /* 0x002e900001347983 */ /* 0x000f280000300a00 */
[----:B------:R1:W-:Y:S04]  /*3c070*/  STL.64 [R1+0x1268], R140 ;  /* 0x0012688c01007387 */ /* 0x0003e80000100a00 */
[----:B------:R-:W4:Y:S01]  /*3c080*/  LDL.LU.64 R198, [R1+0xdb8] ;  /* 0x000db80001c67983 */ /* 0x000f220000300a00 */
[----:B---3--:R-:W-:-:S04]  /*3c090*/  IMAD.WIDE R142, R139, 0x4, R196 ;  /* 0x000000048b8e7825 */ /* 0x008fc800078e02c4 */
[C---:B-1----:R-:W-:Y:S02]  /*3c0a0*/  IMAD.WIDE R140, R139.reuse, 0x4, R192 ;  /* 0x000000048b8c7825 */ /* 0x042fe400078e02c0 */
[----:B------:R-:W3:Y:S04]  /*3c0b0*/  LDL.LU.64 R192, [R1+0x760] ;  /* 0x0007600001c07983 */ /* 0x000ee80000300a00 */
[----:B------:R1:W-:Y:S04]  /*3c0c0*/  STL.64 [R1+0x1278], R140 ;  /* 0x0012788c01007387 */ /* 0x0003e80000100a00 */
[----:B------:R-:W3:Y:S04]  /*3c0d0*/  LDL.LU.64 R196, [R1+0x758] ;  /* 0x0007580001c47983 */ /* 0x000ee80000300a00 */
[----:B------:R-:W-:Y:S01]  /*3c0e0*/  STL.64 [R1+0x1280], R142 ;  /* 0x0012808e01007387 */ /* 0x000fe20000100a00 */
[----:B-1----:R-:W-:-:S03]  /*3c0f0*/  IMAD.WIDE R140, R139, 0x4, R190 ;  /* 0x000000048b8c7825 */ /* 0x002fc600078e02be */
[----:B------:R-:W-:Y:S04]  /*3c100*/  STL.64 [R1+0x1270], R150 ;  /* 0x0012709601007387 */ /* 0x000fe80000100a00 */
[----:B------:R1:W-:Y:S04]  /*3c110*/  STL.64 [R1+0x1288], R140 ;  /* 0x0012888c01007387 */ /* 0x0003e80000100a00 */
[----:B------:R-:W-:Y:S04]  /*3c120*/  STL.64 [R1+0x2660], R150 ;  /* 0x0026609601007387 */ /* 0x000fe80000100a00 */
[----:B------:R-:W3:Y:S01]  /*3c130*/  LDL.LU.64 R190, [R1+0x750] ;  /* 0x0007500001be7983 */ /* 0x000ee20000300a00 */
[----:B-1----:R-:W-:-:S03]  /*3c140*/  IMAD.WIDE R140, R139, 0x4, R170 ;  /* 0x000000048b8c7825 */ /* 0x002fc600078e02aa */
[----:B------:R-:W3:Y:S04]  /*3c150*/  LDL.LU.64 R170, [R1+0x748] ;  /* 0x0007480001aa7983 */ /* 0x000ee80000300a00 */
[----:B------:R2:W-:Y:S02]  /*3c160*/  STL.64 [R1+0x1290], R140 ;  /* 0x0012908c01007387 */ /* 0x0005e40000100a00 */
[C---:B--2---:R-:W-:Y:S02]  /*3c170*/  IMAD.WIDE R140, R139.reuse, 0x4, R156 ;  /* 0x000000048b8c7825 */ /* 0x044fe400078e029c */
[----:B------:R-:W2:Y:S02]  /*3c180*/  LDL.LU.64 R156, [R1+0x740] ;  /* 0x00074000019c7983 */ /* 0x000ea40000300a00 */
[----:B------:R-:W-:-:S02]  /*3c190*/  IMAD.WIDE R142, R139, 0x4, R202 ;  /* 0x000000048b8e7825 */ /* 0x000fc400078e02ca */
[----:B------:R1:W-:Y:S04]  /*3c1a0*/  STL.64 [R1+0x1298], R140 ;  /* 0x0012988c01007387 */ /* 0x0003e80000100a00 */
[----:B------:R4:W-:Y:S01]  /*3c1b0*/  STL.64 [R1+0x12a0], R142 ;  /* 0x0012a08e01007387 */ /* 0x0009e20000100a00 */
[----:B-1----:R-:W-:-:S04]  /*3c1c0*/  IMAD.WIDE R140, R139, 0x4, R146 ;  /* 0x000000048b8c7825 */ /* 0x002fc800078e0292 */
[C---:B------:R-:W-:Y:S02]  /*3c1d0*/  IMAD.WIDE R146, R139.reuse, 0x4, R20 ;  /* 0x000000048b927825 */ /* 0x040fe400078e0214 */
[----:B------:R-:W2:Y:S04]  /*3c1e0*/  LDL.LU.64 R20, [R1+0x2e88] ;  /* 0x002e880001147983 */ /* 0x000ea80000300a00 */
[----:B------:R1:W-:Y:S01]  /*3c1f0*/  STL.64 [R1+0x12a8], R140 ;  /* 0x0012a88c01007387 */ /* 0x0003e20000100a00 */
[----:B----4-:R-:W-:-:S04]  /*3c200*/  IMAD.WIDE R142, R139, 0x4, R194 ;  /* 0x000000048b8e7825 */ /* 0x010fc800078e02c2 */
[C---:B-1----:R-:W-:Y:S02]  /*3c210*/  IMAD.WIDE R140, R139.reuse, 0x4, R188 ;  /* 0x000000048b8c7825 */ /* 0x042fe400078e02bc */
[----:B------:R-:W4:Y:S04]  /*3c220*/  LDL.LU.64 R188, [R1+0xdc0] ;  /* 0x000dc00001bc7983 */ /* 0x000f280000300a00 */
[----:B------:R1:W-:Y:S04]  /*3c230*/  STL.64 [R1+0x12b8], R140 ;  /* 0x0012b88c01007387 */ /* 0x0003e80000100a00 */
[----:B------:R-:W4:Y:S04]  /*3c240*/  LDL.LU.64 R194, [R1+0x728] ;  /* 0x0007280001c27983 */ /* 0x000f280000300a00 */
[----:B------:R-:W-:Y:S01]  /*3c250*/  STL.64 [R1+0x12c0], R142 ;  /* 0x0012c08e01007387 */ /* 0x000fe20000100a00 */
[----:B-1----:R-:W-:-:S03]  /*3c260*/  IMAD.WIDE R140, R139, 0x4, R248 ;  /* 0x000000048b8c7825 */ /* 0x002fc600078e02f8 */
[----:B------:R-:W4:Y:S04]  /*3c270*/  LDL.LU.64 R248, [R1+0x720] ;  /* 0x0007200001f87983 */ /* 0x000f280000300a00 */
[----:B------:R-:W-:Y:S04]  /*3c280*/  STL.64 [R1+0x12b0], R146 ;  /* 0x0012b09201007387 */ /* 0x000fe80000100a00 */
[----:B------:R1:W-:Y:S04]  /*3c290*/  STL.64 [R1+0x12c8], R140 ;  /* 0x0012c88c01007387 */ /* 0x0003e80000100a00 */
[----:B------:R-:W-:Y:S01]  /*3c2a0*/  STL.64 [R1+0x2668], R146 ;  /* 0x0026689201007387 */ /* 0x000fe20000100a00 */
[----:B------:R-:W-:-:S04]  /*3c2b0*/  IMAD.WIDE R144, R139, 0x4, R182 ;  /* 0x000000048b907825 */ /* 0x000fc800078e02b6 */
[----:B-1----:R-:W-:-:S04]  /*3c2c0*/  IMAD.WIDE R140, R139, 0x4, R200 ;  /* 0x000000048b8c7825 */ /* 0x002fc800078e02c8 */
[C---:B------:R-:W-:Y:S01]  /*3c2d0*/  IMAD.WIDE R142, R139.reuse, 0x4, R172 ;  /* 0x000000048b8e7825 */ /* 0x040fe200078e02ac */
[----:B------:R1:W-:Y:S04]  /*3c2e0*/  STL.64 [R1+0x12d0], R140 ;  /* 0x0012d08c01007387 */ /* 0x0003e80000100a00 */
[----:B------:R-:W-:Y:S04]  /*3c2f0*/  STL.64 [R1+0x12d8], R144 ;  /* 0x0012d89001007387 */ /* 0x000fe80000100a00 */
[----:B------:R-:W4:Y:S04]  /*3c300*/  LDL.LU.64 R206, [R1+0x718] ;  /* 0x0007180001ce7983 */ /* 0x000f280000300a00 */
[----:B------:R1:W-:Y:S04]  /*3c310*/  STL.64 [R1+0x12e0], R142 ;  /* 0x0012e08e01007387 */ /* 0x0003e80000100a00 */
[----:B------:R-:W4:Y:S01]  /*3c320*/  LDL.LU.64 R182, [R1+0x710] ;  /* 0x0007100001b67983 */ /* 0x000f220000300a00 */
[----:B-1----:R-:W-:-:S04]  /*3c330*/  IMAD.WIDE R140, R139, 0x4, R168 ;  /* 0x000000048b8c7825 */ /* 0x002fc800078e02a8 */
[C---:B------:R-:W-:Y:S01]  /*3c340*/  IMAD.WIDE R172, R139.reuse, 0x4, R2 ;  /* 0x000000048bac7825 */ /* 0x040fe200078e0202 */
[----:B------:R3:W-:Y:S04]  /*3c350*/  STL.64 [R1+0x12e8], R140 ;  /* 0x0012e88c01007387 */ /* 0x0007e80000100a00 */
[----:B------:R-:W4:Y:S04]  /*3c360*/  LDL.LU.64 R168, [R1+0x708] ;  /* 0x0007080001a87983 */ /* 0x000f280000300a00 */
[----:B------:R-:W4:Y:S04]  /*3c370*/  LDL.LU.64 R2, [R1+0x2e80] ;  /* 0x002e800001027983 */ /* 0x000f280000300a00 */
[----:B------:R-:W4:Y:S01]  /*3c380*/  LDL.LU.64 R204, [R1+0xdc8] ;  /* 0x000dc80001cc7983 */ /* 0x000f220000300a00 */
[----:B------:R-:W-:-:S05]  /*3c390*/  IMAD.WIDE R142, R139, 0x4, R198 ;  /* 0x000000048b8e7825 */ /* 0x000fca00078e02c6 */
[----:B------:R-:W-:Y:S04]  /*3c3a0*/  STL.64 [R1+0x12f8], R142 ;  /* 0x0012f88e01007387 */ /* 0x000fe80000100a00 */
[----:B------:R-:W4:Y:S01]  /*3c3b0*/  LDL.LU.64 R198, [R1+0x6f0] ;  /* 0x0006f00001c67983 */ /* 0x000f220000300a00 */
[----:B---3--:R-:W-:-:S05]  /*3c3c0*/  IMAD.WIDE R140, R139, 0x4, R192 ;  /* 0x000000048b8c7825 */ /* 0x008fca00078e02c0 */
[----:B------:R1:W-:Y:S04]  /*3c3d0*/  STL.64 [R1+0x1300], R140 ;  /* 0x0013008c01007387 */ /* 0x0003e80000100a00 */
[----:B------:R-:W3:Y:S04]  /*3c3e0*/  LDL.LU.64 R192, [R1+0x6e8] ;  /* 0x0006e80001c07983 */ /* 0x000ee80000300a00 */
[----:B------:R-:W-:Y:S01]  /*3c3f0*/  STL.64 [R1+0x12f0], R172 ;  /* 0x0012f0ac01007387 */ /* 0x000fe20000100a00 */
[----:B-1----:R-:W-:-:S03]  /*3c400*/  IMAD.WIDE R140, R139, 0x4, R196 ;  /* 0x000000048b8c7825 */ /* 0x002fc600078e02c4 */
[----:B------:R-:W-:Y:S04]  /*3c410*/  STL.64 [R1+0x2670], R172 ;  /* 0x002670ac01007387 */ /* 0x000fe80000100a00 */
[----:B------:R1:W-:Y:S01]  /*3c420*/  STL.64 [R1+0x1308], R140 ;  /* 0x0013088c01007387 */ /* 0x0003e20000100a00 */
[----:B------:R-:W-:-:S03]  /*3c430*/  IMAD.WIDE R142, R139, 0x4, R190 ;  /* 0x000000048b8e7825 */ /* 0x000fc600078e02be */
[----:B------:R-:W3:Y:S04]  /*3c440*/  LDL.LU.64 R190, [R1+0x6e0] ;  /* 0x0006e00001be7983 */ /* 0x000ee80000300a00 */
[----:B------:R2:W-:Y:S01]  /*3c450*/  STL.64 [R1+0x1310], R142 ;  /* 0x0013108e01007387 */ /* 0x0005e20000100a00 */
[----:B-1----:R-:W-:-:S05]  /*3c460*/  IMAD.WIDE R140, R139, 0x4, R170 ;  /* 0x000000048b8c7825 */ /* 0x002fca00078e02aa */
[----:B------:R1:W-:Y:S01]  /*3c470*/  STL.64 [R1+0x1318], R140 ;  /* 0x0013188c01007387 */ /* 0x0003e20000100a00 */
[----:B------:R-:W-:-:S04]  /*3c480*/  IMAD.WIDE R170, R139, 0x4, R36 ;  /* 0x000000048baa7825 */ /* 0x000fc800078e0224 */
[----:B--2---:R-:W-:-:S04]  /*3c490*/  IMAD.WIDE R142, R139, 0x4, R156 ;  /* 0x000000048b8e7825 */ /* 0x004fc800078e029c */
[C---:B-1----:R-:W-:Y:S02]  /*3c4a0*/  IMAD.WIDE R140, R139.reuse, 0x4, R20 ;  /* 0x000000048b8c7825 */ /* 0x042fe400078e0214 */
[----:B------:R-:W2:Y:S04]  /*3c4b0*/  LDL.LU.64 R20, [R1+0x2e78] ;  /* 0x002e780001147983 */ /* 0x000ea80000300a00 */
[----:B------:R4:W-:Y:S04]  /*3c4c0*/  STL.64 [R1+0x1320], R142 ;  /* 0x0013208e01007387 */ /* 0x0009e80000100a00 */
[----:B------:R-:W2:Y:S04]  /*3c4d0*/  LDL.LU.64 R228, [R1+0x6d8] ;  /* 0x0006d80001e47983 */ /* 0x000ea80000300a00 */
[----:B------:R-:W2:Y:S04]  /*3c4e0*/  LDL.LU.64 R156, [R1+0x6d0] ;  /* 0x0006d000019c7983 */ /* 0x000ea80000300a00 */
[----:B------:R1:W-:Y:S01]  /*3c4f0*/  STL.64 [R1+0x1328], R140 ;  /* 0x0013288c01007387 */ /* 0x0003e20000100a00 */
[----:B----4-:R-:W-:-:S03]  /*3c500*/  IMAD.WIDE R142, R139, 0x4, R188 ;  /* 0x000000048b8e7825 */ /* 0x010fc600078e02bc */
[----:B------:R-:W4:Y:S04]  /*3c510*/  LDL.LU.64 R36, [R1+0x2e70] ;  /* 0x002e700001247983 */ /* 0x000f280000300a00 */
[----:B------:R-:W4:Y:S04]  /*3c520*/  LDL.LU.64 R188, [R1+0xdd0] ;  /* 0x000dd00001bc7983 */ /* 0x000f280000300a00 */
[----:B------:R-:W-:Y:S01]  /*3c530*/  STL.64 [R1+0x1338], R142 ;  /* 0x0013388e01007387 */ /* 0x000fe20000100a00 */
[----:B-1----:R-:W-:-:S03]  /*3c540*/  IMAD.WIDE R140, R139, 0x4, R194 ;  /* 0x000000048b8c7825 */ /* 0x002fc600078e02c2 */
[----:B------:R-:W4:Y:S04]  /*3c550*/  LDL.LU.64 R202, [R1+0x6b8] ;  /* 0x0006b80001ca7983 */ /* 0x000f280000300a00 */
[----:B------:R-:W4:Y:S04]  /*3c560*/  LDL.LU.64 R200, [R1+0x6b0] ;  /* 0x0006b00001c87983 */ /* 0x000f280000300a00 */
[----:B------:R1:W-:Y:S04]  /*3c570*/  STL.64 [R1+0x1340], R140 ;  /* 0x0013408c01007387 */ /* 0x0003e80000100a00 */
[----:B------:R-:W4:Y:S04]  /*3c580*/  LDL.LU.64 R196, [R1+0x6a8] ;  /* 0x0006a80001c47983 */ /* 0x000f280000300a00 */
[----:B------:R-:W4:Y:S01]  /*3c590*/  LDL.LU.64 R194, [R1+0x6a0] ;  /* 0x0006a00001c27983 */ /* 0x000f220000300a00 */
[----:B-1----:R-:W-:-:S05]  /*3c5a0*/  IMAD.WIDE R140, R139, 0x4, R248 ;  /* 0x000000048b8c7825 */ /* 0x002fca00078e02f8 */
[----:B------:R1:W-:Y:S04]  /*3c5b0*/  STL.64 [R1+0x1348], R140 ;  /* 0x0013488c01007387 */ /* 0x0003e80000100a00 */
[----:B------:R-:W4:Y:S04]  /*3c5c0*/  LDL.LU.64 R248, [R1+0x698] ;  /* 0x0006980001f87983 */ /* 0x000f280000300a00 */
[----:B------:R-:W-:Y:S01]  /*3c5d0*/  STL.64 [R1+0x1330], R170 ;  /* 0x001330aa01007387 */ /* 0x000fe20000100a00 */
[----:B------:R-:W-:-:S03]  /*3c5e0*/  IMAD.WIDE R144, R139, 0x4, R206 ;  /* 0x000000048b907825 */ /* 0x000fc600078e02ce */
[----:B------:R-:W-:Y:S04]  /*3c5f0*/  STL.64 [R1+0x2678], R170 ;  /* 0x002678aa01007387 */ /* 0x000fe80000100a00 */
[----:B------:R-:W-:Y:S01]  /*3c600*/  STL.64 [R1+0x1350], R144 ;  /* 0x0013509001007387 */ /* 0x000fe20000100a00 */
[----:B-1----:R-:W-:-:S03]  /*3c610*/  IMAD.WIDE R140, R139, 0x4, R182 ;  /* 0x000000048b8c7825 */ /* 0x002fc600078e02b6 */
[----:B------:R-:W4:Y:S04]  /*3c620*/  LDL.LU.64 R182, [R1+0xdd8] ;  /* 0x000dd80001b67983 */ /* 0x000f280000300a00 */
[----:B------:R1:W-:Y:S01]  /*3c630*/  STL.64 [R1+0x1358], R140 ;  /* 0x0013588c01007387 */ /* 0x0003e20000100a00 */
[----:B------:R-:W-:-:S04]  /*3c640*/  IMAD.WIDE R142, R139, 0x4, R168 ;  /* 0x000000048b8e7825 */ /* 0x000fc800078e02a8 */
[C---:B------:R-:W-:Y:S01]  /*3c650*/  IMAD.WIDE R168, R139.reuse, 0x4, R68 ;  /* 0x000000048ba87825 */ /* 0x040fe200078e0244 */
[----:B------:R1:W-:Y:S03]  /*3c660*/  STL.64 [R1+0x1360], R142 ;  /* 0x0013608e01007387 */ /* 0x0003e60000100a00 */
[C---:B-1----:R-:W-:Y:S02]  /*3c670*/  IMAD.WIDE R140, R139.reuse, 0x4, R52 ;  /* 0x000000048b8c7825 */ /* 0x042fe400078e0234 */
[----:B------:R-:W4:Y:S02]  /*3c680*/  LDL.LU.64 R52, [R1+0x2e68] ;  /* 0x002e680001347983 */ /* 0x000f240000300a00 */
[C---:B------:R-:W-:Y:S02]  /*3c690*/  IMAD.WIDE R144, R139.reuse, 0x4, R204 ;  /* 0x000000048b907825 */ /* 0x040fe400078e02cc */
[----:B------:R-:W4:Y:S04]  /*3c6a0*/  LDL.LU.64 R68, [R1+0x2e60] ;  /* 0x002e600001447983 */ /* 0x000f280000300a00 */
[----:B------:R3:W-:Y:S04]  /*3c6b0*/  STL.64 [R1+0x1368], R140 ;  /* 0x0013688c01007387 */ /* 0x0007e80000100a00 */
[----:B------:R-:W-:Y:S04]  /*3c6c0*/  STL.64 [R1+0x1378], R144 ;  /* 0x0013789001007387 */ /* 0x000fe80000100a00 */
[----:B------:R-:W4:Y:S01]  /*3c6d0*/  LDL.LU.64 R206, [R1+0x680] ;  /* 0x0006800001ce7983 */ /* 0x000f220000300a00 */
[----:B------:R-:W-:-:S05]  /*3c6e0*/  IMAD.WIDE R142, R139, 0x4, R198 ;  /* 0x000000048b8e7825 */ /* 0x000fca00078e02c6 */
[----:B------:R-:W-:Y:S04]  /*3c6f0*/  STL.64 [R1+0x1380], R142 ;  /* 0x0013808e01007387 */ /* 0x000fe80000100a00 */
[----:B------:R-:W4:Y:S01]  /*3c700*/  LDL.LU.64 R204, [R1+0x678] ;  /* 0x0006780001cc7983 */ /* 0x000f220000300a00 */
[----:B---3--:R-:W-:-:S05]  /*3c710*/  IMAD.WIDE R140, R139, 0x4, R192 ;  /* 0x000000048b8c7825 */ /* 0x008fca00078e02c0 */
[----:B------:R1:W-:Y:S04]  /*3c720*/  STL.64 [R1+0x1388], R140 ;  /* 0x0013888c01007387 */ /* 0x0003e80000100a00 */
[----:B------:R-:W3:Y:S04]  /*3c730*/  LDL.LU.64 R192, [R1+0x670] ;  /* 0x0006700001c07983 */ /* 0x000ee80000300a00 */
[----:B------:R-:W-:Y:S04]  /*3c740*/  STL.64 [R1+0x1370], R168 ;  /* 0x001370a801007387 */ /* 0x000fe80000100a00 */
[----:B------:R-:W-:Y:S04]  /*3c750*/  STL.64 [R1+0x2680], R168 ;  /* 0x002680a801007387 */ /* 0x000fe80000100a00 */
[----:B------:R-:W3:Y:S01]  /*3c760*/  LDL.LU.64 R198, [R1+0x668] ;  /* 0x0006680001c67983 */ /* 0x000ee20000300a00 */
[----:B-1----:R-:W-:-:S03]  /*3c770*/  IMAD.WIDE R140, R139, 0x4, R190 ;  /* 0x000000048b8c7825 */ /* 0x002fc600078e02be */
[----:B------:R-:W3:Y:S04]  /*3c780*/  LDL.LU.64 R190, [R1+0x660] ;  /* 0x0006600001be7983 */ /* 0x000ee80000300a00 */
[----:B------:R1:W-:Y:S02]  /*3c790*/  STL.64 [R1+0x1390], R140 ;  /* 0x0013908c01007387 */ /* 0x0003e40000100a00 */
[----:B-1----:R-:W-:-:S04]  /*3c7a0*/  IMAD.WIDE R140, R139, 0x4, R84 ;  /* 0x000000048b8c7825 */ /* 0x002fc800078e0254 */
[----:B--2---:R-:W-:-:S04]  /*3c7b0*/  IMAD.WIDE R144, R139, 0x4, R228 ;  /* 0x000000048b907825 */ /* 0x004fc800078e02e4 */
[C---:B------:R-:W-:Y:S01]  /*3c7c0*/  IMAD.WIDE R142, R139.reuse, 0x4, R156 ;  /* 0x000000048b8e7825 */ /* 0x040fe200078e029c */
[----:B------:R-:W-:Y:S03]  /*3c7d0*/  STL.64 [R1+0x1398], R144 ;  /* 0x0013989001007387 */ /* 0x000fe60000100a00 */
[C---:B------:R-:W-:Y:S01]  /*3c7e0*/  IMAD.WIDE R156, R139.reuse, 0x4, R100 ;  /* 0x000000048b9c7825 */ /* 0x040fe200078e0264 */
[----:B------:R-:W2:Y:S04]  /*3c7f0*/  LDL.LU.64 R84, [R1+0x2e58] ;  /* 0x002e580001547983 */ /* 0x000ea80000300a00 */
[----:B------:R4:W-:Y:S04]  /*3c800*/  STL.64 [R1+0x13a0], R142 ;  /* 0x0013a08e01007387 */ /* 0x0009e80000100a00 */
[----:B------:R-:W2:Y:S04]  /*3c810*/  LDL.LU.64 R100, [R1+0x2e50] ;  /* 0x002e500001647983 */ /* 0x000ea80000300a00 */
[----:B------:R1:W-:Y:S01]  /*3c820*/  STL.64 [R1+0x13a8], R140 ;  /* 0x0013a88c01007387 */ /* 0x0003e20000100a00 */
[----:B----4-:R-:W-:-:S04]  /*3c830*/  IMAD.WIDE R142, R139, 0x4, R202 ;  /* 0x000000048b8e7825 */ /* 0x010fc800078e02ca */
[C---:B-1----:R-:W-:Y:S02]  /*3c840*/  IMAD.WIDE R140, R139.reuse, 0x4, R188 ;  /* 0x000000048b8c7825 */ /* 0x042fe400078e02bc */
[----:B------:R-:W4:Y:S04]  /*3c850*/  LDL.LU.64 R188, [R1+0x648] ;  /* 0x0006480001bc7983 */ /* 0x000f280000300a00 */
[----:B------:R1:W-:Y:S04]  /*3c860*/  STL.64 [R1+0x13b8], R140 ;  /* 0x0013b88c01007387 */ /* 0x0003e80000100a00 */
[----:B------:R-:W-:Y:S04]  /*3c870*/  STL.64 [R1+0x13b0], R156 ;  /* 0x0013b09c01007387 */ /* 0x000fe80000100a00 */
[----:B------:R1:W-:Y:S02]  /*3c880*/  STL.64 [R1+0x13c0], R142 ;  /* 0x0013c08e01007387 */ /* 0x0003e40000100a00 */
[----:B-1----:R-:W-:-:S02]  /*3c890*/  IMAD.WIDE R140, R139, 0x4, R200 ;  /* 0x000000048b8c7825 */ /* 0x002fc400078e02c8 */
[----:B------:R-:W-:Y:S04]  /*3c8a0*/  STL.64 [R1+0x2688], R156 ;  /* 0x0026889c01007387 */ /* 0x000fe80000100a00 */
[----:B------:R1:W-:Y:S01]  /*3c8b0*/  STL.64 [R1+0x13c8], R140 ;  /* 0x0013c88c01007387 */ /* 0x0003e20000100a00 */
[----:B------:R-:W-:-:S04]  /*3c8c0*/  IMAD.WIDE R142, R139, 0x4, R194 ;  /* 0x000000048b8e7825 */ /* 0x000fc800078e02c2 */
[C---:B-1----:R-:W-:Y:S02]  /*3c8d0*/  IMAD.WIDE R140, R139.reuse, 0x4, R196 ;  /* 0x000000048b8c7825 */ /* 0x042fe400078e02c4 */
[----:B------:R-:W2:Y:S04]  /*3c8e0*/  LDL.LU.64 R196, [R1+0x640] ;  /* 0x0006400001c47983 */ /* 0x000ea80000300a00 */
[----:B------:R1:W-:Y:S04]  /*3c8f0*/  STL.64 [R1+0x6a8], R140 ;  /* 0x0006a88c01007387 */ /* 0x0003e80000100a00 */
[----:B------:R-:W-:Y:S01]  /*3c900*/  STL.64 [R1+0x6a0], R142 ;  /* 0x0006a08e01007387 */ /* 0x000fe20000100a00 */
[----:B------:R-:W-:-:S04]  /*3c910*/  IMAD.WIDE R216, R139, 0x4, R248 ;  /* 0x000000048bd87825 */ /* 0x000fc800078e02f8 */
[C---:B-1----:R-:W-:Y:S02]  /*3c920*/  IMAD.WIDE R140, R139.reuse, 0x4, R116 ;  /* 0x000000048b8c7825 */ /* 0x042fe400078e0274 */
[----:B------:R-:W2:Y:S04]  /*3c930*/  LDL.LU.64 R116, [R1+0x2e48] ;  /* 0x002e480001747983 */ /* 0x000ea80000300a00 */
[----:B------:R-:W2:Y:S01]  /*3c940*/  LDL.LU.64 R202, [R1+0x638] ;  /* 0x0006380001ca7983 */ /* 0x000ea20000300a00 */
[----:B------:R-:W-:-:S03]  /*3c950*/  IMAD.WIDE R248, R139, 0x4, R132 ;  /* 0x000000048bf87825 */ /* 0x000fc600078e0284 */
[----:B------:R1:W-:Y:S04]  /*3c960*/  STL.64 [R1+0x13e8], R140 ;  /* 0x0013e88c01007387 */ /* 0x0003e80000100a00 */
[----:B------:R-:W2:Y:S04]  /*3c970*/  LDL.LU.64 R132, [R1+0x2e40] ;  /* 0x002e400001847983 */ /* 0x000ea80000300a00 */
[----:B------:R-:W2:Y:S04]  /*3c980*/  LDL.LU.64 R200, [R1+0x630] ;  /* 0x0006300001c87983 */ /* 0x000ea80000300a00 */
[----:B------:R-:W2:Y:S01]  /*3c990*/  LDL.LU.64 R194, [R1+0x628] ;  /* 0x0006280001c27983 */ /* 0x000ea20000300a00 */
[----:B-1----:R-:W-:-:S05]  /*3c9a0*/  IMAD.WIDE R140, R139, 0x4, R182 ;  /* 0x000000048b8c7825 */ /* 0x002fca00078e02b6 */
[----:B------:R1:W-:Y:S04]  /*3c9b0*/  STL.64 [R1+0x13f8], R140 ;  /* 0x0013f88c01007387 */ /* 0x0003e80000100a00 */
[----:B------:R-:W2:Y:S01]  /*3c9c0*/  LDL.LU.64 R182, [R1+0x620] ;  /* 0x0006200001b67983 */ /* 0x000ea20000300a00 */
[----:B------:R-:W-:-:S03]  /*3c9d0*/  IMAD.WIDE R142, R139, 0x4, R206 ;  /* 0x000000048b8e7825 */ /* 0x000fc600078e02ce */
[----:B------:R-:W-:Y:S01]  /*3c9e0*/  STL.64 [R1+0x13e0], R216 ;  /* 0x0013e0d801007387 */ /* 0x000fe20000100a00 */
[----:B-1----:R-:W-:-:S03]  /*3c9f0*/  IMAD.WIDE R140, R139, 0x4, R204 ;  /* 0x000000048b8c7825 */ /* 0x002fc600078e02cc */
[----:B------:R-:W-:Y:S04]  /*3ca00*/  STL.64 [R1+0x2778], R216 ;  /* 0x002778d801007387 */ /* 0x000fe80000100a00 */
[----:B------:R-:W-:Y:S04]  /*3ca10*/  STL.64 [R1+0x13f0], R248 ;  /* 0x0013f0f801007387 */ /* 0x000fe80000100a00 */
[----:B------:R-:W-:Y:S04]  /*3ca20*/  STL.64 [R1+0x1400], R142 ;  /* 0x0014008e01007387 */ /* 0x000fe80000100a00 */
[----:B------:R-:W-:Y:S04]  /*3ca30*/  STL.64 [R1+0x2690], R248 ;  /* 0x002690f801007387 */ /* 0x000fe80000100a00 */
[----:B------:R3:W-:Y:S01]  /*3ca40*/  STL.64 [R1+0x1408], R140 ;  /* 0x0014088c01007387 */ /* 0x0007e20000100a00 */
[----:B------:R-:W-:-:S04]  /*3ca50*/  IMAD.WIDE R156, R139, 0x4, R62 ;  /* 0x000000048b9c7825 */ /* 0x000fc800078e023e */
[C---:B---3--:R-:W-:Y:S02]  /*3ca60*/  IMAD.WIDE R140, R139.reuse, 0x4, R192 ;  /* 0x000000048b8c7825 */ /* 0x048fe400078e02c0 */
[----:B------:R-:W3:Y:S02]  /*3ca70*/  LDL.LU.64 R192, [R1+0xde0] ;  /* 0x000de00001c07983 */ /* 0x000ee40000300a00 */
[C---:B------:R-:W-:Y:S02]  /*3ca80*/  IMAD.WIDE R248, R139.reuse, 0x4, R190 ;  /* 0x000000048bf87825 */ /* 0x040fe400078e02be */
[----:B------:R4:W-:Y:S02]  /*3ca90*/  STL.64 [R1+0x1410], R140 ;  /* 0x0014108c01007387 */ /* 0x0009e40000100a00 */
[C---:B------:R-:W-:Y:S02]  /*3caa0*/  IMAD.WIDE R214, R139.reuse, 0x4, R198 ;  /* 0x000000048bd67825 */ /* 0x040fe400078e02c6 */
[----:B------:R-:W3:Y:S04]  /*3cab0*/  LDL.LU.64 R62, [R1+0x2e38] ;  /* 0x002e3800013e7983 */ /* 0x000ee80000300a00 */
[----:B------:R-:W3:Y:S01]  /*3cac0*/  LDL.LU.64 R190, [R1+0x608] ;  /* 0x0006080001be7983 */ /* 0x000ee20000300a00 */
[----:B------:R-:W-:-:S03]  /*3cad0*/  IMAD.WIDE R246, R139, 0x4, R108 ;  /* 0x000000048bf67825 */ /* 0x000fc600078e026c */
[----:B------:R-:W3:Y:S04]  /*3cae0*/  LDL.LU.64 R108, [R1+0x2e30] ;  /* 0x002e3000016c7983 */ /* 0x000ee80000300a00 */
[----:B------:R-:W-:Y:S04]  /*3caf0*/  STL.64 [R1+0x1418], R214 ;  /* 0x001418d601007387 */ /* 0x000fe80000100a00 */
[----:B------:R-:W-:Y:S04]  /*3cb00*/  STL.64 [R1+0x2820], R214 ;  /* 0x002820d601007387 */ /* 0x000fe80000100a00 */
[----:B------:R-:W3:Y:S04]  /*3cb10*/  LDL.LU.64 R204, [R1+0x600] ;  /* 0x0006000001cc7983 */ /* 0x000ee80000300a00 */
[----:B------:R-:W3:Y:S01]  /*3cb20*/  LDL.LU.64 R198, [R1+0x5f8] ;  /* 0x0005f80001c67983 */ /* 0x000ee20000300a00 */
[----:B------:R-:W-:-:S04]  /*3cb30*/  IMAD.WIDE R168, R139, 0x4, R12 ;  /* 0x000000048ba87825 */ /* 0x000fc800078e020c */
[----:B------:R-:W-:-:S04]  /*3cb40*/  IMAD.WIDE R244, R139, 0x4, R106 ;  /* 0x000000048bf47825 */ /* 0x000fc800078e026a */
[----:B----4-:R-:W-:-:S05]  /*3cb50*/  IMAD.WIDE R140, R139, 0x4, R188 ;  /* 0x000000048b8c7825 */ /* 0x010fca00078e02bc */
[----:B------:R2:W-:Y:S04]  /*3cb60*/  STL.64 [R1+0x1438], R140 ;  /* 0x0014388c01007387 */ /* 0x0005e80000100a00 */
[----:B------:R-:W4:Y:S04]  /*3cb70*/  LDL.LU.64 R188, [R1+0x5f0] ;  /* 0x0005f00001bc7983 */ /* 0x000f280000300a00 */
[----:B------:R-:W-:Y:S04]  /*3cb80*/  STL.64 [R1+0x1420], R248 ;  /* 0x001420f801007387 */ /* 0x000fe80000100a00 */
[----:B------:R-:W-:Y:S01]  /*3cb90*/  STL.64 [R1+0x2780], R248 ;  /* 0x002780f801007387 */ /* 0x000fe20000100a00 */
[----:B--2---:R-:W-:-:S03]  /*3cba0*/  IMAD.WIDE R140, R139, 0x4, R196 ;  /* 0x000000048b8c7825 */ /* 0x004fc600078e02c4 */
[----:B------:R-:W2:Y:S04]  /*3cbb0*/  LDL.LU.64 R196, [R1+0x5e8] ;  /* 0x0005e80001c47983 */ /* 0x000ea80000300a00 */
[----:B------:R-:W-:Y:S04]  /*3cbc0*/  STL.64 [R1+0x1428], R156 ;  /* 0x0014289c01007387 */ /* 0x000fe80000100a00 */
[----:B------:R1:W-:Y:S04]  /*3cbd0*/  STL.64 [R1+0x1440], R140 ;  /* 0x0014408c01007387 */ /* 0x0003e80000100a00 */
[----:B------:R-:W-:Y:S04]  /*3cbe0*/  STL.64 [R1+0x2698], R156 ;  /* 0x0026989c01007387 */ /* 0x000fe80000100a00 */
[----:B------:R-:W-:Y:S01]  /*3cbf0*/  STL.64 [R1+0x1430], R246 ;  /* 0x001430f601007387 */ /* 0x000fe20000100a00 */
[----:B-1----:R-:W-:-:S03]  /*3cc00*/  IMAD.WIDE R140, R139, 0x4, R202 ;  /* 0x000000048b8c7825 */ /* 0x002fc600078e02ca */
[----:B------:R-:W-:Y:S04]  /*3cc10*/  STL.64 [R1+0x26a0], R246 ;  /* 0x0026a0f601007387 */ /* 0x000fe80000100a00 */
[----:B------:R1:W-:Y:S02]  /*3cc20*/  STL.64 [R1+0x1448], R140 ;  /* 0x0014488c01007387 */ /* 0x0003e40000100a00 */
[C---:B-1----:R-:W-:Y:S02]  /*3cc30*/  IMAD.WIDE R140, R139.reuse, 0x4, R200 ;  /* 0x000000048b8c7825 */ /* 0x042fe400078e02c8 */
[----:B------:R-:W2:Y:S02]  /*3cc40*/  LDL.LU.64 R200, [R1+0xde8] ;  /* 0x000de80001c87983 */ /* 0x000ea40000300a00 */
[----:B------:R-:W-:-:S02]  /*3cc50*/  IMAD.WIDE R248, R139, 0x4, R194 ;  /* 0x000000048bf87825 */ /* 0x000fc400078e02c2 */
[----:B------:R3:W-:Y:S04]  /*3cc60*/  STL.64 [R1+0x1450], R140 ;  /* 0x0014508c01007387 */ /* 0x0007e80000100a00 */
[----:B------:R-:W2:Y:S01]  /*3cc70*/  LDL.LU.64 R194, [R1+0x5d0] ;  /* 0x0005d00001c27983 */ /* 0x000ea20000300a00 */
[----:B------:R-:W-:-:S03]  /*3cc80*/  IMAD.WIDE R246, R139, 0x4, R182 ;  /* 0x000000048bf67825 */ /* 0x000fc600078e02b6 */
[----:B------:R-:W2:Y:S04]  /*3cc90*/  LDL.LU.64 R12, [R1+0x2e28] ;  /* 0x002e2800010c7983 */ /* 0x000ea80000300a00 */
[----:B------:R-:W2:Y:S04]  /*3cca0*/  LDL.LU.64 R106, [R1+0x2e20] ;  /* 0x002e2000016a7983 */ /* 0x000ea80000300a00 */
[----:B------:R-:W2:Y:S04]  /*3ccb0*/  LDL.LU.64 R182, [R1+0x5c8] ;  /* 0x0005c80001b67983 */ /* 0x000ea80000300a00 */
[----:B------:R-:W-:Y:S04]  /*3ccc0*/  STL.64 [R1+0x1458], R248 ;  /* 0x001458f801007387 */ /* 0x000fe80000100a00 */
[----:B------:R-:W-:Y:S04]  /*3ccd0*/  STL.64 [R1+0x2828], R248 ;  /* 0x002828f801007387 */ /* 0x000fe80000100a00 */
[----:B------:R-:W2:Y:S04]  /*3cce0*/  LDL.LU.64 R202, [R1+0x5c0] ;  /* 0x0005c00001ca7983 */ /* 0x000ea80000300a00 */
[----:B------:R-:W-:Y:S01]  /*3ccf0*/  STL.64 [R1+0x1460], R246 ;  /* 0x001460f601007387 */ /* 0x000fe20000100a00 */
[----:B---3--:R-:W-:-:S05]  /*3cd00*/  IMAD.WIDE R140, R139, 0x4, R192 ;  /* 0x000000048b8c7825 */ /* 0x008fca00078e02c0 */
[----:B------:R1:W-:Y:S04]  /*3cd10*/  STL.64 [R1+0x1478], R140 ;  /* 0x0014788c01007387 */ /* 0x0003e80000100a00 */
[----:B------:R-:W-:Y:S04]  /*3cd20*/  STL.64 [R1+0x2788], R246 ;  /* 0x002788f601007387 */ /* 0x000fe80000100a00 */
[----:B------:R-:W3:Y:S01]  /*3cd30*/  LDL.LU.64 R192, [R1+0x5b8] ;  /* 0x0005b80001c07983 */ /* 0x000ee20000300a00 */
[----:B-1----:R-:W-:-:S03]  /*3cd40*/  IMAD.WIDE R140, R139, 0x4, R190 ;  /* 0x000000048b8c7825 */ /* 0x002fc600078e02be */
[----:B------:R-:W3:Y:S04]  /*3cd50*/  LDL.LU.64 R190, [R1+0x5b0] ;  /* 0x0005b00001be7983 */ /* 0x000ee80000300a00 */
[----:B------:R1:W-:Y:S04]  /*3cd60*/  STL.64 [R1+0x1480], R140 ;  /* 0x0014808c01007387 */ /* 0x0003e80000100a00 */
[----:B------:R-:W-:Y:S04]  /*3cd70*/  STL.64 [R1+0x1468], R168 ;  /* 0x001468a801007387 */ /* 0x000fe80000100a00 */
[----:B------:R-:W-:Y:S01]  /*3cd80*/  STL.64 [R1+0x26a8], R168 ;  /* 0x0026a8a801007387 */ /* 0x000fe20000100a00 */
[----:B-1----:R-:W-:-:S03]  /*3cd90*/  IMAD.WIDE R140, R139, 0x4, R204 ;  /* 0x000000048b8c7825 */ /* 0x002fc600078e02cc */
[----:B------:R-:W-:Y:S04]  /*3cda0*/  STL.64 [R1+0x1470], R244 ;  /* 0x001470f401007387 */ /* 0x000fe80000100a00 */
[----:B------:R-:W-:Y:S04]  /*3cdb0*/  STL.64 [R1+0x26b0], R244 ;  /* 0x0026b0f401007387 */ /* 0x000fe80000100a00 */
[----:B------:R1:W-:Y:S01]  /*3cdc0*/  STL.64 [R1+0x1488], R140 ;  /* 0x0014888c01007387 */ /* 0x0003e20000100a00 */
[----:B------:R-:W-:-:S04]  /*3cdd0*/  IMAD.WIDE R170, R139, 0x4, R26 ;  /* 0x000000048baa7825 */ /* 0x000fc800078e021a */
[----:B------:R-:W-:-:S04]  /*3cde0*/  IMAD.WIDE R242, R139, 0x4, R76 ;  /* 0x000000048bf27825 */ /* 0x000fc800078e024c */
[----:B-1----:R-:W-:-:S04]  /*3cdf0*/  IMAD.WIDE R140, R139, 0x4, R198 ;  /* 0x000000048b8c7825 */ /* 0x002fc800078e02c6 */
[C---:B----4-:R-:W-:Y:S02]  /*3ce00*/  IMAD.WIDE R246, R139.reuse, 0x4, R188 ;  /* 0x000000048bf67825 */ /* 0x050fe400078e02bc */
[----:B------:R-:W4:Y:S04]  /*3ce10*/  LDL.LU.64 R188, [R1+0x598] ;  /* 0x0005980001bc7983 */ /* 0x000f280000300a00 */
[----:B------:R1:W-:Y:S04]  /*3ce20*/  STL.64 [R1+0x1490], R140 ;  /* 0x0014908c01007387 */ /* 0x0003e80000100a00 */
[----:B------:R-:W4:Y:S04]  /*3ce30*/  LDL.LU.64 R26, [R1+0x2e18] ;  /* 0x002e1800011a7983 */ /* 0x000f280000300a00 */
[----:B------:R-:W4:Y:S04]  /*3ce40*/  LDL.LU.64 R76, [R1+0x2e10] ;  /* 0x002e1000014c7983 */ /* 0x000f280000300a00 */
[----:B------:R-:W4:Y:S01]  /*3ce50*/  LDL.LU.64 R198, [R1+0x590] ;  /* 0x0005900001c67983 */ /* 0x000f220000300a00 */
[----:B--2---:R-:W-:-:S03]  /*3ce60*/  IMAD.WIDE R244, R139, 0x4, R196 ;  /* 0x000000048bf47825 */ /* 0x004fc600078e02c4 */
[----:B------:R-:W2:Y:S04]  /*3ce70*/  LDL.LU.64 R196, [R1+0x588] ;  /* 0x0005880001c47983 */ /* 0x000ea80000300a00 */
[----:B------:R-:W-:Y:S04]  /*3ce80*/  STL.64 [R1+0x1498], R246 ;  /* 0x001498f601007387 */ /* 0x000fe80000100a00 */
[----:B------:R-:W-:Y:S04]  /*3ce90*/  STL.64 [R1+0x2830], R246 ;  /* 0x002830f601007387 */ /* 0x000fe80000100a00 */
[----:B------:R-:W-:Y:S04]  /*3cea0*/  STL.64 [R1+0x14a0], R244 ;  /* 0x0014a0f401007387 */ /* 0x000fe80000100a00 */
[----:B------:R-:W-:Y:S01]  /*3ceb0*/  STL.64 [R1+0x2790], R244 ;  /* 0x002790f401007387 */ /* 0x000fe20000100a00 */
[----:B-1----:R-:W-:-:S05]  /*3cec0*/  IMAD.WIDE R140, R139, 0x4, R200 ;  /* 0x000000048b8c7825 */ /* 0x002fca00078e02c8 */
[----:B------:R1:W-:Y:S04]  /*3ced0*/  STL.64 [R1+0x14b8], R140 ;  /* 0x0014b88c01007387 */ /* 0x0003e80000100a00 */
[----:B------:R-:W2:Y:S04]  /*3cee0*/  LDL.LU.64 R200, [R1+0x580] ;  /* 0x0005800001c87983 */ /* 0x000ea80000300a00 */
[----:B------:R-:W-:Y:S01]  /*3cef0*/  STL.64 [R1+0x14a8], R170 ;  /* 0x0014a8aa01007387 */ /* 0x000fe20000100a00 */
[----:B-1----:R-:W-:-:S05]  /*3cf00*/  IMAD.WIDE R140, R139, 0x4, R194 ;  /* 0x000000048b8c7825 */ /* 0x002fca00078e02c2 */
[----:B------:R1:W-:Y:S01]  /*3cf10*/  STL.64 [R1+0x14c0], R140 ;  /* 0x0014c08c01007387 */ /* 0x0003e20000100a00 */
[----:B------:R-:W-:-:S03]  /*3cf20*/  IMAD.WIDE R226, R139, 0x4, R182 ;  /* 0x000000048be27825 */ /* 0x000fc600078e02b6 */
[----:B------:R-:W-:Y:S04]  /*3cf30*/  STL.64 [R1+0x26b8], R170 ;  /* 0x0026b8aa01007387 */ /* 0x000fe80000100a00 */
[----:B------:R-:W2:Y:S04]  /*3cf40*/  LDL.LU.64 R194, [R1+0x578] ;  /* 0x0005780001c27983 */ /* 0x000ea80000300a00 */
[----:B------:R-:W2:Y:S01]  /*3cf50*/  LDL.LU.64 R182, [R1+0x570] ;  /* 0x0005700001b67983 */ /* 0x000ea20000300a00 */
[----:B-1----:R-:W-:-:S03]  /*3cf60*/  IMAD.WIDE R140, R139, 0x4, R202 ;  /* 0x000000048b8c7825 */ /* 0x002fc600078e02ca */
[----:B------:R-:W-:Y:S01]  /*3cf70*/  STL.64 [R1+0x14b0], R242 ;  /* 0x0014b0f201007387 */ /* 0x000fe20000100a00 */
[----:B------:R-:W-:-:S03]  /*3cf80*/  IMAD.WIDE R172, R139, 0x4, R104 ;  /* 0x000000048bac7825 */ /* 0x000fc600078e0268 */
[----:B------:R1:W-:Y:S04]  /*3cf90*/  STL.64 [R1+0x26c0], R242 ;  /* 0x0026c0f201007387 */ /* 0x0003e80000100a00 */
[----:B------:R-:W-:Y:S04]  /*3cfa0*/  STL.64 [R1+0x14c8], R226 ;  /* 0x0014c8e201007387 */ /* 0x000fe80000100a00 */
[----:B------:R-:W-:Y:S04]  /*3cfb0*/  STL.64 [R1+0x29d0], R226 ;  /* 0x0029d0e201007387 */ /* 0x000fe80000100a00 */
[----:B------:R4:W-:Y:S04]  /*3cfc0*/  STL.64 [R1+0x14d0], R140 ;  /* 0x0014d08c01007387 */ /* 0x0009e80000100a00 */
[----:B------:R-:W2:Y:S01]  /*3cfd0*/  LDL.LU.64 R104, [R1+0x2e08] ;  /* 0x002e080001687983 */ /* 0x000ea20000300a00 */
[----:B---3--:R-:W-:-:S03]  /*3cfe0*/  IMAD.WIDE R244, R139, 0x4, R192 ;  /* 0x000000048bf47825 */ /* 0x008fc600078e02c0 */
[----:B------:R-:W3:Y:S01]  /*3cff0*/  LDL.LU.64 R192, [R1+0x558] ;  /* 0x0005580001c07983 */ /* 0x000ee20000300a00 */
[----:B------:R-:W-:-:S03]  /*3d000*/  IMAD.WIDE R240, R139, 0x4, R40 ;  /* 0x000000048bf07825 */ /* 0x000fc600078e0228 */
[----:B------:R-:W3:Y:S01]  /*3d010*/  LDL.LU.64 R40, [R1+0x2e00] ;  /* 0x002e000001287983 */ /* 0x000ee20000300a00 */
[----:B-1----:R-:W-:-:S03]  /*3d020*/  IMAD.WIDE R242, R139, 0x4, R190 ;  /* 0x000000048bf27825 */ /* 0x002fc600078e02be */
[----:B------:R-:W3:Y:S04]  /*3d030*/  LDL.LU.64 R190, [R1+0x550] ;  /* 0x0005500001be7983 */ /* 0x000ee80000300a00 */
[----:B------:R-:W-:Y:S04]  /*3d040*/  STL.64 [R1+0x14d8], R244 ;  /* 0x0014d8f401007387 */ /* 0x000fe80000100a00 */
[----:B------:R-:W-:Y:S01]  /*3d050*/  STL.64 [R1+0x2838], R244 ;  /* 0x002838f401007387 */ /* 0x000fe20000100a00 */
[----:B------:R-:W-:-:S04]  /*3d060*/  IMAD.WIDE R146, R139, 0x4, R88 ;  /* 0x000000048b927825 */ /* 0x000fc800078e0258 */
[C---:B----4-:R-:W-:Y:S02]  /*3d070*/  IMAD.WIDE R140, R139.reuse, 0x4, R188 ;  /* 0x000000048b8c7825 */ /* 0x050fe400078e02bc */
[----:B------:R-:W4:Y:S04]  /*3d080*/  LDL.LU.64 R188, [R1+0x548] ;  /* 0x0005480001bc7983 */ /* 0x000f280000300a00 */
[----:B------:R-:W-:Y:S04]  /*3d090*/  STL.64 [R1+0x14e0], R242 ;  /* 0x0014e0f201007387 */ /* 0x000fe80000100a00 */
[----:B------:R1:W-:Y:S04]  /*3d0a0*/  STL.64 [R1+0x14f8], R140 ;  /* 0x0014f88c01007387 */ /* 0x0003e80000100a00 */
[----:B------:R-:W-:Y:S04]  /*3d0b0*/  STL.64 [R1+0x2798], R242 ;  /* 0x002798f201007387 */ /* 0x000fe80000100a00 */
[----:B------:R-:W-:Y:S01]  /*3d0c0*/  STL.64 [R1+0x14e8], R172 ;  /* 0x0014e8ac01007387 */ /* 0x000fe20000100a00 */
[----:B-1----:R-:W-:-:S03]  /*3d0d0*/  IMAD.WIDE R140, R139, 0x4, R198 ;  /* 0x000000048b8c7825 */ /* 0x002fc600078e02c6 */
[----:B------:R-:W-:Y:S04]  /*3d0e0*/  STL.64 [R1+0x26c8], R172 ;  /* 0x0026c8ac01007387 */ /* 0x000fe80000100a00 */
[----:B------:R-:W-:Y:S04]  /*3d0f0*/  STL.64 [R1+0x1500], R140 ;  /* 0x0015008c01007387 */ /* 0x000fe80000100a00 */
[----:B------:R-:W4:Y:S01]  /*3d100*/  LDL.LU.64 R202, [R1+0x540] ;  /* 0x0005400001ca7983 */ /* 0x000f220000300a00 */
[----:B--2---:R-:W-:-:S03]  /*3d110*/  IMAD.WIDE R186, R139, 0x4, R196 ;  /* 0x000000048bba7825 */ /* 0x004fc600078e02c4 */
[----:B------:R-:W2:Y:S04]  /*3d120*/  LDL.LU.64 R198, [R1+0x538] ;  /* 0x0005380001c67983 */ /* 0x000ea80000300a00 */
[----:B------:R-:W2:Y:S04]  /*3d130*/  LDL.LU.64 R196, [R1+0x530] ;  /* 0x0005300001c47983 */ /* 0x000ea80000300a00 */
[----:B------:R-:W-:Y:S04]  /*3d140*/  STL.64 [R1+0x14f0], R240 ;  /* 0x0014f0f001007387 */ /* 0x000fe80000100a00 */
[----:B------:R1:W-:Y:S04]  /*3d150*/  STL.64 [R1+0x26d0], R240 ;  /* 0x0026d0f001007387 */ /* 0x0003e80000100a00 */
[----:B------:R-:W-:Y:S04]  /*3d160*/  STL.64 [R1+0x1508], R186 ;  /* 0x001508ba01007387 */ /* 0x000fe80000100a00 */
[----:B------:R-:W-:Y:S04]  /*3d170*/  STL.64 [R1+0x29d8], R186 ;  /* 0x0029d8ba01007387 */ /* 0x000fe80000100a00 */
[----:B------:R-:W2:Y:S01]  /*3d180*/  LDL.LU.64 R88, [R1+0x2df8] ;  /* 0x002df80001587983 */ /* 0x000ea20000300a00 */
[----:B-1----:R-:W-:-:S03]  /*3d190*/  IMAD.WIDE R240, R139, 0x4, R182 ;  /* 0x000000048bf07825 */ /* 0x002fc600078e02b6 */
[----:B------:R-:W2:Y:S01]  /*3d1a0*/  LDL.LU.64 R182, [R1+0x518] ;  /* 0x0005180001b67983 */ /* 0x000ea20000300a00 */
[----:B------:R-:W-:-:S04]  /*3d1b0*/  IMAD.WIDE R248, R139, 0x4, R200 ;  /* 0x000000048bf87825 */ /* 0x000fc800078e02c8 */
[C---:B------:R-:W-:Y:S01]  /*3d1c0*/  IMAD.WIDE R242, R139.reuse, 0x4, R194 ;  /* 0x000000048bf27825 */ /* 0x040fe200078e02c2 */
[----:B------:R-:W-:Y:S03]  /*3d1d0*/  STL.64 [R1+0x1510], R248 ;  /* 0x001510f801007387 */ /* 0x000fe60000100a00 */
[C---:B------:R-:W-:Y:S01]  /*3d1e0*/  IMAD.WIDE R238, R139.reuse, 0x4, R90 ;  /* 0x000000048bee7825 */ /* 0x040fe200078e025a */
[----:B------:R-:W-:Y:S04]  /*3d1f0*/  STL.64 [R1+0x28d0], R248 ;  /* 0x0028d0f801007387 */ /* 0x000fe80000100a00 */
[----:B------:R-:W2:Y:S04]  /*3d200*/  LDL.LU.64 R90, [R1+0x2df0] ;  /* 0x002df000015a7983 */ /* 0x000ea80000300a00 */
[----:B------:R-:W2:Y:S04]  /*3d210*/  LDL.LU.64 R194, [R1+0x510] ;  /* 0x0005100001c27983 */ /* 0x000ea80000300a00 */
[----:B------:R-:W-:Y:S01]  /*3d220*/  STL.64 [R1+0x1518], R242 ;  /* 0x001518f201007387 */ /* 0x000fe20000100a00 */
[----:B---3--:R-:W-:-:S03]  /*3d230*/  IMAD.WIDE R140, R139, 0x4, R192 ;  /* 0x000000048b8c7825 */ /* 0x008fc600078e02c0 */
[----:B------:R-:W-:Y:S04]  /*3d240*/  STL.64 [R1+0x2840], R242 ;  /* 0x002840f201007387 */ /* 0x000fe80000100a00 */
[----:B------:R-:W3:Y:S04]  /*3d250*/  LDL.LU.64 R192, [R1+0x508] ;  /* 0x0005080001c07983 */ /* 0x000ee80000300a00 */
[----:B------:R-:W-:Y:S04]  /*3d260*/  STL.64 [R1+0x1520], R240 ;  /* 0x001520f001007387 */ /* 0x000fe80000100a00 */
[----:B------:R1:W-:Y:S04]  /*3d270*/  STL.64 [R1+0x558], R140 ;  /* 0x0005588c01007387 */ /* 0x0003e80000100a00 */
[----:B------:R2:W-:Y:S04]  /*3d280*/  STL.64 [R1+0x27a0], R240 ;  /* 0x0027a0f001007387 */ /* 0x0005e80000100a00 */
[----:B------:R-:W3:Y:S01]  /*3d290*/  LDL.LU.64 R200, [R1+0x500] ;  /* 0x0005000001c87983 */ /* 0x000ee20000300a00 */
[----:B-1----:R-:W-:-:S03]  /*3d2a0*/  IMAD.WIDE R140, R139, 0x4, R190 ;  /* 0x000000048b8c7825 */ /* 0x002fc600078e02be */
[----:B------:R-:W-:Y:S04]  /*3d2b0*/  STL.64 [R1+0x568], R146 ;  /* 0x0005689201007387 */ /* 0x000fe80000100a00 */
[----:B------:R-:W-:Y:S04]  /*3d2c0*/  STL.64 [R1+0x550], R140 ;  /* 0x0005508c01007387 */ /* 0x000fe80000100a00 */
[----:B------:R-:W-:Y:S04]  /*3d2d0*/  STL.64 [R1+0x26d8], R146 ;  /* 0x0026d89201007387 */ /* 0x000fe80000100a00 */
[----:B------:R-:W3:Y:S01]  /*3d2e0*/  LDL.LU.64 R190, [R1+0x4f8] ;  /* 0x0004f80001be7983 */ /* 0x000ee20000300a00 */
[----:B------:R-:W-:-:S04]  /*3d2f0*/  IMAD.WIDE R150, R139, 0x4, R46 ;  /* 0x000000048b967825 */ /* 0x000fc800078e022e */
[----:B------:R-:W-:-:S04]  /*3d300*/  IMAD.WIDE R236, R139, 0x4, R102 ;  /* 0x000000048bec7825 */ /* 0x000fc800078e0266 */
[C---:B----4-:R-:W-:Y:S02]  /*3d310*/  IMAD.WIDE R248, R139.reuse, 0x4, R188 ;  /* 0x000000048bf87825 */ /* 0x050fe400078e02bc */
[----:B------:R-:W4:Y:S04]  /*3d320*/  LDL.LU.64 R188, [R1+0x4f0] ;  /* 0x0004f00001bc7983 */ /* 0x000f280000300a00 */
[----:B------:R-:W-:Y:S04]  /*3d330*/  STL.64 [R1+0x560], R238 ;  /* 0x000560ee01007387 */ /* 0x000fe80000100a00 */
[----:B------:R1:W-:Y:S04]  /*3d340*/  STL.64 [R1+0x26e0], R238 ;  /* 0x0026e0ee01007387 */ /* 0x0003e80000100a00 */
[----:B------:R-:W-:Y:S04]  /*3d350*/  STL.64 [R1+0x548], R248 ;  /* 0x000548f801007387 */ /* 0x000fe80000100a00 */
[----:B------:R-:W-:Y:S04]  /*3d360*/  STL.64 [R1+0x29e0], R248 ;  /* 0x0029e0f801007387 */ /* 0x000fe80000100a00 */
[----:B------:R-:W4:Y:S01]  /*3d370*/  LDL.LU.64 R46, [R1+0x2de8] ;  /* 0x002de800012e7983 */ /* 0x000f220000300a00 */
[----:B------:R-:W-:-:S04]  /*3d380*/  IMAD.WIDE R246, R139, 0x4, R202 ;  /* 0x000000048bf67825 */ /* 0x000fc800078e02ca */
[C---:B--2---:R-:W-:Y:S02]  /*3d390*/  IMAD.WIDE R240, R139.reuse, 0x4, R198 ;  /* 0x000000048bf07825 */ /* 0x044fe400078e02c6 */
[----:B------:R-:W2:Y:S02]  /*3d3a0*/  LDL.LU.64 R198, [R1+0x4d8] ;  /* 0x0004d80001c67983 */ /* 0x000ea40000300a00 */
[C---:B-1----:R-:W-:Y:S02]  /*3d3b0*/  IMAD.WIDE R238, R139.reuse, 0x4, R196 ;  /* 0x000000048bee7825 */ /* 0x042fe400078e02c4 */
[----:B------:R-:W-:Y:S04]  /*3d3c0*/  STL.64 [R1+0x540], R246 ;  /* 0x000540f601007387 */ /* 0x000fe80000100a00 */
[----:B------:R-:W-:Y:S04]  /*3d3d0*/  STL.64 [R1+0x28d8], R246 ;  /* 0x0028d8f601007387 */ /* 0x000fe80000100a00 */
[----:B------:R-:W2:Y:S04]  /*3d3e0*/  LDL.LU.64 R102, [R1+0x2de0] ;  /* 0x002de00001667983 */ /* 0x000ea80000300a00 */
[----:B------:R-:W2:Y:S04]  /*3d3f0*/  LDL.LU.64 R196, [R1+0x4d0] ;  /* 0x0004d00001c47983 */ /* 0x000ea80000300a00 */
[----:B------:R-:W-:Y:S04]  /*3d400*/  STL.64 [R1+0x538], R240 ;  /* 0x000538f001007387 */ /* 0x000fe80000100a00 */
[----:B------:R-:W-:Y:S01]  /*3d410*/  STL.64 [R1+0x2848], R240 ;  /* 0x002848f001007387 */ /* 0x000fe20000100a00 */
[----:B------:R-:W-:-:S03]  /*3d420*/  IMAD.WIDE R140, R139, 0x4, R182 ;  /* 0x000000048b8c7825 */ /* 0x000fc600078e02b6 */
[----:B------:R-:W2:Y:S04]  /*3d430*/  LDL.LU.64 R182, [R1+0x4c8] ;  /* 0x0004c80001b67983 */ /* 0x000ea80000300a00 */
[----:B------:R-:W-:Y:S04]  /*3d440*/  STL.64 [R1+0x530], R238 ;  /* 0x000530ee01007387 */ /* 0x000fe80000100a00 */
[----:B------:R1:W-:Y:S04]  /*3d450*/  STL.64 [R1+0x518], R140 ;  /* 0x0005188c01007387 */ /* 0x0003e80000100a00 */
[----:B------:R3:W-:Y:S01]  /*3d460*/  STL.64 [R1+0x27a8], R238 ;  /* 0x0027a8ee01007387 */ /* 0x0007e20000100a00 */
[----:B-1----:R-:W-:-:S03]  /*3d470*/  IMAD.WIDE R140, R139, 0x4, R194 ;  /* 0x000000048b8c7825 */ /* 0x002fc600078e02c2 */
[----:B------:R-:W2:Y:S04]  /*3d480*/  LDL.LU.64 R194, [R1+0x4c0] ;  /* 0x0004c00001c27983 */ /* 0x000ea80000300a00 */
[----:B------:R-:W-:Y:S01]  /*3d490*/  STL.64 [R1+0x528], R150 ;  /* 0x0005289601007387 */ /* 0x000fe20000100a00 */
[----:B---3--:R-:W-:-:S03]  /*3d4a0*/  IMAD.WIDE R246, R139, 0x4, R192 ;  /* 0x000000048bf67825 */ /* 0x008fc600078e02c0 */
[----:B------:R-:W-:Y:S04]  /*3d4b0*/  STL.64 [R1+0x510], R140 ;  /* 0x0005108c01007387 */ /* 0x000fe80000100a00 */
[----:B------:R-:W-:Y:S04]  /*3d4c0*/  STL.64 [R1+0x26e8], R150 ;  /* 0x0026e89601007387 */ /* 0x000fe80000100a00 */
[----:B------:R-:W3:Y:S01]  /*3d4d0*/  LDL.LU.64 R192, [R1+0x4b8] ;  /* 0x0004b80001c07983 */ /* 0x000ee20000300a00 */
[----:B------:R-:W-:-:S03]  /*3d4e0*/  IMAD.WIDE R178, R139, 0x4, R54 ;  /* 0x000000048bb27825 */ /* 0x000fc600078e0236 */
[----:B------:R-:W-:Y:S01]  /*3d4f0*/  STL.64 [R1+0x520], R236 ;  /* 0x000520ec01007387 */ /* 0x000fe20000100a00 */
[----:B------:R-:W-:-:S03]  /*3d500*/  IMAD.WIDE R244, R139, 0x4, R200 ;  /* 0x000000048bf47825 */ /* 0x000fc600078e02c8 */
[----:B------:R4:W-:Y:S04]  /*3d510*/  STL.64 [R1+0x26f0], R236 ;  /* 0x0026f0ec01007387 */ /* 0x0009e80000100a00 */
[----:B------:R-:W-:Y:S04]  /*3d520*/  STL.64 [R1+0x508], R246 ;  /* 0x000508f601007387 */ /* 0x000fe80000100a00 */
[----:B------:R-:W-:Y:S01]  /*3d530*/  STL.64 [R1+0x29e8], R246 ;  /* 0x0029e8f601007387 */ /* 0x000fe20000100a00 */
[----:B------:R-:W-:-:S03]  /*3d540*/  IMAD.WIDE R234, R139, 0x4, R4 ;  /* 0x000000048bea7825 */ /* 0x000fc600078e0204 */
[----:B------:R-:W3:Y:S01]  /*3d550*/  LDL.LU.64 R54, [R1+0x2dd8] ;  /* 0x002dd80001367983 */ /* 0x000ee20000300a00 */
[----:B------:R-:W-:-:S03]  /*3d560*/  IMAD.WIDE R238, R139, 0x4, R190 ;  /* 0x000000048bee7825 */ /* 0x000fc600078e02be */
[----:B------:R-:W3:Y:S04]  /*3d570*/  LDL.LU.64 R190, [R1+0x498] ;  /* 0x0004980001be7983 */ /* 0x000ee80000300a00 */
[----:B------:R-:W-:Y:S04]  /*3d580*/  STL.64 [R1+0x500], R244 ;  /* 0x000500f401007387 */ /* 0x000fe80000100a00 */
[----:B------:R1:W-:Y:S04]  /*3d590*/  STL.64 [R1+0x28e0], R244 ;  /* 0x0028e0f401007387 */ /* 0x0003e80000100a00 */
[----:B------:R-:W3:Y:S01]  /*3d5a0*/  LDL.LU.64 R4, [R1+0x2dd0] ;  /* 0x002dd00001047983 */ /* 0x000ee20000300a00 */
[----:B----4-:R-:W-:-:S03]  /*3d5b0*/  IMAD.WIDE R236, R139, 0x4, R188 ;  /* 0x000000048bec7825 */ /* 0x010fc600078e02bc */
[----:B------:R-:W4:Y:S04]  /*3d5c0*/  LDL.LU.64 R188, [R1+0x490] ;  /* 0x0004900001bc7983 */ /* 0x000f280000300a00 */
[----:B------:R-:W-:Y:S04]  /*3d5d0*/  STL.64 [R1+0x4f8], R238 ;  /* 0x0004f8ee01007387 */ /* 0x000fe80000100a00 */
[----:B------:R-:W-:Y:S04]  /*3d5e0*/  STL.64 [R1+0x2850], R238 ;  /* 0x002850ee01007387 */ /* 0x000fe80000100a00 */
[----:B------:R-:W-:Y:S04]  /*3d5f0*/  STL.64 [R1+0x4f0], R236 ;  /* 0x0004f0ec01007387 */ /* 0x000fe80000100a00 */
[----:B------:R-:W-:Y:S01]  /*3d600*/  STL.64 [R1+0x27b0], R236 ;  /* 0x0027b0ec01007387 */ /* 0x000fe20000100a00 */
[----:B--2---:R-:W-:-:S05]  /*3d610*/  IMAD.WIDE R140, R139, 0x4, R198 ;  /* 0x000000048b8c7825 */ /* 0x004fca00078e02c6 */
[----:B------:R-:W-:Y:S01]  /*3d620*/  STL.64 [R1+0x4d8], R140 ;  /* 0x0004d88c01007387 */ /* 0x000fe20000100a00 */
[----:B------:R-:W-:-:S03]  /*3d630*/  IMAD.WIDE R224, R139, 0x4, R196 ;  /* 0x000000048be07825 */ /* 0x000fc600078e02c4 */
[----:B------:R-:W2:Y:S04]  /*3d640*/  LDL.LU.64 R196, [R1+0x488] ;  /* 0x0004880001c47983 */ /* 0x000ea80000300a00 */
[----:B------:R-:W-:Y:S04]  /*3d650*/  STL.64 [R1+0x15a8], R178 ;  /* 0x0015a8b201007387 */ /* 0x000fe80000100a00 */
[----:B------:R-:W-:Y:S01]  /*3d660*/  STL.64 [R1+0x26f8], R178 ;  /* 0x0026f8b201007387 */ /* 0x000fe20000100a00 */
[----:B-1----:R-:W-:-:S03]  /*3d670*/  IMAD.WIDE R244, R139, 0x4, R182 ;  /* 0x000000048bf47825 */ /* 0x002fc600078e02b6 */
[----:B------:R-:W2:Y:S04]  /*3d680*/  LDL.LU.64 R182, [R1+0x480] ;  /* 0x0004800001b67983 */ /* 0x000ea80000300a00 */
[----:B------:R-:W-:Y:S04]  /*3d690*/  STL.64 [R1+0x4d0], R224 ;  /* 0x0004d0e001007387 */ /* 0x000fe80000100a00 */
[----:B------:R-:W-:Y:S04]  /*3d6a0*/  STL.64 [R1+0x2ab8], R224 ;  /* 0x002ab8e001007387 */ /* 0x000fe80000100a00 */
[----:B------:R-:W-:Y:S04]  /*3d6b0*/  STL.64 [R1+0x15b0], R234 ;  /* 0x0015b0ea01007387 */ /* 0x000fe80000100a00 */
[----:B------:R3:W-:Y:S01]  /*3d6c0*/  STL.64 [R1+0x2700], R234 ;  /* 0x002700ea01007387 */ /* 0x0007e20000100a00 */
[----:B------:R-:W-:-:S03]  /*3d6d0*/  IMAD.WIDE R242, R139, 0x4, R194 ;  /* 0x000000048bf27825 */ /* 0x000fc600078e02c2 */
[----:B------:R-:W2:Y:S01]  /*3d6e0*/  LDL.LU.64 R194, [R1+0x478] ;  /* 0x0004780001c27983 */ /* 0x000ea20000300a00 */
[----:B------:R-:W-:-:S03]  /*3d6f0*/  IMAD.WIDE R166, R139, 0x4, R22 ;  /* 0x000000048ba67825 */ /* 0x000fc600078e0216 */
[----:B------:R-:W-:Y:S04]  /*3d700*/  STL.64 [R1+0x4c8], R244 ;  /* 0x0004c8f401007387 */ /* 0x000fe80000100a00 */
[----:B------:R-:W-:Y:S01]  /*3d710*/  STL.64 [R1+0x29f0], R244 ;  /* 0x0029f0f401007387 */ /* 0x000fe20000100a00 */
[----:B------:R-:W-:-:S04]  /*3d720*/  IMAD.WIDE R232, R139, 0x4, R38 ;  /* 0x000000048be87825 */ /* 0x000fc800078e0226 */
[----:B---3--:R-:W-:-:S04]  /*3d730*/  IMAD.WIDE R234, R139, 0x4, R192 ;  /* 0x000000048bea7825 */ /* 0x008fc800078e02c0 */
[----:B------:R-:W-:-:S04]  /*3d740*/  IMAD.WIDE R224, R139, 0x4, R190 ;  /* 0x000000048be07825 */ /* 0x000fc800078e02be */
[C---:B------:R-:W-:Y:S02]  /*3d750*/  IMAD.WIDE R178, R139.reuse, 0x4, R4 ;  /* 0x000000048bb27825 */ /* 0x040fe400078e0204 */
[----:B------:R-:W3:Y:S04]  /*3d760*/  LDL.LU.64 R4, [R1+0x2dc8] ;  /* 0x002dc80001047983 */ /* 0x000ee80000300a00 */
[----:B------:R-:W3:Y:S04]  /*3d770*/  LDL.LU.64 R22, [R1+0x2dc0] ;  /* 0x002dc00001167983 */ /* 0x000ee80000300a00 */
[----:B------:R-:W-:Y:S04]  /*3d780*/  STL.64 [R1+0x4c0], R242 ;  /* 0x0004c0f201007387 */ /* 0x000fe80000100a00 */
[----:B------:R2:W-:Y:S04]  /*3d790*/  STL.64 [R1+0x28e8], R242 ;  /* 0x0028e8f201007387 */ /* 0x0005e80000100a00 */
[----:B------:R-:W3:Y:S04]  /*3d7a0*/  LDL.LU.64 R38, [R1+0x2db8] ;  /* 0x002db80001267983 */ /* 0x000ee80000300a00 */
[----:B------:R-:W3:Y:S04]  /*3d7b0*/  LDL.LU.64 R192, [R1+0x458] ;  /* 0x0004580001c07983 */ /* 0x000ee80000300a00 */
[----:B------:R-:W-:Y:S04]  /*3d7c0*/  STL.64 [R1+0x4b8], R234 ;  /* 0x0004b8ea01007387 */ /* 0x000fe80000100a00 */
[----:B------:R-:W-:Y:S04]  /*3d7d0*/  STL.64 [R1+0x2858], R234 ;  /* 0x002858ea01007387 */ /* 0x000fe80000100a00 */
[----:B------:R-:W3:Y:S04]  /*3d7e0*/  LDL.LU.64 R190, [R1+0x450] ;  /* 0x0004500001be7983 */ /* 0x000ee80000300a00 */
[----:B------:R-:W-:Y:S04]  /*3d7f0*/  STL.64 [R1+0x4b0], R178 ;  /* 0x0004b0b201007387 */ /* 0x000fe80000100a00 */
[----:B------:R-:W-:Y:S01]  /*3d800*/  STL.64 [R1+0x27b8], R178 ;  /* 0x0027b8b201007387 */ /* 0x000fe20000100a00 */
[----:B----4-:R-:W-:-:S03]  /*3d810*/  IMAD.WIDE R184, R139, 0x4, R188 ;  /* 0x000000048bb87825 */ /* 0x010fc600078e02bc */
[----:B------:R-:W4:Y:S04]  /*3d820*/  LDL.LU.64 R188, [R1+0x448] ;  /* 0x0004480001bc7983 */ /* 0x000f280000300a00 */
[----:B------:R-:W-:Y:S04]  /*3d830*/  STL.64 [R1+0x498], R224 ;  /* 0x000498e001007387 */ /* 0x000fe80000100a00 */
[----:B------:R-:W-:Y:S04]  /*3d840*/  STL.64 [R1+0x2b90], R224 ;  /* 0x002b90e001007387 */ /* 0x000fe80000100a00 */
[----:B------:R-:W-:Y:S04]  /*3d850*/  STL.64 [R1+0x15e8], R166 ;  /* 0x0015e8a601007387 */ /* 0x000fe80000100a00 */
[----:B------:R-:W-:Y:S01]  /*3d860*/  STL.64 [R1+0x2708], R166 ;  /* 0x002708a601007387 */ /* 0x000fe20000100a00 */
[----:B--2---:R-:W-:-:S03]  /*3d870*/  IMAD.WIDE R242, R139, 0x4, R196 ;  /* 0x000000048bf27825 */ /* 0x004fc600078e02c4 */
        /* <DEDUP_REMOVED lines=8> */
[----:B------:R-:W-:Y:S01]  /*3d900*/  STL.64 [R1+0x1608], R242 ;  /* 0x001608f201007387 */ /* 0x000fe20000100a00 */
[----:B------:R-:W-:-:S03]  /*3d910*/  IMAD.WIDE R162, R139, 0x4, R70 ;  /* 0x000000048ba27825 */ /* 0x000fc600078e0246 */
[----:B------:R-:W-:Y:S04]  /*3d920*/  STL.64 [R1+0x29f8], R242 ;  /* 0x0029f8f201007387 */ /* 0x000fe80000100a00 */
[----:B------:R-:W2:Y:S01]  /*3d930*/  LDL.LU.64 R54, [R1+0x2db0] ;  /* 0x002db00001367983 */ /* 0x000ea20000300a00 */
[----:B------:R-:W-:-:S03]  /*3d940*/  IMAD.WIDE R230, R139, 0x4, R86 ;  /* 0x000000048be67825 */ /* 0x000fc600078e0256 */
[----:B------:R-:W2:Y:S04]  /*3d950*/  LDL.LU.64 R70, [R1+0x2da8] ;  /* 0x002da80001467983 */ /* 0x000ea80000300a00 */
[----:B------:R-:W-:Y:S01]  /*3d960*/  STL.64 [R1+0x1610], R240 ;  /* 0x001610f001007387 */ /* 0x000fe20000100a00 */
[----:B-1----:R-:W-:-:S03]  /*3d970*/  IMAD.WIDE R232, R139, 0x4, R194 ;  /* 0x000000048be87825 */ /* 0x002fc600078e02c2 */
[----:B------:R4:W-:Y:S04]  /*3d980*/  STL.64 [R1+0x28f0], R240 ;  /* 0x0028f0f001007387 */ /* 0x0009e80000100a00 */
[----:B------:R-:W2:Y:S04]  /*3d990*/  LDL.LU.64 R86, [R1+0x2da0] ;  /* 0x002da00001567983 */ /* 0x000ea80000300a00 */
[----:B------:R-:W2:Y:S04]  /*3d9a0*/  LDL.LU.64 R194, [R1+0x418] ;  /* 0x0004180001c27983 */ /* 0x000ea80000300a00 */
[----:B------:R-:W-:Y:S04]  /*3d9b0*/  STL.64 [R1+0x1618], R232 ;  /* 0x001618e801007387 */ /* 0x000fe80000100a00 */
[----:B------:R-:W-:Y:S01]  /*3d9c0*/  STL.64 [R1+0x2860], R232 ;  /* 0x002860e801007387 */ /* 0x000fe20000100a00 */
[----:B------:R-:W-:-:S04]  /*3d9d0*/  IMAD.WIDE R170, R139, 0x4, R102 ;  /* 0x000000048baa7825 */ /* 0x000fc800078e0266 */
[----:B------:R-:W-:-:S04]  /*3d9e0*/  IMAD.WIDE R158, R139, 0x4, R118 ;  /* 0x000000048b9e7825 */ /* 0x000fc800078e0276 */
[C---:B---3--:R-:W-:Y:S02]  /*3d9f0*/  IMAD.WIDE R184, R139.reuse, 0x4, R192 ;  /* 0x000000048bb87825 */ /* 0x048fe400078e02c0 */
[----:B------:R-:W3:Y:S04]  /*3da00*/  LDL.LU.64 R192, [R1+0x410] ;  /* 0x0004100001c07983 */ /* 0x000ee80000300a00 */
[----:B------:R-:W-:Y:S04]  /*3da10*/  STL.64 [R1+0x1620], R172 ;  /* 0x001620ac01007387 */ /* 0x000fe80000100a00 */
[----:B------:R-:W-:Y:S01]  /*3da20*/  STL.64 [R1+0x27c0], R172 ;  /* 0x0027c0ac01007387 */ /* 0x000fe20000100a00 */
[----:B------:R-:W-:-:S03]  /*3da30*/  IMAD.WIDE R248, R139, 0x4, R190 ;  /* 0x000000048bf87825 */ /* 0x000fc600078e02be */
[----:B------:R-:W3:Y:S04]  /*3da40*/  LDL.LU.64 R190, [R1+0x408] ;  /* 0x0004080001be7983 */ /* 0x000ee80000300a00 */
[----:B------:R-:W-:Y:S04]  /*3da50*/  STL.64 [R1+0x458], R184 ;  /* 0x000458b801007387 */ /* 0x000fe80000100a00 */
[----:B------:R-:W-:Y:S04]  /*3da60*/  STL.64 [R1+0x2b98], R184 ;  /* 0x002b98b801007387 */ /* 0x000fe80000100a00 */
[----:B------:R-:W-:Y:S04]  /*3da70*/  STL.64 [R1+0x1628], R162 ;  /* 0x001628a201007387 */ /* 0x000fe80000100a00 */
[----:B------:R-:W-:Y:S04]  /*3da80*/  STL.64 [R1+0x2718], R162 ;  /* 0x002718a201007387 */ /* 0x000fe80000100a00 */
[----:B------:R-:W3:Y:S01]  /*3da90*/  LDL.LU.64 R198, [R1+0x400] ;  /* 0x0004000001c67983 */ /* 0x000ee20000300a00 */
[----:B----4-:R-:W-:-:S03]  /*3daa0*/  IMAD.WIDE R240, R139, 0x4, R188 ;  /* 0x000000048bf07825 */ /* 0x010fc600078e02bc */
[----:B------:R-:W4:Y:S04]  /*3dab0*/  LDL.LU.64 R188, [R1+0x3f8] ;  /* 0x0003f80001bc7983 */ /* 0x000f280000300a00 */
[----:B------:R-:W-:Y:S04]  /*3dac0*/  STL.64 [R1+0x450], R248 ;  /* 0x000450f801007387 */ /* 0x000fe80000100a00 */
[----:B------:R-:W-:Y:S04]  /*3dad0*/  STL.64 [R1+0x2ac8], R248 ;  /* 0x002ac8f801007387 */ /* 0x000fe80000100a00 */
[----:B------:R-:W-:Y:S04]  /*3dae0*/  STL.64 [R1+0x1630], R230 ;  /* 0x001630e601007387 */ /* 0x000fe80000100a00 */
[----:B------:R2:W-:Y:S04]  /*3daf0*/  STL.64 [R1+0x2720], R230 ;  /* 0x002720e601007387 */ /* 0x0005e80000100a00 */
[----:B------:R-:W-:Y:S04]  /*3db00*/  STL.64 [R1+0x1648], R240 ;  /* 0x001648f001007387 */ /* 0x000fe80000100a00 */
[----:B------:R-:W-:Y:S04]  /*3db10*/  STL.64 [R1+0x2a00], R240 ;  /* 0x002a00f001007387 */ /* 0x000fe80000100a00 */
[----:B------:R-:W4:Y:S04]  /*3db20*/  LDL.LU.64 R102, [R1+0x2d98] ;  /* 0x002d980001667983 */ /* 0x000f280000300a00 */
[----:B------:R-:W4:Y:S01]  /*3db30*/  LDL.LU.64 R118, [R1+0x2d90] ;  /* 0x002d900001767983 */ /* 0x000f220000300a00 */
[----:B--2---:R-:W-:-:S03]  /*3db40*/  IMAD.WIDE R230, R139, 0x4, R182 ;  /* 0x000000048be67825 */ /* 0x004fc600078e02b6 */
[----:B------:R-:W2:Y:S01]  /*3db50*/  LDL.LU.64 R182, [R1+0x3d8] ;  /* 0x0003d80001b67983 */ /* 0x000ea20000300a00 */
[----:B------:R-:W-:-:S04]  /*3db60*/  IMAD.WIDE R238, R139, 0x4, R196 ;  /* 0x000000048bee7825 */ /* 0x000fc800078e02c4 */
[C---:B------:R-:W-:Y:S01]  /*3db70*/  IMAD.WIDE R228, R139.reuse, 0x4, R134 ;  /* 0x000000048be47825 */ /* 0x040fe200078e0286 */
[----:B------:R-:W-:Y:S04]  /*3db80*/  STL.64 [R1+0x1650], R238 ;  /* 0x001650ee01007387 */ /* 0x000fe80000100a00 */
[----:B------:R1:W-:Y:S04]  /*3db90*/  STL.64 [R1+0x28f8], R238 ;  /* 0x0028f8ee01007387 */ /* 0x0003e80000100a00 */
[----:B------:R-:W2:Y:S04]  /*3dba0*/  LDL.LU.64 R134, [R1+0x2d88] ;  /* 0x002d880001867983 */ /* 0x000ea80000300a00 */
[----:B------:R-:W-:Y:S04]  /*3dbb0*/  STL.64 [R1+0x1658], R230 ;  /* 0x001658e601007387 */ /* 0x000fe80000100a00 */
[----:B------:R-:W-:Y:S04]  /*3dbc0*/  STL.64 [R1+0x2868], R230 ;  /* 0x002868e601007387 */ /* 0x000fe80000100a00 */
[----:B------:R-:W2:Y:S01]  /*3dbd0*/  LDL.LU.64 R196, [R1+0x3d0] ;  /* 0x0003d00001c47983 */ /* 0x000ea20000300a00 */
[----:B------:R-:W-:-:S03]  /*3dbe0*/  IMAD.WIDE R140, R139, 0x4, R194 ;  /* 0x000000048b8c7825 */ /* 0x000fc600078e02c2 */
[----:B------:R-:W2:Y:S04]  /*3dbf0*/  LDL.LU.64 R194, [R1+0x3c8] ;  /* 0x0003c80001c27983 */ /* 0x000ea80000300a00 */
[----:B------:R2:W-:Y:S04]  /*3dc00*/  STL.64 [R1+0x1678], R140 ;  /* 0x0016788c01007387 */ /* 0x0005e80000100a00 */
[----:B------:R-:W-:Y:S04]  /*3dc10*/  STL.64 [R1+0x1660], R170 ;  /* 0x001660aa01007387 */ /* 0x000fe80000100a00 */
[----:B------:R-:W-:Y:S04]  /*3dc20*/  STL.64 [R1+0x27c8], R170 ;  /* 0x0027c8aa01007387 */ /* 0x000fe80000100a00 */
[----:B------:R-:W-:Y:S04]  /*3dc30*/  STL.64 [R1+0x1668], R158 ;  /* 0x0016689e01007387 */ /* 0x000fe80000100a00 */
[----:B------:R-:W-:Y:S01]  /*3dc40*/  STL.64 [R1+0x2728], R158 ;  /* 0x0027289e01007387 */ /* 0x000fe20000100a00 */
[----:B------:R-:W-:-:S04]  /*3dc50*/  IMAD.WIDE R168, R139, 0x4, R46 ;  /* 0x000000048ba87825 */ /* 0x000fc800078e022e */
[----:B------:R-:W-:-:S04]  /*3dc60*/  IMAD.WIDE R152, R139, 0x4, R92 ;  /* 0x000000048b987825 */ /* 0x000fc800078e025c */
[----:B------:R-:W-:-:S04]  /*3dc70*/  IMAD.WIDE R206, R139, 0x4, R60 ;  /* 0x000000048bce7825 */ /* 0x000fc800078e023c */
[C---:B---3--:R-:W-:Y:S02]  /*3dc80*/  IMAD.WIDE R246, R139.reuse, 0x4, R192 ;  /* 0x000000048bf67825 */ /* 0x048fe400078e02c0 */
[----:B------:R-:W3:Y:S02]  /*3dc90*/  LDL.LU.64 R192, [R1+0x3c0] ;  /* 0x0003c00001c07983 */ /* 0x000ee40000300a00 */
[C---:B-1----:R-:W-:Y:S02]  /*3dca0*/  IMAD.WIDE R238, R139.reuse, 0x4, R190 ;  /* 0x000000048bee7825 */ /* 0x042fe400078e02be */
[----:B------:R-:W3:Y:S04]  /*3dcb0*/  LDL.LU.64 R190, [R1+0x3b8] ;  /* 0x0003b80001be7983 */ /* 0x000ee80000300a00 */
[----:B------:R-:W-:Y:S04]  /*3dcc0*/  STL.64 [R1+0x1680], R246 ;  /* 0x001680f601007387 */ /* 0x000fe80000100a00 */
[----:B------:R-:W-:Y:S04]  /*3dcd0*/  STL.64 [R1+0x2ad0], R246 ;  /* 0x002ad0f601007387 */ /* 0x000fe80000100a00 */
[----:B------:R-:W-:Y:S04]  /*3dce0*/  STL.64 [R1+0x1670], R228 ;  /* 0x001670e401007387 */ /* 0x000fe80000100a00 */
[----:B------:R-:W-:Y:S01]  /*3dcf0*/  STL.64 [R1+0x2730], R228 ;  /* 0x002730e401007387 */ /* 0x000fe20000100a00 */
[----:B------:R-:W-:-:S03]  /*3dd00*/  IMAD.WIDE R236, R139, 0x4, R198 ;  /* 0x000000048bec7825 */ /* 0x000fc600078e02c6 */
[----:B------:R-:W-:Y:S04]  /*3dd10*/  STL.64 [R1+0x1688], R238 ;  /* 0x001688ee01007387 */ /* 0x000fe80000100a00 */
[----:B------:R-:W-:Y:S04]  /*3dd20*/  STL.64 [R1+0x2a08], R238 ;  /* 0x002a08ee01007387 */ /* 0x000fe80000100a00 */
[----:B------:R-:W3:Y:S04]  /*3dd30*/  LDL.LU.64 R46, [R1+0x2d80] ;  /* 0x002d8000012e7983 */ /* 0x000ee80000300a00 */
        /* <DEDUP_REMOVED lines=8> */
[----:B------:R-:W4:Y:S01]  /*3ddc0*/  LDL.LU.64 R198, [R1+0x390] ;  /* 0x0003900001c67983 */ /* 0x000f220000300a00 */
[----:B--2---:R-:W-:-:S03]  /*3ddd0*/  IMAD.WIDE R140, R139, 0x4, R182 ;  /* 0x000000048b8c7825 */ /* 0x004fc600078e02b6 */
[----:B------:R-:W2:Y:S04]  /*3dde0*/  LDL.LU.64 R182, [R1+0x388] ;  /* 0x0003880001b67983 */ /* 0x000ea80000300a00 */
[----:B------:R4:W-:Y:S04]  /*3ddf0*/  STL.64 [R1+0x16b8], R140 ;  /* 0x0016b88c01007387 */ /* 0x0009e80000100a00 */
[----:B------:R-:W-:Y:S04]  /*3de00*/  STL.64 [R1+0x16a0], R168 ;  /* 0x0016a0a801007387 */ /* 0x000fe80000100a00 */
[----:B------:R-:W-:Y:S04]  /*3de10*/  STL.64 [R1+0x27d0], R168 ;  /* 0x0027d0a801007387 */ /* 0x000fe80000100a00 */
[----:B------:R-:W-:Y:S04]  /*3de20*/  STL.64 [R1+0x16a8], R152 ;  /* 0x0016a89801007387 */ /* 0x000fe80000100a00 */
[----:B------:R-:W-:Y:S01]  /*3de30*/  STL.64 [R1+0x2738], R152 ;  /* 0x0027389801007387 */ /* 0x000fe20000100a00 */
[----:B------:R-:W-:-:S03]  /*3de40*/  IMAD.WIDE R244, R139, 0x4, R196 ;  /* 0x000000048bf47825 */ /* 0x000fc600078e02c4 */
[----:B------:R-:W2:Y:S01]  /*3de50*/  LDL.LU.64 R196, [R1+0x380] ;  /* 0x0003800001c47983 */ /* 0x000ea20000300a00 */
[----:B-1----:R-:W-:-:S03]  /*3de60*/  IMAD.WIDE R236, R139, 0x4, R194 ;  /* 0x000000048bec7825 */ /* 0x002fc600078e02c2 */
[----:B------:R-:W2:Y:S04]  /*3de70*/  LDL.LU.64 R194, [R1+0x378] ;  /* 0x0003780001c27983 */ /* 0x000ea80000300a00 */
[----:B------:R-:W-:Y:S04]  /*3de80*/  STL.64 [R1+0x16c0], R244 ;  /* 0x0016c0f401007387 */ /* 0x000fe80000100a00 */
[----:B------:R-:W-:Y:S01]  /*3de90*/  STL.64 [R1+0x2ad8], R244 ;  /* 0x002ad8f401007387 */ /* 0x000fe20000100a00 */
[----:B------:R-:W-:-:S03]  /*3dea0*/  IMAD.WIDE R166, R139, 0x4, R90 ;  /* 0x000000048ba67825 */ /* 0x000fc600078e025a */
[----:B------:R-:W-:Y:S01]  /*3deb0*/  STL.64 [R1+0x16b0], R206 ;  /* 0x0016b0ce01007387 */ /* 0x000fe20000100a00 */
[----:B------:R-:W-:-:S03]  /*3dec0*/  IMAD.WIDE R148, R139, 0x4, R10 ;  /* 0x000000048b947825 */ /* 0x000fc600078e020a */
[----:B------:R-:W-:Y:S04]  /*3ded0*/  STL.64 [R1+0x2740], R206 ;  /* 0x002740ce01007387 */ /* 0x000fe80000100a00 */
[----:B------:R-:W-:Y:S04]  /*3dee0*/  STL.64 [R1+0x16c8], R236 ;  /* 0x0016c8ec01007387 */ /* 0x000fe80000100a00 */
[----:B------:R-:W-:Y:S04]  /*3def0*/  STL.64 [R1+0x2a10], R236 ;  /* 0x002a10ec01007387 */ /* 0x000fe80000100a00 */
[----:B------:R-:W2:Y:S01]  /*3df00*/  LDL.LU.64 R90, [R1+0x2d68] ;  /* 0x002d6800015a7983 */ /* 0x000ea20000300a00 */
[----:B------:R-:W-:-:S03]  /*3df10*/  IMAD.WIDE R204, R139, 0x4, R30 ;  /* 0x000000048bcc7825 */ /* 0x000fc600078e021e */
[----:B------:R-:W2:Y:S01]  /*3df20*/  LDL.LU.64 R10, [R1+0x2d60] ;  /* 0x002d6000010a7983 */ /* 0x000ea20000300a00 */
[----:B------:R-:W-:-:S04]  /*3df30*/  IMAD.WIDE R162, R139, 0x4, R88 ;  /* 0x000000048ba27825 */ /* 0x000fc800078e0258 */
[----:B------:R-:W-:-:S04]  /*3df40*/  IMAD.WIDE R144, R139, 0x4, R24 ;  /* 0x000000048b907825 */ /* 0x000fc800078e0218 */
[C---:B---3--:R-:W-:Y:S02]  /*3df50*/  IMAD.WIDE R234, R139.reuse, 0x4, R192 ;  /* 0x000000048bea7825 */ /* 0x048fe400078e02c0 */
[----:B------:R-:W3:Y:S04]  /*3df60*/  LDL.LU.64 R192, [R1+0x358] ;  /* 0x0003580001c07983 */ /* 0x000ee80000300a00 */
[----:B------:R-:W-:Y:S04]  /*3df70*/  STL.64 [R1+0x16d0], R234 ;  /* 0x0016d0ea01007387 */ /* 0x000fe80000100a00 */
[----:B------:R2:W-:Y:S01]  /*3df80*/  STL.64 [R1+0x2908], R234 ;  /* 0x002908ea01007387 */ /* 0x0005e20000100a00 */
[----:B------:R-:W-:-:S03]  /*3df90*/  IMAD.WIDE R178, R139, 0x4, R190 ;  /* 0x000000048bb27825 */ /* 0x000fc600078e02be */
[----:B------:R-:W3:Y:S04]  /*3dfa0*/  LDL.LU.64 R30, [R1+0x2d58] ;  /* 0x002d5800011e7983 */ /* 0x000ee80000300a00 */
[----:B------:R-:W3:Y:S04]  /*3dfb0*/  LDL.LU.64 R190, [R1+0x350] ;  /* 0x0003500001be7983 */ /* 0x000ee80000300a00 */
[----:B------:R-:W-:Y:S04]  /*3dfc0*/  STL.64 [R1+0x3b8], R178 ;  /* 0x0003b8b201007387 */ /* 0x000fe80000100a00 */
[----:B------:R-:W-:Y:S01]  /*3dfd0*/  STL.64 [R1+0x2878], R178 ;  /* 0x002878b201007387 */ /* 0x000fe20000100a00 */
[----:B----4-:R-:W-:-:S03]  /*3dfe0*/  IMAD.WIDE R140, R139, 0x4, R188 ;  /* 0x000000048b8c7825 */ /* 0x010fc600078e02bc */
[----:B------:R-:W4:Y:S04]  /*3dff0*/  LDL.LU.64 R188, [R1+0x348] ;  /* 0x0003480001bc7983 */ /* 0x000f280000300a00 */
[----:B------:R-:W-:Y:S04]  /*3e000*/  STL.64 [R1+0x3b0], R166 ;  /* 0x0003b0a601007387 */ /* 0x000fe80000100a00 */
[----:B------:R3:W-:Y:S01]  /*3e010*/  STL.64 [R1+0x16f8], R140 ;  /* 0x0016f88c01007387 */ /* 0x0007e20000100a00 */
[----:B------:R-:W-:-:S03]  /*3e020*/  IMAD.WIDE R242, R139, 0x4, R198 ;  /* 0x000000048bf27825 */ /* 0x000fc600078e02c6 */
        /* <DEDUP_REMOVED lines=8> */
[----:B------:R-:W-:Y:S04]  /*3e0b0*/  STL.64 [R1+0x2750], R204 ;  /* 0x002750cc01007387 */ /* 0x000fe80000100a00 */
[----:B------:R-:W-:Y:S04]  /*3e0c0*/  STL.64 [R1+0x1708], R234 ;  /* 0x001708ea01007387 */ /* 0x000fe80000100a00 */
[----:B------:R-:W-:Y:S04]  /*3e0d0*/  STL.64 [R1+0x2a18], R234 ;  /* 0x002a18ea01007387 */ /* 0x000fe80000100a00 */
[----:B------:R-:W2:Y:S04]  /*3e0e0*/  LDL.LU.64 R88, [R1+0x2d50] ;  /* 0x002d500001587983 */ /* 0x000ea80000300a00 */
[----:B------:R-:W2:Y:S01]  /*3e0f0*/  LDL.LU.64 R24, [R1+0x2d48] ;  /* 0x002d480001187983 */ /* 0x000ea20000300a00 */
[----:B------:R-:W-:-:S03]  /*3e100*/  IMAD.WIDE R232, R139, 0x4, R196 ;  /* 0x000000048be87825 */ /* 0x000fc600078e02c4 */
[----:B------:R-:W2:Y:S01]  /*3e110*/  LDL.LU.64 R196, [R1+0x318] ;  /* 0x0003180001c47983 */ /* 0x000ea20000300a00 */
[----:B------:R-:W-:-:S03]  /*3e120*/  IMAD.WIDE R172, R139, 0x4, R194 ;  /* 0x000000048bac7825 */ /* 0x000fc600078e02c2 */
[----:B------:R-:W-:Y:S01]  /*3e130*/  STL.64 [R1+0x1710], R232 ;  /* 0x001710e801007387 */ /* 0x000fe20000100a00 */
[----:B------:R-:W-:-:S03]  /*3e140*/  IMAD.WIDE R202, R139, 0x4, R8 ;  /* 0x000000048bca7825 */ /* 0x000fc600078e0208 */
[----:B------:R4:W-:Y:S04]  /*3e150*/  STL.64 [R1+0x2910], R232 ;  /* 0x002910e801007387 */ /* 0x0009e80000100a00 */
[----:B------:R-:W2:Y:S04]  /*3e160*/  LDL.LU.64 R8, [R1+0x2d40] ;  /* 0x002d400001087983 */ /* 0x000ea80000300a00 */
[----:B------:R-:W2:Y:S04]  /*3e170*/  LDL.LU.64 R194, [R1+0x310] ;  /* 0x0003100001c27983 */ /* 0x000ea80000300a00 */
[----:B------:R-:W-:Y:S04]  /*3e180*/  STL.64 [R1+0x1718], R172 ;  /* 0x001718ac01007387 */ /* 0x000fe80000100a00 */
[----:B------:R-:W-:Y:S01]  /*3e190*/  STL.64 [R1+0x2880], R172 ;  /* 0x002880ac01007387 */ /* 0x000fe20000100a00 */
[----:B------:R-:W-:-:S04]  /*3e1a0*/  IMAD.WIDE R158, R139, 0x4, R40 ;  /* 0x000000048b9e7825 */ /* 0x000fc800078e0228 */
[----:B------:R-:W-:-:S04]  /*3e1b0*/  IMAD.WIDE R154, R139, 0x4, R56 ;  /* 0x000000048b9a7825 */ /* 0x000fc800078e0238 */
[----:B------:R-:W-:-:S04]  /*3e1c0*/  IMAD.WIDE R200, R139, 0x4, R72 ;  /* 0x000000048bc87825 */ /* 0x000fc800078e0248 */
[C---:B---3--:R-:W-:Y:S02]  /*3e1d0*/  IMAD.WIDE R140, R139.reuse, 0x4, R192 ;  /* 0x000000048b8c7825 */ /* 0x048fe400078e02c0 */
[----:B------:R-:W3:Y:S04]  /*3e1e0*/  LDL.LU.64 R192, [R1+0x308] ;  /* 0x0003080001c07983 */ /* 0x000ee80000300a00 */
[----:B------:R-:W-:Y:S04]  /*3e1f0*/  STL.64 [R1+0x1720], R162 ;  /* 0x001720a201007387 */ /* 0x000fe80000100a00 */
[----:B------:R1:W-:Y:S04]  /*3e200*/  STL.64 [R1+0x1738], R140 ;  /* 0x0017388c01007387 */ /* 0x0003e80000100a00 */
[----:B------:R-:W-:Y:S01]  /*3e210*/  STL.64 [R1+0x27e0], R162 ;  /* 0x0027e0a201007387 */ /* 0x000fe20000100a00 */
[----:B------:R-:W-:-:S03]  /*3e220*/  IMAD.WIDE R240, R139, 0x4, R190 ;  /* 0x000000048bf07825 */ /* 0x000fc600078e02be */
[----:B------:R-:W-:Y:S04]  /*3e230*/  STL.64 [R1+0x1728], R144 ;  /* 0x0017289001007387 */ /* 0x000fe80000100a00 */
[----:B------:R-:W-:Y:S01]  /*3e240*/  STL.64 [R1+0x2758], R144 ;  /* 0x0027589001007387 */ /* 0x000fe20000100a00 */
[----:B----4-:R-:W-:-:S03]  /*3e250*/  IMAD.WIDE R232, R139, 0x4, R188 ;  /* 0x000000048be87825 */ /* 0x010fc600078e02bc */
[----:B------:R-:W4:Y:S04]  /*3e260*/  LDL.LU.64 R188, [R1+0x300] ;  /* 0x0003000001bc7983 */ /* 0x000f280000300a00 */
[----:B------:R-:W-:Y:S04]  /*3e270*/  STL.64 [R1+0x1740], R240 ;  /* 0x001740f001007387 */ /* 0x000fe80000100a00 */
[----:B------:R-:W-:Y:S04]  /*3e280*/  STL.64 [R1+0x2ae8], R240 ;  /* 0x002ae8f001007387 */ /* 0x000fe80000100a00 */
[----:B------:R-:W-:Y:S04]  /*3e290*/  STL.64 [R1+0x1730], R202 ;  /* 0x001730ca01007387 */ /* 0x000fe80000100a00 */
[----:B------:R-:W-:Y:S04]  /*3e2a0*/  STL.64 [R1+0x2760], R202 ;  /* 0x002760ca01007387 */ /* 0x000fe80000100a00 */
[----:B------:R-:W-:Y:S04]  /*3e2b0*/  STL.64 [R1+0x1748], R232 ;  /* 0x001748e801007387 */ /* 0x000fe80000100a00 */
[----:B------:R-:W-:Y:S01]  /*3e2c0*/  STL.64 [R1+0x2a20], R232 ;  /* 0x002a20e801007387 */ /* 0x000fe20000100a00 */
[----:B--2---:R-:W-:-:S04]  /*3e2d0*/  IMAD.WIDE R230, R139, 0x4, R182 ;  /* 0x000000048be67825 */ /* 0x004fc800078e02b6 */
[C---:B------:R-:W-:Y:S02]  /*3e2e0*/  IMAD.WIDE R170, R139.reuse, 0x4, R24 ;  /* 0x000000048baa7825 */ /* 0x040fe400078e0218 */
[----:B------:R-:W2:Y:S04]  /*3e2f0*/  LDL.LU.64 R24, [R1+0x2d38] ;  /* 0x002d380001187983 */ /* 0x000ea80000300a00 */
[----:B------:R-:W2:Y:S04]  /*3e300*/  LDL.LU.64 R40, [R1+0x2d30] ;  /* 0x002d300001287983 */ /* 0x000ea80000300a00 */
[----:B------:R-:W2:Y:S04]  /*3e310*/  LDL.LU.64 R56, [R1+0x2d28] ;  /* 0x002d280001387983 */ /* 0x000ea80000300a00 */
[----:B------:R-:W2:Y:S04]  /*3e320*/  LDL.LU.64 R190, [R1+0x2d8] ;  /* 0x0002d80001be7983 */ /* 0x000ea80000300a00 */
[----:B------:R-:W-:Y:S04]  /*3e330*/  STL.64 [R1+0x1750], R230 ;  /* 0x001750e601007387 */ /* 0x000fe80000100a00 */
[----:B------:R3:W-:Y:S04]  /*3e340*/  STL.64 [R1+0x2918], R230 ;  /* 0x002918e601007387 */ /* 0x0007e80000100a00 */
[----:B------:R-:W2:Y:S04]  /*3e350*/  LDL.LU.64 R72, [R1+0x2d20] ;  /* 0x002d200001487983 */ /* 0x000ea80000300a00 */
[----:B------:R-:W2:Y:S01]  /*3e360*/  LDL.LU.64 R182, [R1+0x2d0] ;  /* 0x0002d00001b67983 */ /* 0x000ea20000300a00 */
[----:B-1----:R-:W-:-:S03]  /*3e370*/  IMAD.WIDE R140, R139, 0x4, R196 ;  /* 0x000000048b8c7825 */ /* 0x002fc600078e02c4 */
[----:B------:R-:W-:Y:S01]  /*3e380*/  STL.64 [R1+0x338], R170 ;  /* 0x000338aa01007387 */ /* 0x000fe20000100a00 */
[----:B------:R-:W-:-:S03]  /*3e390*/  IMAD.WIDE R238, R139, 0x4, R194 ;  /* 0x000000048bee7825 */ /* 0x000fc600078e02c2 */
[----:B------:R-:W-:Y:S04]  /*3e3a0*/  STL.64 [R1+0x2888], R170 ;  /* 0x002888aa01007387 */ /* 0x000fe80000100a00 */
[----:B------:R-:W2:Y:S04]  /*3e3b0*/  LDL.LU.64 R196, [R1+0x2c8] ;  /* 0x0002c80001c47983 */ /* 0x000ea80000300a00 */
[----:B------:R-:W-:Y:S04]  /*3e3c0*/  STL.64 [R1+0x330], R158 ;  /* 0x0003309e01007387 */ /* 0x000fe80000100a00 */
[----:B------:R2:W-:Y:S04]  /*3e3d0*/  STL.64 [R1+0x1778], R140 ;  /* 0x0017788c01007387 */ /* 0x0005e80000100a00 */
[----:B------:R-:W-:Y:S04]  /*3e3e0*/  STL.64 [R1+0x27e8], R158 ;  /* 0x0027e89e01007387 */ /* 0x000fe80000100a00 */
[----:B------:R-:W-:Y:S04]  /*3e3f0*/  STL.64 [R1+0x1768], R154 ;  /* 0x0017689a01007387 */ /* 0x000fe80000100a00 */
[----:B------:R-:W-:Y:S01]  /*3e400*/  STL.64 [R1+0x2768], R154 ;  /* 0x0027689a01007387 */ /* 0x000fe20000100a00 */
[----:B---3--:R-:W-:-:S03]  /*3e410*/  IMAD.WIDE R230, R139, 0x4, R192 ;  /* 0x000000048be67825 */ /* 0x008fc600078e02c0 */
[----:B------:R-:W3:Y:S04]  /*3e420*/  LDL.LU.64 R192, [R1+0x2c0] ;  /* 0x0002c00001c07983 */ /* 0x000ee80000300a00 */
[----:B------:R-:W-:Y:S04]  /*3e430*/  STL.64 [R1+0x1780], R238 ;  /* 0x001780ee01007387 */ /* 0x000fe80000100a00 */
[----:B------:R-:W-:Y:S01]  /*3e440*/  STL.64 [R1+0x2af0], R238 ;  /* 0x002af0ee01007387 */ /* 0x000fe20000100a00 */
[----:B------:R-:W-:-:S03]  /*3e450*/  IMAD.WIDE R168, R139, 0x4, R88 ;  /* 0x000000048ba87825 */ /* 0x000fc600078e0258 */
[----:B------:R-:W-:Y:S01]  /*3e460*/  STL.64 [R1+0x1770], R200 ;  /* 0x001770c801007387 */ /* 0x000fe20000100a00 */
[----:B------:R-:W-:-:S03]  /*3e470*/  IMAD.WIDE R156, R139, 0x4, R104 ;  /* 0x000000048b9c7825 */ /* 0x000fc600078e0268 */
[----:B------:R-:W-:Y:S01]  /*3e480*/  STL.64 [R1+0x27f0], R200 ;  /* 0x0027f0c801007387 */ /* 0x000fe20000100a00 */
[----:B------:R-:W-:-:S03]  /*3e490*/  IMAD.WIDE R160, R139, 0x4, R120 ;  /* 0x000000048ba07825 */ /* 0x000fc600078e0278 */
[----:B------:R-:W-:Y:S04]  /*3e4a0*/  STL.64 [R1+0x1788], R230 ;  /* 0x001788e601007387 */ /* 0x000fe80000100a00 */
[----:B------:R-:W-:Y:S04]  /*3e4b0*/  STL.64 [R1+0x2a28], R230 ;  /* 0x002a28e601007387 */ /* 0x000fe80000100a00 */
[----:B------:R-:W3:Y:S04]  /*3e4c0*/  LDL.LU.64 R88, [R1+0x2d18] ;  /* 0x002d180001587983 */ /* 0x000ee80000300a00 */
[----:B------:R-:W3:Y:S01]  /*3e4d0*/  LDL.LU.64 R104, [R1+0x2d10] ;  /* 0x002d100001687983 */ /* 0x000ee20000300a00 */
[----:B------:R-:W-:-:S03]  /*3e4e0*/  IMAD.WIDE R198, R139, 0x4, R250 ;  /* 0x000000048bc67825 */ /* 0x000fc600078e02fa */
[----:B------:R-:W3:Y:S01]  /*3e4f0*/  LDL.LU.64 R120, [R1+0x2d08] ;  /* 0x002d080001787983 */ /* 0x000ee20000300a00 */
[----:B----4-:R-:W-:-:S03]  /*3e500*/  IMAD.WIDE R228, R139, 0x4, R188 ;  /* 0x000000048be47825 */ /* 0x010fc600078e02bc */
[----:B------:R-:W4:Y:S04]  /*3e510*/  LDL.LU.64 R188, [R1+0x298] ;  /* 0x0002980001bc7983 */ /* 0x000f280000300a00 */
[----:B------:R-:W-:Y:S04]  /*3e520*/  STL.64 [R1+0x1790], R228 ;  /* 0x001790e401007387 */ /* 0x000fe80000100a00 */
[----:B------:R1:W-:Y:S04]  /*3e530*/  STL.64 [R1+0x2920], R228 ;  /* 0x002920e401007387 */ /* 0x0003e80000100a00 */
[----:B------:R-:W4:Y:S04]  /*3e540*/  LDL.LU.64 R250, [R1+0x2d00] ;  /* 0x002d000001fa7983 */ /* 0x000f280000300a00 */
[----:B------:R-:W4:Y:S04]  /*3e550*/  LDL.LU.64 R194, [R1+0x290] ;  /* 0x0002900001c27983 */ /* 0x000f280000300a00 */
[----:B------:R-:W-:Y:S04]  /*3e560*/  STL.64 [R1+0x1798], R168 ;  /* 0x001798a801007387 */ /* 0x000fe80000100a00 */
[----:B------:R-:W-:Y:S01]  /*3e570*/  STL.64 [R1+0x2890], R168 ;  /* 0x002890a801007387 */ /* 0x000fe20000100a00 */
[----:B--2---:R-:W-:-:S03]  /*3e580*/  IMAD.WIDE R140, R139, 0x4, R190 ;  /* 0x000000048b8c7825 */ /* 0x004fc600078e02be */
[----:B------:R-:W2:Y:S04]  /*3e590*/  LDL.LU.64 R190, [R1+0x288] ;  /* 0x0002880001be7983 */ /* 0x000ea80000300a00 */
[----:B------:R-:W-:Y:S04]  /*3e5a0*/  STL.64 [R1+0x17a0], R156 ;  /* 0x0017a09c01007387 */ /* 0x000fe80000100a00 */
[----:B------:R4:W-:Y:S04]  /*3e5b0*/  STL.64 [R1+0x17b8], R140 ;  /* 0x0017b88c01007387 */ /* 0x0009e80000100a00 */
[----:B------:R-:W-:Y:S01]  /*3e5c0*/  STL.64 [R1+0x27f8], R156 ;  /* 0x0027f89c01007387 */ /* 0x000fe20000100a00 */
[----:B------:R-:W-:-:S03]  /*3e5d0*/  IMAD.WIDE R236, R139, 0x4, R182 ;  /* 0x000000048bec7825 */ /* 0x000fc600078e02b6 */
[----:B------:R-:W2:Y:S04]  /*3e5e0*/  LDL.LU.64 R182, [R1+0x280] ;  /* 0x0002800001b67983 */ /* 0x000ea80000300a00 */
[----:B------:R-:W-:Y:S04]  /*3e5f0*/  STL.64 [R1+0x17a8], R160 ;  /* 0x0017a8a001007387 */ /* 0x000fe80000100a00 */
[----:B------:R-:W-:Y:S01]  /*3e600*/  STL.64 [R1+0x2800], R160 ;  /* 0x002800a001007387 */ /* 0x000fe20000100a00 */
[----:B-1----:R-:W-:-:S03]  /*3e610*/  IMAD.WIDE R228, R139, 0x4, R196 ;  /* 0x000000048be47825 */ /* 0x002fc600078e02c4 */
        /* <DEDUP_REMOVED lines=8> */
[----:B------:R-:W-:Y:S01]  /*3e6a0*/  STL.64 [R1+0x2a30], R228 ;  /* 0x002a30e401007387 */ /* 0x000fe20000100a00 */
[----:B---3--:R-:W-:-:S03]  /*3e6b0*/  IMAD.WIDE R216, R139, 0x4, R192 ;  /* 0x000000048bd87825 */ /* 0x008fc600078e02c0 */
[----:B------:R-:W3:Y:S04]  /*3e6c0*/  LDL.LU.64 R30, [R1+0x2cf8] ;  /* 0x002cf800011e7983 */ /* 0x000ee80000300a00 */
[----:B------:R-:W3:Y:S01]  /*3e6d0*/  LDL.LU.64 R76, [R1+0x2cf0] ;  /* 0x002cf000014c7983 */ /* 0x000ee20000300a00 */
[----:B------:R-:W-:-:S03]  /*3e6e0*/  IMAD.WIDE R196, R139, 0x4, R74 ;  /* 0x000000048bc47825 */ /* 0x000fc600078e024a */
[----:B------:R-:W3:Y:S04]  /*3e6f0*/  LDL.LU.64 R14, [R1+0x2ce8] ;  /* 0x002ce800010e7983 */ /* 0x000ee80000300a00 */
[----:B------:R-:W3:Y:S04]  /*3e700*/  LDL.LU.64 R212, [R1+0x258] ;  /* 0x0002580001d47983 */ /* 0x000ee80000300a00 */
[----:B------:R-:W-:Y:S04]  /*3e710*/  STL.64 [R1+0x17d0], R216 ;  /* 0x0017d0d801007387 */ /* 0x000fe80000100a00 */
[----:B------:R2:W-:Y:S04]  /*3e720*/  STL.64 [R1+0x2928], R216 ;  /* 0x002928d801007387 */ /* 0x0005e80000100a00 */
[----:B------:R-:W3:Y:S04]  /*3e730*/  LDL.LU.64 R74, [R1+0x2ce0] ;  /* 0x002ce000014a7983 */ /* 0x000ee80000300a00 */
[----:B------:R-:W3:Y:S04]  /*3e740*/  LDL.LU.64 R192, [R1+0x250] ;  /* 0x0002500001c07983 */ /* 0x000ee80000300a00 */
[----:B------:R-:W-:Y:S04]  /*3e750*/  STL.64 [R1+0x17d8], R166 ;  /* 0x0017d8a601007387 */ /* 0x000fe80000100a00 */
[----:B------:R-:W-:Y:S01]  /*3e760*/  STL.64 [R1+0x2898], R166 ;  /* 0x002898a601007387 */ /* 0x000fe20000100a00 */
[----:B------:R-:W-:-:S04]  /*3e770*/  IMAD.WIDE R162, R139, 0x4, R10 ;  /* 0x000000048ba27825 */ /* 0x000fc800078e020a */
[----:B------:R-:W-:-:S04]  /*3e780*/  IMAD.WIDE R152, R139, 0x4, R26 ;  /* 0x000000048b987825 */ /* 0x000fc800078e021a */
[----:B------:R-:W-:-:S04]  /*3e790*/  IMAD.WIDE R208, R139, 0x4, R42 ;  /* 0x000000048bd07825 */ /* 0x000fc800078e022a */
[C---:B----4-:R-:W-:Y:S02]  /*3e7a0*/  IMAD.WIDE R140, R139.reuse, 0x4, R188 ;  /* 0x000000048b8c7825 */ /* 0x050fe400078e02bc */
[----:B------:R-:W4:Y:S04]  /*3e7b0*/  LDL.LU.64 R188, [R1+0x248] ;  /* 0x0002480001bc7983 */ /* 0x000f280000300a00 */
[----:B------:R-:W-:Y:S04]  /*3e7c0*/  STL.64 [R1+0x17e0], R154 ;  /* 0x0017e09a01007387 */ /* 0x000fe80000100a00 */
[----:B------:R3:W-:Y:S04]  /*3e7d0*/  STL.64 [R1+0x17f8], R140 ;  /* 0x0017f88c01007387 */ /* 0x0007e80000100a00 */
[----:B------:R-:W-:Y:S01]  /*3e7e0*/  STL.64 [R1+0x2810], R154 ;  /* 0x0028109a01007387 */ /* 0x000fe20000100a00 */
[----:B------:R-:W-:-:S03]  /*3e7f0*/  IMAD.WIDE R234, R139, 0x4, R194 ;  /* 0x000000048bea7825 */ /* 0x000fc600078e02c2 */
[----:B------:R-:W-:Y:S04]  /*3e800*/  STL.64 [R1+0x17e8], R164 ;  /* 0x0017e8a401007387 */ /* 0x000fe80000100a00 */
[----:B------:R-:W-:Y:S04]  /*3e810*/  STL.64 [R1+0x28a0], R164 ;  /* 0x0028a0a401007387 */ /* 0x000fe80000100a00 */
[----:B------:R-:W-:Y:S04]  /*3e820*/  STL.64 [R1+0x1800], R234 ;  /* 0x001800ea01007387 */ /* 0x000fe80000100a00 */
[----:B------:R-:W-:Y:S04]  /*3e830*/  STL.64 [R1+0x2b00], R234 ;  /* 0x002b00ea01007387 */ /* 0x000fe80000100a00 */
[----:B------:R-:W-:Y:S04]  /*3e840*/  STL.64 [R1+0x17f0], R196 ;  /* 0x0017f0c401007387 */ /* 0x000fe80000100a00 */
[----:B------:R-:W-:Y:S01]  /*3e850*/  STL.64 [R1+0x28a8], R196 ;  /* 0x0028a8c401007387 */ /* 0x000fe20000100a00 */
[----:B------:R-:W-:-:S04]  /*3e860*/  IMAD.WIDE R194, R139, 0x4, R58 ;  /* 0x000000048bc27825 */ /* 0x000fc800078e023a */
[----:B--2---:R-:W-:-:S05]  /*3e870*/  IMAD.WIDE R216, R139, 0x4, R190 ;  /* 0x000000048bd87825 */ /* 0x004fca00078e02be */
[----:B------:R-:W-:Y:S04]  /*3e880*/  STL.64 [R1+0x1808], R216 ;  /* 0x001808d801007387 */ /* 0x000fe80000100a00 */
[----:B------:R-:W-:Y:S04]  /*3e890*/  STL.64 [R1+0x2a38], R216 ;  /* 0x002a38d801007387 */ /* 0x000fe80000100a00 */
[----:B------:R-:W2:Y:S01]  /*3e8a0*/  LDL.LU.64 R10, [R1+0x2cd8] ;  /* 0x002cd800010a7983 */ /* 0x000ea20000300a00 */
[----:B------:R-:W-:-:S03]  /*3e8b0*/  IMAD.WIDE R214, R139, 0x4, R182 ;  /* 0x000000048bd67825 */ /* 0x000fc600078e02b6 */
[----:B------:R-:W2:Y:S04]  /*3e8c0*/  LDL.LU.64 R26, [R1+0x2cd0] ;  /* 0x002cd000011a7983 */ /* 0x000ea80000300a00 */
[----:B------:R-:W2:Y:S04]  /*3e8d0*/  LDL.LU.64 R42, [R1+0x2cc8] ;  /* 0x002cc800012a7983 */ /* 0x000ea80000300a00 */
[----:B------:R-:W2:Y:S04]  /*3e8e0*/  LDL.LU.64 R176, [R1+0x218] ;  /* 0x0002180001b07983 */ /* 0x000ea80000300a00 */
[----:B------:R-:W-:Y:S04]  /*3e8f0*/  STL.64 [R1+0x1810], R214 ;  /* 0x001810d601007387 */ /* 0x000fe80000100a00 */
[----:B------:R4:W-:Y:S04]  /*3e900*/  STL.64 [R1+0x2930], R214 ;  /* 0x002930d601007387 */ /* 0x0009e80000100a00 */
[----:B------:R-:W2:Y:S04]  /*3e910*/  LDL.LU.64 R58, [R1+0x2cc0] ;  /* 0x002cc000013a7983 */ /* 0x000ea80000300a00 */
[----:B------:R-:W2:Y:S04]  /*3e920*/  LDL.LU.64 R190, [R1+0x210] ;  /* 0x0002100001be7983 */ /* 0x000ea80000300a00 */
[----:B------:R-:W2:Y:S04]  /*3e930*/  LDL.LU.64 R182, [R1+0x208] ;  /* 0x0002080001b67983 */ /* 0x000ea80000300a00 */
[----:B------:R-:W-:Y:S04]  /*3e940*/  STL.64 [R1+0x1818], R162 ;  /* 0x001818a201007387 */ /* 0x000fe80000100a00 */
[----:B------:R-:W-:Y:S04]  /*3e950*/  STL.64 [R1+0x28b0], R162 ;  /* 0x0028b0a201007387 */ /* 0x000fe80000100a00 */
[----:B------:R-:W-:Y:S01]  /*3e960*/  STL.64 [R1+0x1820], R152 ;  /* 0x0018209801007387 */ /* 0x000fe20000100a00 */
[----:B---3--:R-:W-:-:S03]  /*3e970*/  IMAD.WIDE R140, R139, 0x4, R212 ;  /* 0x000000048b8c7825 */ /* 0x008fc600078e02d4 */
[----:B------:R-:W-:Y:S04]  /*3e980*/  STL.64 [R1+0x28b8], R152 ;  /* 0x0028b89801007387 */ /* 0x000fe80000100a00 */
[----:B------:R2:W-:Y:S04]  /*3e990*/  STL.64 [R1+0x258], R140 ;  /* 0x0002588c01007387 */ /* 0x0005e80000100a00 */
[----:B------:R-:W-:Y:S01]  /*3e9a0*/  STL.64 [R1+0x1828], R208 ;  /* 0x001828d001007387 */ /* 0x000fe20000100a00 */
[----:B------:R-:W-:-:S03]  /*3e9b0*/  IMAD.WIDE R232, R139, 0x4, R192 ;  /* 0x000000048be87825 */ /* 0x000fc600078e02c0 */
[----:B------:R-:W-:Y:S04]  /*3e9c0*/  STL.64 [R1+0x28c0], R208 ;  /* 0x0028c0d001007387 */ /* 0x000fe80000100a00 */
[----:B------:R-:W-:Y:S01]  /*3e9d0*/  STL.64 [R1+0x250], R232 ;  /* 0x000250e801007387 */ /* 0x000fe20000100a00 */
[----:B------:R-:W-:-:S03]  /*3e9e0*/  IMAD.WIDE R206, R139, 0x4, R74 ;  /* 0x000000048bce7825 */ /* 0x000fc600078e024a */
[----:B------:R-:W-:Y:S04]  /*3e9f0*/  STL.64 [R1+0x2b08], R232 ;  /* 0x002b08e801007387 */ /* 0x000fe80000100a00 */
[----:B------:R-:W-:Y:S01]  /*3ea00*/  STL.64 [R1+0x1830], R194 ;  /* 0x001830c201007387 */ /* 0x000fe20000100a00 */
[----:B------:R-:W-:-:S03]  /*3ea10*/  IMAD.WIDE R160, R139, 0x4, R90 ;  /* 0x000000048ba07825 */ /* 0x000fc600078e025a */
[----:B------:R-:W-:Y:S01]  /*3ea20*/  STL.64 [R1+0x2938], R194 ;  /* 0x002938c201007387 */ /* 0x000fe20000100a00 */
[----:B------:R-:W-:-:S03]  /*3ea30*/  IMAD.WIDE R150, R139, 0x4, R106 ;  /* 0x000000048b967825 */ /* 0x000fc600078e026a */
[----:B------:R-:W3:Y:S01]  /*3ea40*/  LDL.LU.64 R74, [R1+0x2cb8] ;  /* 0x002cb800014a7983 */ /* 0x000ee20000300a00 */
[----:B------:R-:W-:-:S04]  /*3ea50*/  IMAD.WIDE R210, R139, 0x4, R122 ;  /* 0x000000048bd27825 */ /* 0x000fc800078e027a */
[----:B------:R-:W-:-:S04]  /*3ea60*/  IMAD.WIDE R192, R139, 0x4, R126 ;  /* 0x000000048bc07825 */ /* 0x000fc800078e027e */
[----:B------:R-:W-:-:S04]  /*3ea70*/  IMAD.WIDE R204, R139, 0x4, R14 ;  /* 0x000000048bcc7825 */ /* 0x000fc800078e020e */
[----:B------:R-:W-:-:S04]  /*3ea80*/  IMAD.WIDE R158, R139, 0x4, R60 ;  /* 0x000000048b9e7825 */ /* 0x000fc800078e023c */
[----:B----4-:R-:W-:-:S05]  /*3ea90*/  IMAD.WIDE R214, R139, 0x4, R188 ;  /* 0x000000048bd67825 */ /* 0x010fca00078e02bc */
[----:B------:R-:W-:Y:S04]  /*3eaa0*/  STL.64 [R1+0x1848], R214 ;  /* 0x001848d601007387 */ /* 0x000fe80000100a00 */
[----:B------:R-:W-:Y:S04]  /*3eab0*/  STL.64 [R1+0x2a40], R214 ;  /* 0x002a40d601007387 */ /* 0x000fe80000100a00 */
[----:B------:R-:W3:Y:S04]  /*3eac0*/  LDL.LU.64 R90, [R1+0x2cb0] ;  /* 0x002cb000015a7983 */ /* 0x000ee80000300a00 */
[----:B------:R-:W3:Y:S04]  /*3ead0*/  LDL.LU.64 R106, [R1+0x2ca8] ;  /* 0x002ca800016a7983 */ /* 0x000ee80000300a00 */
[----:B------:R-:W3:Y:S04]  /*3eae0*/  LDL.LU.64 R122, [R1+0x2ca0] ;  /* 0x002ca000017a7983 */ /* 0x000ee80000300a00 */
[----:B------:R-:W3:Y:S04]  /*3eaf0*/  LDL.LU.64 R212, [R1+0x1d8] ;  /* 0x0001d80001d47983 */ /* 0x000ee80000300a00 */
[----:B------:R-:W3:Y:S04]  /*3eb00*/  LDL.LU.64 R188, [R1+0x1d0] ;  /* 0x0001d00001bc7983 */ /* 0x000ee80000300a00 */
[----:B------:R-:W-:Y:S04]  /*3eb10*/  STL.64 [R1+0x1850], R206 ;  /* 0x001850ce01007387 */ /* 0x000fe80000100a00 */
[----:B------:R1:W-:Y:S04]  /*3eb20*/  STL.64 [R1+0x2940], R206 ;  /* 0x002940ce01007387 */ /* 0x0003e80000100a00 */
[----:B------:R-:W3:Y:S04]  /*3eb30*/  LDL.LU.64 R126, [R1+0x2c98] ;  /* 0x002c9800017e7983 */ /* 0x000ee80000300a00 */
[----:B------:R-:W-:Y:S04]  /*3eb40*/  STL.64 [R1+0x1858], R160 ;  /* 0x001858a001007387 */ /* 0x000fe80000100a00 */
[----:B------:R-:W-:Y:S04]  /*3eb50*/  STL.64 [R1+0x2948], R160 ;  /* 0x002948a001007387 */ /* 0x000fe80000100a00 */
[----:B------:R-:W-:Y:S04]  /*3eb60*/  STL.64 [R1+0x1860], R150 ;  /* 0x0018609601007387 */ /* 0x000fe80000100a00 */
[----:B------:R-:W-:Y:S01]  /*3eb70*/  STL.64 [R1+0x2950], R150 ;  /* 0x0029509601007387 */ /* 0x000fe20000100a00 */
[----:B------:R-:W-:-:S04]  /*3eb80*/  IMAD.WIDE R148, R139, 0x4, R12 ;  /* 0x000000048b947825 */ /* 0x000fc800078e020c */
[----:B--2---:R-:W-:-:S05]  /*3eb90*/  IMAD.WIDE R140, R139, 0x4, R176 ;  /* 0x000000048b8c7825 */ /* 0x004fca00078e02b0 */
[----:B------:R2:W-:Y:S04]  /*3eba0*/  STL.64 [R1+0x1878], R140 ;  /* 0x0018788c01007387 */ /* 0x0005e80000100a00 */
[----:B------:R-:W-:Y:S01]  /*3ebb0*/  STL.64 [R1+0x1868], R210 ;  /* 0x001868d201007387 */ /* 0x000fe20000100a00 */
[----:B------:R-:W-:-:S03]  /*3ebc0*/  IMAD.WIDE R230, R139, 0x4, R190 ;  /* 0x000000048be67825 */ /* 0x000fc600078e02be */
[----:B------:R-:W-:Y:S01]  /*3ebd0*/  STL.64 [R1+0x2958], R210 ;  /* 0x002958d201007387 */ /* 0x000fe20000100a00 */
[----:B-1----:R-:W-:-:S03]  /*3ebe0*/  IMAD.WIDE R206, R139, 0x4, R182 ;  /* 0x000000048bce7825 */ /* 0x002fc600078e02b6 */
[----:B------:R-:W-:Y:S04]  /*3ebf0*/  STL.64 [R1+0x1880], R230 ;  /* 0x001880e601007387 */ /* 0x000fe80000100a00 */
[----:B------:R-:W-:Y:S04]  /*3ec00*/  STL.64 [R1+0x2b10], R230 ;  /* 0x002b10e601007387 */ /* 0x000fe80000100a00 */
[----:B------:R-:W-:Y:S04]  /*3ec10*/  STL.64 [R1+0x1870], R192 ;  /* 0x001870c001007387 */ /* 0x000fe80000100a00 */
[----:B------:R-:W-:Y:S04]  /*3ec20*/  STL.64 [R1+0x2960], R192 ;  /* 0x002960c001007387 */ /* 0x000fe80000100a00 */
[----:B------:R-:W4:Y:S04]  /*3ec30*/  LDL.LU.64 R14, [R1+0x2c90] ;  /* 0x002c9000010e7983 */ /* 0x000f280000300a00 */
[----:B------:R-:W-:Y:S04]  /*3ec40*/  STL.64 [R1+0x208], R206 ;  /* 0x000208ce01007387 */ /* 0x000fe80000100a00 */
[----:B------:R-:W-:Y:S04]  /*3ec50*/  STL.64 [R1+0x2a48], R206 ;  /* 0x002a48ce01007387 */ /* 0x000fe80000100a00 */
[----:B------:R-:W4:Y:S01]  /*3ec60*/  LDL.LU.64 R60, [R1+0x2c88] ;  /* 0x002c8800013c7983 */ /* 0x000f220000300a00 */
[----:B--2---:R-:W-:-:S03]  /*3ec70*/  IMAD.WIDE R140, R139, 0x4, R28 ;  /* 0x000000048b8c7825 */ /* 0x004fc600078e021c */
[----:B------:R-:W2:Y:S04]  /*3ec80*/  LDL.LU.64 R12, [R1+0x2c80] ;  /* 0x002c8000010c7983 */ /* 0x000ea80000300a00 */
[----:B------:R-:W2:Y:S04]  /*3ec90*/  LDL.LU.64 R28, [R1+0x2c78] ;  /* 0x002c7800011c7983 */ /* 0x000ea80000300a00 */
[----:B------:R-:W2:Y:S01]  /*3eca0*/  LDL.LU.64 R176, [R1+0x190] ;  /* 0x0001900001b07983 */ /* 0x000ea20000300a00 */
[----:B------:R-:W-:-:S03]  /*3ecb0*/  IMAD.WIDE R190, R139, 0x4, R44 ;  /* 0x000000048bbe7825 */ /* 0x000fc600078e022c */
[----:B------:R-:W-:Y:S04]  /*3ecc0*/  STL.64 [R1+0x200], R204 ;  /* 0x000200cc01007387 */ /* 0x000fe80000100a00 */
[----:B------:R4:W-:Y:S04]  /*3ecd0*/  STL.64 [R1+0x2968], R204 ;  /* 0x002968cc01007387 */ /* 0x0009e80000100a00 */
[----:B------:R-:W2:Y:S04]  /*3ece0*/  LDL.LU.64 R44, [R1+0x2c70] ;  /* 0x002c7000012c7983 */ /* 0x000ea80000300a00 */
[----:B------:R-:W2:Y:S04]  /*3ecf0*/  LDL.LU.64 R182, [R1+0x188] ;  /* 0x0001880001b67983 */ /* 0x000ea80000300a00 */
[----:B------:R-:W-:Y:S04]  /*3ed00*/  STL.64 [R1+0x1f8], R158 ;  /* 0x0001f89e01007387 */ /* 0x000fe80000100a00 */
[----:B------:R-:W-:Y:S04]  /*3ed10*/  STL.64 [R1+0x2970], R158 ;  /* 0x0029709e01007387 */ /* 0x000fe80000100a00 */
[----:B------:R-:W-:Y:S04]  /*3ed20*/  STL.64 [R1+0x1f0], R148 ;  /* 0x0001f09401007387 */ /* 0x000fe80000100a00 */
[----:B------:R-:W-:Y:S01]  /*3ed30*/  STL.64 [R1+0x2978], R148 ;  /* 0x0029789401007387 */ /* 0x000fe20000100a00 */
[----:B------:R-:W-:-:S04]  /*3ed40*/  IMAD.WIDE R202, R139, 0x4, R76 ;  /* 0x000000048bca7825 */ /* 0x000fc800078e024c */
[----:B------:R-:W-:-:S04]  /*3ed50*/  IMAD.WIDE R156, R139, 0x4, R92 ;  /* 0x000000048b9c7825 */ /* 0x000fc800078e025c */
[----:B------:R-:W-:-:S04]  /*3ed60*/  IMAD.WIDE R146, R139, 0x4, R108 ;  /* 0x000000048b927825 */ /* 0x000fc800078e026c */
[----:B------:R-:W-:-:S04]  /*3ed70*/  IMAD.WIDE R142, R139, 0x4, R124 ;  /* 0x000000048b8e7825 */ /* 0x000fc800078e027c */
[----:B---3--:R-:W-:-:S04]  /*3ed80*/  IMAD.WIDE R222, R139, 0x4, R212 ;  /* 0x000000048bde7825 */ /* 0x008fc800078e02d4 */
[C---:B------:R-:W-:Y:S01]  /*3ed90*/  IMAD.WIDE R228, R139.reuse, 0x4, R188 ;  /* 0x000000048be47825 */ /* 0x040fe200078e02bc */
[----:B------:R-:W-:Y:S04]  /*3eda0*/  STL.64 [R1+0x18b8], R222 ;  /* 0x0018b8de01007387 */ /* 0x000fe80000100a00 */
[----:B------:R-:W-:Y:S04]  /*3edb0*/  STL.64 [R1+0x2ba0], R222 ;  /* 0x002ba0de01007387 */ /* 0x000fe80000100a00 */
[----:B------:R-:W-:Y:S04]  /*3edc0*/  STL.64 [R1+0x1e8], R140 ;  /* 0x0001e88c01007387 */ /* 0x000fe80000100a00 */
[----:B------:R-:W-:Y:S01]  /*3edd0*/  STL.64 [R1+0x2980], R140 ;  /* 0x0029808c01007387 */ /* 0x000fe20000100a00 */
[----:B------:R-:W-:-:S04]  /*3ede0*/  IMAD.WIDE R188, R139, 0x4, R110 ;  /* 0x000000048bbc7825 */ /* 0x000fc800078e026e */
[C---:B----4-:R-:W-:Y:S02]  /*3edf0*/  IMAD.WIDE R204, R139.reuse, 0x4, R60 ;  /* 0x000000048bcc7825 */ /* 0x050fe400078e023c */
[----:B------:R-:W3:Y:S04]  /*3ee00*/  LDL.LU.64 R60, [R1+0x2c68] ;  /* 0x002c6800013c7983 */ /* 0x000ee80000300a00 */
[----:B------:R-:W-:Y:S04]  /*3ee10*/  STL.64 [R1+0x18c0], R228 ;  /* 0x0018c0e401007387 */ /* 0x000fe80000100a00 */
[----:B------:R-:W-:Y:S04]  /*3ee20*/  STL.64 [R1+0x2b18], R228 ;  /* 0x002b18e401007387 */ /* 0x000fe80000100a00 */
[----:B------:R-:W-:Y:S04]  /*3ee30*/  STL.64 [R1+0x1e0], R190 ;  /* 0x0001e0be01007387 */ /* 0x000fe80000100a00 */
[----:B------:R-:W-:Y:S04]  /*3ee40*/  STL.64 [R1+0x2988], R190 ;  /* 0x002988be01007387 */ /* 0x000fe80000100a00 */
[----:B------:R-:W4:Y:S04]  /*3ee50*/  LDL.LU.64 R76, [R1+0x2c60] ;  /* 0x002c6000014c7983 */ /* 0x000f280000300a00 */
[----:B------:R-:W-:Y:S04]  /*3ee60*/  STL.64 [R1+0x1c8], R204 ;  /* 0x0001c8cc01007387 */ /* 0x000fe80000100a00 */
[----:B------:R-:W-:Y:S04]  /*3ee70*/  STL.64 [R1+0x2a50], R204 ;  /* 0x002a50cc01007387 */ /* 0x000fe80000100a00 */
[----:B------:R-:W3:Y:S04]  /*3ee80*/  LDL.LU.64 R92, [R1+0x2c58] ;  /* 0x002c5800015c7983 */ /* 0x000ee80000300a00 */
[----:B------:R-:W3:Y:S04]  /*3ee90*/  LDL.LU.64 R108, [R1+0x2c50] ;  /* 0x002c5000016c7983 */ /* 0x000ee80000300a00 */
[----:B------:R-:W3:Y:S04]  /*3eea0*/  LDL.LU.64 R124, [R1+0x2c48] ;  /* 0x002c4800017c7983 */ /* 0x000ee80000300a00 */
[----:B------:R-:W-:Y:S04]  /*3eeb0*/  STL.64 [R1+0x1c0], R202 ;  /* 0x0001c0ca01007387 */ /* 0x000fe80000100a00 */
[----:B------:R1:W-:Y:S01]  /*3eec0*/  STL.64 [R1+0x2990], R202 ;  /* 0x002990ca01007387 */ /* 0x0003e20000100a00 */
[----:B--2---:R-:W-:-:S03]  /*3eed0*/  IMAD.WIDE R176, R139, 0x4, R176 ;  /* 0x000000048bb07825 */ /* 0x004fc600078e02b0 */
[----:B------:R-:W2:Y:S04]  /*3eee0*/  LDL.LU.64 R110, [R1+0x2c40] ;  /* 0x002c4000016e7983 */ /* 0x000ea80000300a00 */
[----:B------:R-:W3:Y:S04]  /*3eef0*/  LDL.LU.64 R248, [R1+0x150] ;  /* 0x0001500001f87983 */ /* 0x000ee80000300a00 */
[----:B------:R-:W-:Y:S04]  /*3ef00*/  STL.64 [R1+0x1b0], R156 ;  /* 0x0001b09c01007387 */ /* 0x000fe80000100a00 */
[----:B------:R-:W-:Y:S04]  /*3ef10*/  STL.64 [R1+0x2998], R156 ;  /* 0x0029989c01007387 */ /* 0x000fe80000100a00 */
[----:B------:R-:W-:Y:S04]  /*3ef20*/  STL.64 [R1+0x1a8], R146 ;  /* 0x0001a89201007387 */ /* 0x000fe80000100a00 */
[----:B------:R-:W-:Y:S01]  /*3ef30*/  STL.64 [R1+0x29a0], R146 ;  /* 0x0029a09201007387 */ /* 0x000fe20000100a00 */
[----:B-1----:R-:W-:-:S03]  /*3ef40*/  IMAD.WIDE R202, R139, 0x4, R14 ;  /* 0x000000048bca7825 */ /* 0x002fc600078e020e */
[----:B------:R-:W-:Y:S04]  /*3ef50*/  STL.64 [R1+0x190], R176 ;  /* 0x000190b001007387 */ /* 0x000fe80000100a00 */
[----:B------:R-:W-:Y:S04]  /*3ef60*/  STL.64 [R1+0x2ba8], R176 ;  /* 0x002ba8b001007387 */ /* 0x000fe80000100a00 */
[----:B------:R-:W-:Y:S04]  /*3ef70*/  STL.64 [R1+0x1a0], R142 ;  /* 0x0001a08e01007387 */ /* 0x000fe80000100a00 */
[----:B------:R-:W-:Y:S04]  /*3ef80*/  STL.64 [R1+0x29a8], R142 ;  /* 0x0029a88e01007387 */ /* 0x000fe80000100a00 */
[----:B------:R-:W4:Y:S04]  /*3ef90*/  LDL.LU.64 R14, [R1+0x2c38] ;  /* 0x002c3800010e7983 */ /* 0x000f280000300a00 */
[----:B------:R-:W4:Y:S04]  /*3efa0*/  LDL.LU.64 R184, [R1+0x110] ;  /* 0x0001100001b87983 */ /* 0x000f280000300a00 */
[----:B------:R-:W4:Y:S01]  /*3efb0*/  LDL.LU.64 R224, [R1+0xd0] ;  /* 0x0000d00001e07983 */ /* 0x000f220000300a00 */
[----:B------:R-:W-:-:S05]  /*3efc0*/  IMAD.WIDE R216, R139, 0x4, R182 ;  /* 0x000000048bd87825 */ /* 0x000fca00078e02b6 */
[----:B------:R-:W-:Y:S01]  /*3efd0*/  STL.64 [R1+0x1900], R216 ;  /* 0x001900d801007387 */ /* 0x000fe20000100a00 */
[----:B------:R-:W-:-:S03]  /*3efe0*/  IMAD.WIDE R200, R139, 0x4, R30 ;  /* 0x000000048bc87825 */ /* 0x000fc600078e021e */
[----:B------:R1:W-:Y:S04]  /*3eff0*/  STL.64 [R1+0x2b20], R216 ;  /* 0x002b20d801007387 */ /* 0x0003e80000100a00 */
[----:B------:R-:W-:Y:S04]  /*3f000*/  STL.64 [R1+0x198], R188 ;  /* 0x000198bc01007387 */ /* 0x000fe80000100a00 */
[----:B------:R-:W-:Y:S01]  /*3f010*/  STL.64 [R1+0x29b0], R188 ;  /* 0x0029b0bc01007387 */ /* 0x000fe20000100a00 */
[----:B------:R-:W-:-:S03]  /*3f020*/  IMAD.WIDE R154, R139, 0x4, R46 ;  /* 0x000000048b9a7825 */ /* 0x000fc600078e022e */
[----:B------:R-:W1:Y:S01]  /*3f030*/  LDL.LU.64 R30, [R1+0x2c30] ;  /* 0x002c3000011e7983 */ /* 0x000e620000300a00 */
[----:B------:R-:W-:-:S03]  /*3f040*/  IMAD.WIDE R144, R139, 0x4, R62 ;  /* 0x000000048b907825 */ /* 0x000fc600078e023e */
[----:B------:R-:W4:Y:S01]  /*3f050*/  LDL.LU.64 R186, [R1+0x90] ;  /* 0x0000900001ba7983 */ /* 0x000f220000300a00 */
[----:B------:R-:W-:-:S03]  /*3f060*/  IMAD.WIDE R218, R139, 0x4, R78 ;  /* 0x000000048bda7825 */ /* 0x000fc600078e024e */
[----:B------:R-:W-:Y:S04]  /*3f070*/  STL.64 [R1+0x1908], R202 ;  /* 0x001908ca01007387 */ /* 0x000fe80000100a00 */
[----:B------:R-:W-:Y:S04]  /*3f080*/  STL.64 [R1+0x2a58], R202 ;  /* 0x002a58ca01007387 */ /* 0x000fe80000100a00 */
[----:B------:R-:W4:Y:S04]  /*3f090*/  LDL.LU.64 R46, [R1+0x2c28] ;  /* 0x002c2800012e7983 */ /* 0x000f280000300a00 */
[----:B------:R-:W4:Y:S01]  /*3f0a0*/  LDL.LU.64 R62, [R1+0x2c20] ;  /* 0x002c2000013e7983 */ /* 0x000f220000300a00 */
[----:B------:R-:W-:-:S03]  /*3f0b0*/  IMAD.WIDE R182, R139, 0x4, R94 ;  /* 0x000000048bb67825 */ /* 0x000fc600078e025e */
[----:B------:R-:W4:Y:S04]  /*3f0c0*/  LDL.LU.64 R78, [R1+0x2c18] ;  /* 0x002c1800014e7983 */ /* 0x000f280000300a00 */
[----:B------:R-:W4:Y:S04]  /*3f0d0*/  LDL.LU.64 R212, [R1+0x50] ;  /* 0x0000500001d47983 */ /* 0x000f280000300a00 */
[----:B------:R-:W-:Y:S04]  /*3f0e0*/  STL.64 [R1+0x1910], R200 ;  /* 0x001910c801007387 */ /* 0x000fe80000100a00 */
[----:B------:R-:W-:Y:S04]  /*3f0f0*/  STL.64 [R1+0x29b8], R200 ;  /* 0x0029b8c801007387 */ /* 0x000fe80000100a00 */
[----:B------:R-:W4:Y:S04]  /*3f100*/  LDL.LU.64 R94, [R1+0x2c10] ;  /* 0x002c1000015e7983 */ /* 0x000f280000300a00 */
[----:B------:R-:W4:Y:S04]  /*3f110*/  LDL.LU.64 R226, [R1+0x10] ;  /* 0x0000100001e27983 */ /* 0x000f280000300a00 */
[----:B------:R-:W-:Y:S04]  /*3f120*/  STL.64 [R1+0x1918], R154 ;  /* 0x0019189a01007387 */ /* 0x000fe80000100a00 */
[----:B------:R-:W-:Y:S04]  /*3f130*/  STL.64 [R1+0x2a60], R154 ;  /* 0x002a609a01007387 */ /* 0x000fe80000100a00 */
[----:B------:R-:W-:Y:S04]  /*3f140*/  STL.64 [R1+0x1920], R144 ;  /* 0x0019209001007387 */ /* 0x000fe80000100a00 */
[----:B------:R-:W-:Y:S01]  /*3f150*/  STL.64 [R1+0x2a68], R144 ;  /* 0x002a689001007387 */ /* 0x000fe20000100a00 */
[----:B------:R-:W-:-:S04]  /*3f160*/  IMAD.WIDE R194, R139, 0x4, R126 ;  /* 0x000000048bc27825 */ /* 0x000fc800078e027e */
[C---:B--2---:R-:W-:Y:S02]  /*3f170*/  IMAD.WIDE R214, R139.reuse, 0x4, R110 ;  /* 0x000000048bd67825 */ /* 0x044fe400078e026e */
[----:B------:R-:W2:Y:S02]  /*3f180*/  LDL.LU.64 R110, [R1+0x2c08] ;  /* 0x002c0800016e7983 */ /* 0x000ea40000300a00 */
[----:B---3--:R-:W-:-:S05]  /*3f190*/  IMAD.WIDE R246, R139, 0x4, R248 ;  /* 0x000000048bf67825 */ /* 0x008fca00078e02f8 */
[----:B------:R-:W-:Y:S04]  /*3f1a0*/  STL.64 [R1+0x1938], R246 ;  /* 0x001938f601007387 */ /* 0x000fe80000100a00 */
[----:B------:R-:W-:Y:S04]  /*3f1b0*/  STL.64 [R1+0x2bb0], R246 ;  /* 0x002bb0f601007387 */ /* 0x000fe80000100a00 */
[----:B------:R-:W-:Y:S04]  /*3f1c0*/  STL.64 [R1+0x1928], R218 ;  /* 0x001928da01007387 */ /* 0x000fe80000100a00 */
[----:B------:R3:W-:Y:S04]  /*3f1d0*/  STL.64 [R1+0x2a70], R218 ;  /* 0x002a70da01007387 */ /* 0x0007e80000100a00 */
[----:B------:R-:W2:Y:S04]  /*3f1e0*/  LDL.LU.64 R126, [R1+0x2c00] ;  /* 0x002c0000017e7983 */ /* 0x000ea80000300a00 */
[----:B------:R-:W-:Y:S04]  /*3f1f0*/  STL.64 [R1+0x1940], R214 ;  /* 0x001940d601007387 */ /* 0x000fe80000100a00 */
[----:B------:R1:W-:Y:S04]  /*3f200*/  STL.64 [R1+0x2b28], R214 ;  /* 0x002b28d601007387 */ /* 0x0003e80000100a00 */
[----:B------:R-:W-:Y:S04]  /*3f210*/  STL.64 [R1+0x1930], R182 ;  /* 0x001930b601007387 */ /* 0x000fe80000100a00 */
[----:B------:R-:W-:Y:S01]  /*3f220*/  STL.64 [R1+0x2a78], R182 ;  /* 0x002a78b601007387 */ /* 0x000fe20000100a00 */
[----:B----4-:R-:W-:-:S03]  /*3f230*/  IMAD.WIDE R244, R139, 0x4, R184 ;  /* 0x000000048bf47825 */ /* 0x010fc600078e02b8 */
[----:B------:R-:W4:Y:S04]  /*3f240*/  LDL.LU.64 R248, [R1+0x108] ;  /* 0x0001080001f87983 */ /* 0x000f280000300a00 */
[----:B------:R-:W-:Y:S04]  /*3f250*/  STL.64 [R1+0x1948], R194 ;  /* 0x001948c201007387 */ /* 0x000fe80000100a00 */
[----:B------:R1:W-:Y:S04]  /*3f260*/  STL.64 [R1+0x2a80], R194 ;  /* 0x002a80c201007387 */ /* 0x0003e80000100a00 */
[----:B------:R-:W-:Y:S04]  /*3f270*/  STL.64 [R1+0x1950], R244 ;  /* 0x001950f401007387 */ /* 0x000fe80000100a00 */
[----:B------:R-:W-:Y:S04]  /*3f280*/  STL.64 [R1+0x2bb8], R244 ;  /* 0x002bb8f401007387 */ /* 0x000fe80000100a00 */
[----:B------:R-:W4:Y:S01]  /*3f290*/  LDL.LU.64 R184, [R1+0xc8] ;  /* 0x0000c80001b87983 */ /* 0x000f220000300a00 */
[----:B------:R-:W-:-:S03]  /*3f2a0*/  IMAD.WIDE R242, R139, 0x4, R224 ;  /* 0x000000048bf27825 */ /* 0x000fc600078e02e0 */
[----:B------:R-:W4:Y:S04]  /*3f2b0*/  LDL.LU.64 R224, [R1+0x88] ;  /* 0x0000880001e07983 */ /* 0x000f280000300a00 */
[----:B------:R-:W-:Y:S01]  /*3f2c0*/  STL.64 [R1+0xd0], R242 ;  /* 0x0000d0f201007387 */ /* 0x000fe20000100a00 */
[----:B------:R-:W-:-:S03]  /*3f2d0*/  IMAD.WIDE R240, R139, 0x4, R186 ;  /* 0x000000048bf07825 */ /* 0x000fc600078e02ba */
[----:B------:R-:W-:Y:S04]  /*3f2e0*/  STL.64 [R1+0x2bc0], R242 ;  /* 0x002bc0f201007387 */ /* 0x000fe80000100a00 */
[----:B------:R-:W4:Y:S01]  /*3f2f0*/  LDL.LU.64 R186, [R1+0x48] ;  /* 0x0000480001ba7983 */ /* 0x000f220000300a00 */
[----:B-1----:R-:W-:-:S04]  /*3f300*/  IMAD.WIDE R216, R139, 0x4, R30 ;  /* 0x000000048bd87825 */ /* 0x002fc800078e021e */
[----:B---3--:R-:W-:-:S04]  /*3f310*/  IMAD.WIDE R218, R139, 0x4, R46 ;  /* 0x000000048bda7825 */ /* 0x008fc800078e022e */
[C---:B------:R-:W-:Y:S02]  /*3f320*/  IMAD.WIDE R238, R139.reuse, 0x4, R212 ;  /* 0x000000048bee7825 */ /* 0x040fe400078e02d4 */
[----:B------:R-:W3:Y:S04]  /*3f330*/  LDL.LU.64 R212, [R1+0x8] ;  /* 0x0000080001d47983 */ /* 0x000ee80000300a00 */
[----:B------:R-:W-:Y:S01]  /*3f340*/  STL.64 [R1+0x1d20], R240 ;  /* 0x001d20f001007387 */ /* 0x000fe20000100a00 */
[----:B------:R-:W-:-:S03]  /*3f350*/  IMAD.WIDE R228, R139, 0x4, R78 ;  /* 0x000000048be47825 */ /* 0x000fc600078e024e */
[----:B------:R-:W-:Y:S01]  /*3f360*/  STL.64 [R1+0x2bc8], R240 ;  /* 0x002bc8f001007387 */ /* 0x000fe20000100a00 */
[----:B------:R-:W-:-:S04]  /*3f370*/  IMAD.WIDE R230, R139, 0x4, R94 ;  /* 0x000000048be67825 */ /* 0x000fc800078e025e */
[C---:B------:R-:W-:Y:S01]  /*3f380*/  IMAD.WIDE R236, R139.reuse, 0x4, R226 ;  /* 0x000000048bec7825 */ /* 0x040fe200078e02e2 */
[----:B------:R-:W-:Y:S04]  /*3f390*/  STL.64 [R1+0x1d18], R238 ;  /* 0x001d18ee01007387 */ /* 0x000fe80000100a00 */
[----:B------:R-:W-:Y:S01]  /*3f3a0*/  STL.64 [R1+0x2bd0], R238 ;  /* 0x002bd0ee01007387 */ /* 0x000fe20000100a00 */
[----:B------:R-:W-:-:S03]  /*3f3b0*/  IMAD.WIDE R226, R139, 0x4, R62 ;  /* 0x000000048be27825 */ /* 0x000fc600078e023e */
[----:B------:R-:W-:Y:S04]  /*3f3c0*/  STL.64 [R1+0x1d10], R236 ;  /* 0x001d10ec01007387 */ /* 0x000fe80000100a00 */
[----:B------:R1:W-:Y:S01]  /*3f3d0*/  STL.64 [R1+0x2bd8], R236 ;  /* 0x002bd8ec01007387 */ /* 0x0003e20000100a00 */
[----:B------:R-:W-:-:S04]  /*3f3e0*/  IMAD.WIDE R214, R139, 0x4, R14 ;  /* 0x000000048bd67825 */ /* 0x000fc800078e020e */
[----:B--2---:R-:W-:-:S04]  /*3f3f0*/  IMAD.WIDE R232, R139, 0x4, R110 ;  /* 0x000000048be87825 */ /* 0x004fc800078e026e */
[----:B------:R-:W-:-:S05]  /*3f400*/  IMAD.WIDE R234, R139, 0x4, R126 ;  /* 0x000000048bea7825 */ /* 0x000fca00078e027e */
[----:B------:R-:W-:Y:S04]  /*3f410*/  STL.64 [R1+0x1d08], R234 ;  /* 0x001d08ea01007387 */ /* 0x000fe80000100a00 */
[----:B------:R-:W-:Y:S04]  /*3f420*/  STL.64 [R1+0x1d00], R232 ;  /* 0x001d00e801007387 */ /* 0x000fe80000100a00 */
[----:B------:R-:W-:Y:S04]  /*3f430*/  STL.64 [R1+0x1cf8], R230 ;  /* 0x001cf8e601007387 */ /* 0x000fe80000100a00 */
[----:B------:R-:W-:Y:S01]  /*3f440*/  STL.64 [R1+0x1cf0], R228 ;  /* 0x001cf0e401007387 */ /* 0x000fe20000100a00 */
[----:B----4-:R-:W-:-:S03]  /*3f450*/  IMAD.WIDE R78, R139, 0x4, R248 ;  /* 0x000000048b4e7825 */ /* 0x010fc600078e02f8 */
[----:B------:R-:W-:Y:S04]  /*3f460*/  STL.64 [R1+0x1ce8], R226 ;  /* 0x001ce8e201007387 */ /* 0x000fe80000100a00 */
[----:B------:R-:W-:Y:S04]  /*3f470*/  STL.64 [R1+0x1ce0], R218 ;  /* 0x001ce0da01007387 */ /* 0x000fe80000100a00 */
[----:B------:R-:W-:Y:S04]  /*3f480*/  STL.64 [R1+0x2b30], R78 ;  /* 0x002b304e01007387 */ /* 0x000fe80000100a00 */
[----:B------:R-:W-:Y:S01]  /*3f490*/  STL.64 [R1+0x1cd8], R216 ;  /* 0x001cd8d801007387 */ /* 0x000fe20000100a00 */
[----:B------:R-:W-:-:S03]  /*3f4a0*/  IMAD.WIDE R94, R139, 0x4, R184 ;  /* 0x000000048b5e7825 */ /* 0x000fc600078e02b8 */
[----:B------:R-:W-:Y:S04]  /*3f4b0*/  STL.64 [R1+0x1cd0], R214 ;  /* 0x001cd0d601007387 */ /* 0x000fe80000100a00 */
[----:B------:R-:W-:Y:S04]  /*3f4c0*/  STL.64 [R1+0x2b38], R94 ;  /* 0x002b385e01007387 */ /* 0x000fe80000100a00 */
[----:B------:R-:W2:Y:S01]  /*3f4d0*/  LDL.LU.64 R184, [R1+0x100] ;  /* 0x0001000001b87983 */ /* 0x000ea20000300a00 */
[----:B------:R-:W-:-:S03]  /*3f4e0*/  IMAD.WIDE R210, R139, 0x4, R224 ;  /* 0x000000048bd27825 */ /* 0x000fc600078e02e0 */
[----:B------:R-:W4:Y:S01]  /*3f4f0*/  LDL.LU.64 R224, [R1+0xc0] ;  /* 0x0000c00001e07983 */ /* 0x000f220000300a00 */
[----:B------:R-:W-:-:S04]  /*3f500*/  IMAD.WIDE R208, R139, 0x4, R186 ;  /* 0x000000048bd07825 */ /* 0x000fc800078e02ba */
[----:B------:R-:W-:-:S04]  /*3f510*/  IMAD.WIDE R204, R139, 0x4, R124 ;  /* 0x000000048bcc7825 */ /* 0x000fc800078e027c */
[----:B------:R-:W-:-:S04]  /*3f520*/  IMAD.WIDE R202, R139, 0x4, R108 ;  /* 0x000000048bca7825 */ /* 0x000fc800078e026c */
[C---:B---3--:R-:W-:Y:S02]  /*3f530*/  IMAD.WIDE R206, R139.reuse, 0x4, R212 ;  /* 0x000000048bce7825 */ /* 0x048fe400078e02d4 */
[----:B------:R-:W3:Y:S04]  /*3f540*/  LDL.LU.64 R212, [R1+0x80] ;  /* 0x0000800001d47983 */ /* 0x000ee80000300a00 */
[----:B------:R-:W3:Y:S04]  /*3f550*/  LDL.LU.64 R170, [R1+0x40] ;  /* 0x0000400001aa7983 */ /* 0x000ee80000300a00 */
[----:B------:R-:W3:Y:S04]  /*3f560*/  LDL.LU.64 R172, [R1] ;  /* 0x0000000001ac7983 */ /* 0x000ee80000300a00 */
[----:B------:R-:W-:Y:S04]  /*3f570*/  STL.64 [R1+0x1cc8], R210 ;  /* 0x001cc8d201007387 */ /* 0x000fe80000100a00 */
        /* <DEDUP_REMOVED lines=8> */
[----:B------:R-:W-:Y:S04]  /*3f600*/  STL.64 [R1+0x1cb0], R204 ;  /* 0x001cb0cc01007387 */ /* 0x000fe80000100a00 */
[----:B------:R-:W-:Y:S04]  /*3f610*/  STL.64 [R1+0x2b58], R204 ;  /* 0x002b58cc01007387 */ /* 0x000fe80000100a00 */
[----:B------:R-:W-:Y:S04]  /*3f620*/  STL.64 [R1+0x1ca8], R202 ;  /* 0x001ca8ca01007387 */ /* 0x000fe80000100a00 */
[----:B------:R1:W-:Y:S01]  /*3f630*/  STL.64 [R1+0x2b60], R202 ;  /* 0x002b60ca01007387 */ /* 0x0003e20000100a00 */
[----:B------:R-:W-:-:S03]  /*3f640*/  IMAD.WIDE R182, R139, 0x4, R44 ;  /* 0x000000048bb67825 */ /* 0x000fc600078e022c */
[----:B------:R-:W-:Y:S04]  /*3f650*/  STL.64 [R1+0x1ca0], R200 ;  /* 0x001ca0c801007387 */ /* 0x000fe80000100a00 */
[----:B------:R-:W-:Y:S01]  /*3f660*/  STL.64 [R1+0x2b68], R200 ;  /* 0x002b68c801007387 */ /* 0x000fe20000100a00 */
[----:B------:R-:W-:-:S03]  /*3f670*/  IMAD.WIDE R154, R139, 0x4, R28 ;  /* 0x000000048b9a7825 */ /* 0x000fc600078e021c */
[----:B------:R-:W-:Y:S04]  /*3f680*/  STL.64 [R1+0x1c98], R194 ;  /* 0x001c98c201007387 */ /* 0x000fe80000100a00 */
[----:B------:R-:W-:Y:S04]  /*3f690*/  STL.64 [R1+0x2b70], R194 ;  /* 0x002b70c201007387 */ /* 0x000fe80000100a00 */
[----:B------:R-:W-:Y:S04]  /*3f6a0*/  STL.64 [R1+0x1c90], R186 ;  /* 0x001c90ba01007387 */ /* 0x000fe80000100a00 */
[----:B------:R-:W-:Y:S04]  /*3f6b0*/  STL.64 [R1+0x2b78], R186 ;  /* 0x002b78ba01007387 */ /* 0x000fe80000100a00 */
[----:B------:R-:W3:Y:S04]  /*3f6c0*/  LDL.LU.64 R178, [R1+0x138] ;  /* 0x0001380001b27983 */ /* 0x000ee80000300a00 */
[----:B------:R-:W3:Y:S04]  /*3f6d0*/  LDL.LU.64 R248, [R1+0xf8] ;  /* 0x0000f80001f87983 */ /* 0x000ee80000300a00 */
[----:B------:R-:W-:Y:S01]  /*3f6e0*/  STL.64 [R1+0x1c88], R182 ;  /* 0x001c88b601007387 */ /* 0x000fe20000100a00 */
[----:B------:R-:W-:-:S04]  /*3f6f0*/  IMAD.WIDE R144, R139, 0x4, R12 ;  /* 0x000000048b907825 */ /* 0x000fc800078e020c */
[----:B--2---:R-:W-:-:S05]  /*3f700*/  IMAD.WIDE R62, R139, 0x4, R184 ;  /* 0x000000048b3e7825 */ /* 0x004fca00078e02b8 */
[----:B------:R-:W-:Y:S01]  /*3f710*/  STL.64 [R1+0x2a88], R62 ;  /* 0x002a883e01007387 */ /* 0x000fe20000100a00 */
[----:B----4-:R-:W-:-:S03]  /*3f720*/  IMAD.WIDE R76, R139, 0x4, R224 ;  /* 0x000000048b4c7825 */ /* 0x010fc600078e02e0 */
[----:B------:R-:W-:Y:S04]  /*3f730*/  STL.64 [R1+0x1c80], R154 ;  /* 0x001c809a01007387 */ /* 0x000fe80000100a00 */
[----:B------:R-:W2:Y:S04]  /*3f740*/  LDL.LU.64 R184, [R1+0xb8] ;  /* 0x0000b80001b87983 */ /* 0x000ea80000300a00 */
[----:B------:R-:W-:Y:S04]  /*3f750*/  STL.64 [R1+0x1c78], R144 ;  /* 0x001c789001007387 */ /* 0x000fe80000100a00 */
[----:B------:R-:W-:Y:S04]  /*3f760*/  STL.64 [R1+0x2a90], R76 ;  /* 0x002a904c01007387 */ /* 0x000fe80000100a00 */
[----:B------:R-:W4:Y:S01]  /*3f770*/  LDL.LU.64 R224, [R1+0x78] ;  /* 0x0000780001e07983 */ /* 0x000f220000300a00 */
[----:B---3--:R-:W-:-:S03]  /*3f780*/  IMAD.WIDE R192, R139, 0x4, R212 ;  /* 0x000000048bc07825 */ /* 0x008fc600078e02d4 */
[----:B------:R-:W3:Y:S01]  /*3f790*/  LDL.LU.64 R212, [R1+0x38] ;  /* 0x0000380001d47983 */ /* 0x000ee20000300a00 */
[----:B------:R-:W-:-:S03]  /*3f7a0*/  IMAD.WIDE R190, R139, 0x4, R170 ;  /* 0x000000048bbe7825 */ /* 0x000fc600078e02aa */
[----:B------:R-:W-:Y:S01]  /*3f7b0*/  STL.64 [R1+0x1c70], R192 ;  /* 0x001c70c001007387 */ /* 0x000fe20000100a00 */
[----:B------:R-:W-:-:S03]  /*3f7c0*/  IMAD.WIDE R188, R139, 0x4, R172 ;  /* 0x000000048bbc7825 */ /* 0x000fc600078e02ac */
[----:B------:R-:W-:Y:S01]  /*3f7d0*/  STL.64 [R1+0x2a98], R192 ;  /* 0x002a98c001007387 */ /* 0x000fe20000100a00 */
[----:B------:R-:W-:-:S03]  /*3f7e0*/  IMAD.WIDE R160, R139, 0x4, R122 ;  /* 0x000000048ba07825 */ /* 0x000fc600078e027a */
[----:B------:R-:W-:Y:S01]  /*3f7f0*/  STL.64 [R1+0x1c68], R190 ;  /* 0x001c68be01007387 */ /* 0x000fe20000100a00 */
[----:B------:R-:W-:-:S03]  /*3f800*/  IMAD.WIDE R158, R139, 0x4, R106 ;  /* 0x000000048b9e7825 */ /* 0x000fc600078e026a */
[----:B------:R1:W-:Y:S01]  /*3f810*/  STL.64 [R1+0x2aa0], R190 ;  /* 0x002aa0be01007387 */ /* 0x0003e20000100a00 */
[----:B------:R-:W-:-:S03]  /*3f820*/  IMAD.WIDE R156, R139, 0x4, R90 ;  /* 0x000000048b9c7825 */ /* 0x000fc600078e025a */
[----:B------:R-:W-:Y:S01]  /*3f830*/  STL.64 [R1+0x1c60], R188 ;  /* 0x001c60bc01007387 */ /* 0x000fe20000100a00 */
        /* <DEDUP_REMOVED lines=12> */
[----:B------:R-:W-:Y:S04]  /*3f900*/  STL.64 [R1+0x1c28], R142 ;  /* 0x001c288e01007387 */ /* 0x000fe80000100a00 */
[----:B------:R-:W3:Y:S01]  /*3f910*/  LDL.LU.64 R222, [R1+0xf0] ;  /* 0x0000f00001de7983 */ /* 0x000ee20000300a00 */
[----:B------:R-:W-:-:S03]  /*3f920*/  IMAD.WIDE R58, R139, 0x4, R248 ;  /* 0x000000048b3a7825 */ /* 0x000fc600078e02f8 */
[----:B------:R-:W3:Y:S04]  /*3f930*/  LDL.LU.64 R248, [R1+0xb0] ;  /* 0x0000b00001f87983 */ /* 0x000ee80000300a00 */
[----:B------:R-:W-:Y:S01]  /*3f940*/  STL.64 [R1+0x1c20], R140 ;  /* 0x001c208c01007387 */ /* 0x000fe20000100a00 */
[----:B--2---:R-:W-:-:S03]  /*3f950*/  IMAD.WIDE R60, R139, 0x4, R184 ;  /* 0x000000048b3c7825 */ /* 0x004fc600078e02b8 */
[----:B------:R-:W2:Y:S01]  /*3f960*/  LDL.LU.64 R184, [R1+0x70] ;  /* 0x0000700001b87983 */ /* 0x000ea20000300a00 */
[----:B----4-:R-:W-:-:S03]  /*3f970*/  IMAD.WIDE R198, R139, 0x4, R224 ;  /* 0x000000048bc67825 */ /* 0x010fc600078e02e0 */
[----:B------:R-:W4:Y:S01]  /*3f980*/  LDL.LU.64 R224, [R1+0x30] ;  /* 0x0000300001e07983 */ /* 0x000f220000300a00 */
[----:B------:R-:W-:-:S03]  /*3f990*/  IMAD.WIDE R46, R139, 0x4, R178 ;  /* 0x000000048b2e7825 */ /* 0x000fc600078e02b2 */
[----:B-1----:R-:W4:Y:S01]  /*3f9a0*/  LDL.LU.64 R236, [R1+0x128] ;  /* 0x0001280001ec7983 */ /* 0x002f220000300a00 */
[----:B---3--:R-:W-:-:S03]  /*3f9b0*/  IMAD.WIDE R196, R139, 0x4, R212 ;  /* 0x000000048bc47825 */ /* 0x008fc600078e02d4 */
[----:B------:R-:W3:Y:S01]  /*3f9c0*/  LDL.LU.64 R238, [R1+0xe8] ;  /* 0x0000e80001ee7983 */ /* 0x000ee20000300a00 */
[----:B------:R-:W-:-:S03]  /*3f9d0*/  IMAD.WIDE R178, R139, 0x4, R250 ;  /* 0x000000048bb27825 */ /* 0x000fc600078e02fa */
[----:B------:R-:W3:Y:S01]  /*3f9e0*/  LDL.LU.64 R240, [R1+0xa8] ;  /* 0x0000a80001f07983 */ /* 0x000ee20000300a00 */
[----:B------:R-:W-:-:S03]  /*3f9f0*/  IMAD.WIDE R172, R139, 0x4, R120 ;  /* 0x000000048bac7825 */ /* 0x000fc600078e0278 */
[----:B------:R-:W3:Y:S01]  /*3fa00*/  LDL.LU.64 R242, [R1+0x68] ;  /* 0x0000680001f27983 */ /* 0x000ee20000300a00 */
[----:B------:R-:W-:-:S03]  /*3fa10*/  IMAD.WIDE R170, R139, 0x4, R104 ;  /* 0x000000048baa7825 */ /* 0x000fc600078e0268 */
        /* <DEDUP_REMOVED lines=14> */
[----:B------:R-:W-:Y:S01]  /*3fb00*/  STL.64 [R1+0xc8], R164 ;  /* 0x0000c8a401007387 */ /* 0x000fe20000100a00 */
[----:B------:R-:W-:-:S03]  /*3fb10*/  IMAD.WIDE R40, R139, 0x4, R176 ;  /* 0x000000048b287825 */ /* 0x000fc600078e02b0 */
[----:B------:R-:W-:Y:S04]  /*3fb20*/  STL.64 [R1+0xc0], R162 ;  /* 0x0000c0a201007387 */ /* 0x000fe80000100a00 */
[----:B------:R-:W-:Y:S01]  /*3fb30*/  STL.64 [R1+0x10], R152 ;  /* 0x0000109801007387 */ /* 0x000fe20000100a00 */
[----:B------:R-:W-:-:S03]  /*3fb40*/  IMAD.WIDE R42, R139, 0x4, R222 ;  /* 0x000000048b2a7825 */ /* 0x000fc600078e02de */
[----:B------:R-:W3:Y:S04]  /*3fb50*/  LDL.LU.64 R246, [R1+0x120] ;  /* 0x0001200001f67983 */ /* 0x000ee80000300a00 */
[----:B------:R-:W-:Y:S04]  /*3fb60*/  STL.64 [R1+0x8], R212 ;  /* 0x000008d401007387 */ /* 0x000fe80000100a00 */
[----:B------:R-:W3:Y:S01]  /*3fb70*/  LDL.LU.64 R176, [R1+0xe0] ;  /* 0x0000e00001b07983 */ /* 0x000ee20000300a00 */
[----:B------:R-:W-:-:S04]  /*3fb80*/  IMAD.WIDE R108, R139, 0x4, R22 ;  /* 0x000000048b6c7825 */ /* 0x000fc800078e0216 */
[----:B------:R-:W-:-:S04]  /*3fb90*/  IMAD.WIDE R22, R139, 0x4, R130 ;  /* 0x000000048b167825 */ /* 0x000fc800078e0282 */
[----:B------:R-:W-:-:S04]  /*3fba0*/  IMAD.WIDE R44, R139, 0x4, R248 ;  /* 0x000000048b2c7825 */ /* 0x000fc800078e02f8 */
[----:B------:R-:W-:-:S04]  /*3fbb0*/  IMAD.WIDE R120, R139, 0x4, R70 ;  /* 0x000000048b787825 */ /* 0x000fc800078e0246 */
[----:B------:R-:W-:-:S04]  /*3fbc0*/  IMAD.WIDE R26, R139, 0x4, R114 ;  /* 0x000000048b1a7825 */ /* 0x000fc800078e0272 */
[----:B------:R-:W-:-:S04]  /*3fbd0*/  IMAD.WIDE R70, R139, 0x4, R66 ;  /* 0x000000048b467825 */ /* 0x000fc800078e0242 */
[----:B------:R-:W-:-:S04]  /*3fbe0*/  IMAD.WIDE R56, R139, 0x4, R18 ;  /* 0x000000048b387825 */ /* 0x000fc800078e0212 */
[----:B--2---:R-:W-:-:S05]  /*3fbf0*/  IMAD.WIDE R8, R139, 0x4, R184 ;  /* 0x000000048b087825 */ /* 0x004fca00078e02b8 */
[----:B------:R1:W-:Y:S04]  /*3fc00*/  STL.64 [R1], R8 ;  /* 0x0000000801007387 */ /* 0x0003e80000100a00 */
[----:B------:R-:W2:Y:S01]  /*3fc10*/  LDL.LU.64 R222, [R1+0xa0] ;  /* 0x0000a00001de7983 */ /* 0x000ea20000300a00 */
[----:B----4-:R-:W-:-:S03]  /*3fc20*/  IMAD.WIDE R250, R139, 0x4, R224 ;  /* 0x000000048bfa7825 */ /* 0x010fc600078e02e0 */
[----:B------:R-:W4:Y:S04]  /*3fc30*/  LDL.LU.64 R248, [R1+0x60] ;  /* 0x0000600001f87983 */ /* 0x000f280000300a00 */
[----:B------:R-:W2:Y:S04]  /*3fc40*/  LDL.LU.64 R184, [R1+0x20] ;  /* 0x0000200001b87983 */ /* 0x000ea80000300a00 */
[----:B------:R-:W2:Y:S04]  /*3fc50*/  LDL.LU.64 R224, [R1+0x18] ;  /* 0x0000180001e07983 */ /* 0x000ea80000300a00 */
[----:B------:R-:W2:Y:S04]  /*3fc60*/  LDL.LU.64 R130, [R1+0x2bf8] ;  /* 0x002bf80001827983 */ /* 0x000ea80000300a00 */
[----:B------:R-:W2:Y:S04]  /*3fc70*/  LDL.LU.64 R114, [R1+0x2bf0] ;  /* 0x002bf00001727983 */ /* 0x000ea80000300a00 */
[----:B------:R-:W2:Y:S04]  /*3fc80*/  LDL.LU.64 R66, [R1+0x2be8] ;  /* 0x002be80001427983 */ /* 0x000ea80000300a00 */
[----:B------:R-:W2:Y:S04]  /*3fc90*/  LDL.LU.64 R18, [R1+0x2be0] ;  /* 0x002be00001127983 */ /* 0x000ea80000300a00 */
[----:B------:R1:W-:Y:S04]  /*3fca0*/  STL [R1+0x7f0], RZ ;  /* 0x0007f0ff01007387 */ /* 0x0003e80000100800 */
        /* <DEDUP_REMOVED lines=344> */
[----:B------:R1:W-:Y:S01]  /*41230*/  STL [R1+0x484], RZ ;  /* 0x000484ff01007387 */ /* 0x0003e20000100800 */
[----:B------:R-:W-:-:S03]  /*41240*/  IMAD.WIDE R126, R139, 0x4, R118 ;  /* 0x000000048b7e7825 */ /* 0x000fc600078e0276 */
[----:B------:R1:W-:Y:S01]  /*41250*/  STL [R1+0x488], RZ ;  /* 0x000488ff01007387 */ /* 0x0003e20000100800 */
[----:B------:R-:W-:-:S03]  /*41260*/  IMAD.WIDE R118, R139, 0x4, R54 ;  /* 0x000000048b767825 */ /* 0x000fc600078e0236 */
[----:B------:R1:W-:Y:S01]  /*41270*/  STL [R1+0x48c], RZ ;  /* 0x00048cff01007387 */ /* 0x0003e20000100800 */
[----:B--2---:R-:W-:-:S03]  /*41280*/  IMAD.WIDE R54, R139, 0x4, R184 ;  /* 0x000000048b367825 */ /* 0x004fc600078e02b8 */
[----:B------:R2:W-:Y:S04]  /*41290*/  STL [R1+0x720], RZ ;  /* 0x000720ff01007387 */ /* 0x0005e80000100800 */
[----:B------:R2:W-:Y:S04]  /*412a0*/  STL [R1+0x724], RZ ;  /* 0x000724ff01007387 */ /* 0x0005e80000100800 */
[----:B------:R2:W-:Y:S04]  /*412b0*/  STL [R1+0x728], RZ ;  /* 0x000728ff01007387 */ /* 0x0005e80000100800 */
[----:B------:R2:W-:Y:S01]  /*412c0*/  STL [R1+0x72c], RZ ;  /* 0x00072cff01007387 */ /* 0x0005e20000100800 */
[----:B------:R-:W-:-:S03]  /*412d0*/  IMAD.WIDE R88, R139, 0x4, R52 ;  /* 0x000000048b587825 */ /* 0x000fc600078e0234 */
[----:B------:R-:W2:Y:S01]  /*412e0*/  LDL.LU.64 R184, [R1+0xdf0] ;  /* 0x000df00001b87983 */ /* 0x000ea20000300a00 */
[----:B------:R-:W-:-:S03]  /*412f0*/  IMAD.WIDE R52, R139, 0x4, R224 ;  /* 0x000000048b347825 */ /* 0x000fc600078e02e0 */
[----:B------:R1:W-:Y:S04]  /*41300*/  STL [R1+0x790], RZ ;  /* 0x000790ff01007387 */ /* 0x0003e80000100800 */
[----:B------:R1:W-:Y:S04]  /*41310*/  STL [R1+0x794], RZ ;  /* 0x000794ff01007387 */ /* 0x0003e80000100800 */
[----:B------:R1:W-:Y:S04]  /*41320*/  STL [R1+0x798], RZ ;  /* 0x000798ff01007387 */ /* 0x0003e80000100800 */
[----:B------:R1:W-:Y:S04]  /*41330*/  STL [R1+0x79c], RZ ;  /* 0x00079cff01007387 */ /* 0x0003e80000100800 */
        /* <DEDUP_REMOVED lines=17> */
[----:B------:R-:W2:Y:S04]  /*41450*/  LDL.LU.64 R202, [R1+0xe00] ;  /* 0x000e000001ca7983 */ /* 0x000ea80000300a00 */
[----:B------:R-:W1:Y:S04]  /*41460*/  LDL.LU.64 R204, [R1+0xe08] ;  /* 0x000e080001cc7983 */ /* 0x000e680000300a00 */
        /* <DEDUP_REMOVED lines=11> */
[----:B---3--:R-:W-:-:S03]  /*41520*/  IMAD.WIDE R30, R139, 0x4, R238 ;  /* 0x000000048b1e7825 */ /* 0x008fc600078e02ee */
[----:B------:R3:W-:Y:S01]  /*41530*/  STL [R1+0x8ec], RZ ;  /* 0x0008ecff01007387 */ /* 0x0007e20000100800 */
[----:B------:R-:W-:-:S03]  /*41540*/  IMAD.WIDE R110, R139, 0x4, R38 ;  /* 0x000000048b6e7825 */ /* 0x000fc600078e0226 */
[----:B------:R-:W3:Y:S01]  /*41550*/  LDL.64 R94, [R1+0xca0] ;  /* 0x000ca000015e7983 */ /* 0x000ee20000100a00 */
[----:B------:R-:W-:-:S03]  /*41560*/  IMAD.WIDE R38, R139, 0x4, R240 ;  /* 0x000000048b267825 */ /* 0x000fc600078e02f0 */
[----:B------:R-:W3:Y:S01]  /*41570*/  LDL.64 R78, [R1+0xe68] ;  /* 0x000e6800014e7983 */ /* 0x000ee20000100a00 */
[----:B------:R-:W-:-:S03]  /*41580*/  IMAD.WIDE R124, R139, 0x4, R102 ;  /* 0x000000048b7c7825 */ /* 0x000fc600078e0266 */
[----:B------:R-:W3:Y:S01]  /*41590*/  LDL.64 R236, [R1+0xe88] ;  /* 0x000e880001ec7983 */ /* 0x000ee20000100a00 */
[----:B------:R-:W-:-:S03]  /*415a0*/  IMAD.WIDE R104, R139, 0x4, R242 ;  /* 0x000000048b687825 */ /* 0x000fc600078e02f2 */
[----:B------:R-:W3:Y:S01]  /*415b0*/  LDL.64 R238, [R1+0xea8] ;  /* 0x000ea80001ee7983 */ /* 0x000ee20000100a00 */
[----:B------:R-:W-:-:S03]  /*415c0*/  IMAD.WIDE R92, R139, 0x4, R84 ;  /* 0x000000048b5c7825 */ /* 0x000fc600078e0254 */
        /* <DEDUP_REMOVED lines=13> */
[----:B----4-:R-:W-:-:S03]  /*416a0*/  IMAD.WIDE R68, R139, 0x4, R248 ;  /* 0x000000048b447825 */ /* 0x010fc600078e02f8 */
[----:B------:R-:W4:Y:S01]  /*416b0*/  LDL.64 R248, [R1+0xfb8] ;  /* 0x000fb80001f87983 */ /* 0x000f220000100a00 */
[----:B------:R-:W-:Y:S01]  /*416c0*/  ISETP.GE.U32.AND P4, PT, R138, 0x7fffff45, PT ;  /* 0x7fffff458a00780c */ /* 0x000fe20003f86070 */
[----:B--2---:R-:W-:Y:S01]  /*416d0*/  IMAD.WIDE R14, R252, 0x4, R184 ;  /* 0x00000004fc0e7825 */ /* 0x004fe200078e02b8 */
[----:B------:R-:W-:Y:S01]  /*416e0*/  ISETP.NE.U32.AND P5, PT, R0, RZ, PT ;  /* 0x000000ff0000720c */ /* 0x000fe20003fa5070 */
[----:B------:R-:W2:Y:S02]  /*416f0*/  LDL.64 R184, [R1+0xff8] ;  /* 0x000ff80001b87983 */ /* 0x000ea40000100a00 */
[----:B------:R-:W-:Y:S02]  /*41700*/  IMAD.WIDE R12, R252, 0x4, R224 ;  /* 0x00000004fc0c7825 */ /* 0x000fe400078e02e0 */
[----:B------:R1:W-:Y:S04]  /*41710*/  LDGSTS.E [R180+0x46700], [R14.64], !P6 ;  /* 0x467000000eb47fae */ /* 0x0003e8000f121848 */
[----:B------:R-:W2:Y:S01]  /*41720*/  LDL.64 R224, [R1+0x1038] ;  /* 0x0010380001e07983 */ /* 0x000ea20000100a00 */
[----:B------:R-:W-:-:S02]  /*41730*/  IMAD.MOV.U32 R138, RZ, RZ, c[0x0][0x180] ;  /* 0x00006000ff8a7624 */ /* 0x000fc400078e00ff */
[C---:B------:R-:W-:Y:S01]  /*41740*/  IMAD.WIDE R122, R139.reuse, 0x4, R86 ;  /* 0x000000048b7a7825 */ /* 0x040fe200078e0256 */
[----:B------:R1:W-:Y:S02]  /*41750*/  LDGSTS.E [R180+0x46b00], [R12.64], !P3 ;  /* 0x46b000000cb47fae */ /* 0x0003e4000d921848 */
[----:B------:R-:W-:Y:S01]  /*41760*/  IADD3 R0, R138, -0x80, RZ ;  /* 0xffffff808a007810 */ /* 0x000fe20007ffe0ff */
[C---:B------:R-:W-:Y:S01]  /*41770*/  IMAD.WIDE R86, R139.reuse, 0x4, R36 ;  /* 0x000000048b567825 */ /* 0x040fe200078e0224 */
[----:B------:R-:W2:Y:S02]  /*41780*/  LDL.64 R190, [R1+0x1478] ;  /* 0x0014780001be7983 */ /* 0x000ea40000100a00 */
[----:B------:R-:W-:Y:S01]  /*41790*/  ISETP.GE.U32.AND P6, PT, R0, 0x7fffff41, PT ;  /* 0x7fffff410000780c */ /* 0x000fe20003fc6070 */
[C---:B------:R-:W-:Y:S01]  /*417a0*/  IMAD.WIDE R36, R139.reuse, 0x4, R34 ;  /* 0x000000048b247825 */ /* 0x040fe200078e0222 */
[----:B------:R-:W2:Y:S03]  /*417b0*/  LDL.64 R192, [R1+0x14b8] ;  /* 0x0014b80001c07983 */ /* 0x000ea60000100a00 */
        /* <DEDUP_REMOVED lines=8> */
[----:B------:R-:W-:Y:S01]  /*41840*/  IMAD.WIDE R174, R139, 0x4, R174 ;  /* 0x000000048bae7825 */ /* 0x000fe200078e02ae */
[----:B------:R-:W2:Y:S03]  /*41850*/  LDL.64 R200, [R1+0x16b8] ;  /* 0x0016b80001c87983 */ /* 0x000ea60000100a00 */
[----:B------:R-:W-:-:S04]  /*41860*/  IMAD.WIDE R10, R252, 0x4, R202 ;  /* 0x00000004fc0a7825 */ /* 0x000fc800078e02ca */
[C---:B-1----:R-:W-:Y:S01]  /*41870*/  IMAD.WIDE R8, R252.reuse, 0x4, R204 ;  /* 0x00000004fc087825 */ /* 0x042fe200078e02cc */
[----:B------:R1:W-:Y:S03]  /*41880*/  LDGSTS.E [R180+0x46f00], [R10.64], !P0 ;  /* 0x46f000000ab47fae */ /* 0x0003e6000c121848 */
[C---:B------:R-:W-:Y:S01]  /*41890*/  IMAD.WIDE R6, R252.reuse, 0x4, R206 ;  /* 0x00000004fc067825 */ /* 0x040fe200078e02ce */
[----:B------:R1:W-:Y:S03]  /*418a0*/  LDGSTS.E [R180+0x47300], [R8.64], !P2 ;  /* 0x4730000008b47fae */ /* 0x0003e6000d121848 */
[C---:B------:R-:W-:Y:S01]  /*418b0*/  IMAD.WIDE R4, R252.reuse, 0x4, R208 ;  /* 0x00000004fc047825 */ /* 0x040fe200078e02d0 */
[----:B------:R1:W-:Y:S03]  /*418c0*/  LDGSTS.E [R180+0x47700], [R6.64], !P1 ;  /* 0x4770000006b47fae */ /* 0x0003e6000c921848 */
[----:B------:R-:W-:Y:S01]  /*418d0*/  IMAD.WIDE R2, R252, 0x4, R210 ;  /* 0x00000004fc027825 */ /* 0x000fe200078e02d2 */
[----:B------:R1:W-:Y:S04]  /*418e0*/  LDGSTS.E [R180+0x47b00], [R4.64], !P4 ;  /* 0x47b0000004b47fae */ /* 0x0003e8000e121848 */
[----:B------:R1:W-:Y:S04]  /*418f0*/  LDGSTS.E [R180+0x47f00], [R2.64], !P6 ;  /* 0x47f0000002b47fae */ /* 0x0003e8000f121848 */
[----:B------:R-:W0:Y:S04]  /*41900*/  LDGDEPBAR ;  /* 0x00000000000079af */ /* 0x000e280000000000 */
[----:B------:R1:W-:Y:S04]  /*41910*/  LDGSTS.E [R181+0x20000], [R174.64], P5 ;  /* 0x20000000aeb57fae */ /* 0x0003e8000a921848 */
[----:B------:R1:W-:Y:S04]  /*41920*/  LDGSTS.E [R181+0x20800], [R220.64], P5 ;  /* 0x20800000dcb57fae */ /* 0x0003e8000a921848 */
[----:B------:R-:W2:Y:S04]  /*41930*/  LDL.64 R206, [R1+0x1078] ;  /* 0x0010780001ce7983 */ /* 0x000ea80000100a00 */
[----:B------:R-:W2:Y:S04]  /*41940*/  LDL.64 R208, [R1+0x10b8] ;  /* 0x0010b80001d07983 */ /* 0x000ea80000100a00 */
[----:B------:R-:W2:Y:S01]  /*41950*/  LDL.64 R210, [R1+0x10f8] ;  /* 0x0010f80001d27983 */ /* 0x000ea20000100a00 */
[----:B------:R-:W-:Y:S01]  /*41960*/  IADD3 R138, R138, 0x3f, RZ ;  /* 0x0000003f8a8a7810 */ /* 0x000fe20007ffe0ff */
[----:B------:R-:W-:-:S02]  /*41970*/  IMAD.WIDE R134, R139, 0x4, R134 ;  /* 0x000000048b867825 */ /* 0x000fc400078e0286 */
[----:B------:R-:W2:Y:S04]  /*41980*/  LDL.64 R202, [R1+0x16f8] ;  /* 0x0016f80001ca7983 */ /* 0x000ea80000100a00 */
[----:B---3--:R3:W-:Y:S04]  /*41990*/  LDGSTS.E [R181+0x21000], [R94.64], P5 ;  /* 0x210000005eb57fae */ /* 0x0087e8000a921848 */
[----:B------:R1:W-:Y:S04]  /*419a0*/  LDGSTS.E [R181+0x21800], [R78.64], P5 ;  /* 0x218000004eb57fae */ /* 0x0003e8000a921848 */
[----:B------:R1:W-:Y:S04]  /*419b0*/  LDGSTS.E [R181+0x22000], [R236.64], P5 ;  /* 0x22000000ecb57fae */ /* 0x0003e8000a921848 */
[----:B---3--:R-:W3:Y:S04]  /*419c0*/  LDL.64 R94, [R1+0x1138] ;  /* 0x00113800015e7983 */ /* 0x008ee80000100a00 */
[----:B------:R4:W-:Y:S04]  /*419d0*/  LDGSTS.E [R181+0x22800], [R238.64], P5 ;  /* 0x22800000eeb57fae */ /* 0x0009e8000a921848 */
[----:B-1----:R-:W3:Y:S04]  /*419e0*/  LDL.64 R78, [R1+0x1178] ;  /* 0x00117800014e7983 */ /* 0x002ee80000100a00 */
[----:B------:R1:W-:Y:S04]  /*419f0*/  LDGSTS.E [R181+0x23000], [R240.64], P5 ;  /* 0x23000000f0b57fae */ /* 0x0003e8000a921848 */
[----:B------:R-:W3:Y:S04]  /*41a00*/  LDL.64 R236, [R1+0x11b8] ;  /* 0x0011b80001ec7983 */ /* 0x000ee80000100a00 */
[----:B------:R1:W-:Y:S04]  /*41a10*/  LDGSTS.E [R181+0x23800], [R242.64], P5 ;  /* 0x23800000f2b57fae */ /* 0x0003e8000a921848 */
[----:B----4-:R-:W4:Y:S04]  /*41a20*/  LDL.64 R238, [R1+0x11f8] ;  /* 0x0011f80001ee7983 */ /* 0x010f280000100a00 */
[----:B------:R1:W-:Y:S04]  /*41a30*/  LDGSTS.E [R181+0x24000], [R244.64], P5 ;  /* 0x24000000f4b57fae */ /* 0x0003e8000a921848 */
[----:B-1----:R-:W4:Y:S04]  /*41a40*/  LDL.64 R240, [R1+0x1238] ;  /* 0x0012380001f07983 */ /* 0x002f280000100a00 */
[----:B------:R1:W-:Y:S04]  /*41a50*/  LDGSTS.E [R181+0x24800], [R246.64], P5 ;  /* 0x24800000f6b57fae */ /* 0x0003e8000a921848 */
[----:B------:R-:W4:Y:S04]  /*41a60*/  LDL.64 R242, [R1+0x1278] ;  /* 0x0012780001f27983 */ /* 0x000f280000100a00 */
[----:B------:R1:W-:Y:S04]  /*41a70*/  LDGSTS.E [R181+0x25000], [R176.64], P5 ;  /* 0x25000000b0b57fae */ /* 0x0003e8000a921848 */
[----:B------:R-:W4:Y:S04]  /*41a80*/  LDL.64 R244, [R1+0x12b8] ;  /* 0x0012b80001f47983 */ /* 0x000f280000100a00 */
[----:B------:R1:W-:Y:S04]  /*41a90*/  LDGSTS.E [R181+0x25800], [R222.64], P5 ;  /* 0x25800000deb57fae */ /* 0x0003e8000a921848 */
[----:B-1----:R-:W4:Y:S04]  /*41aa0*/  LDL.64 R246, [R1+0x12f8] ;  /* 0x0012f80001f67983 */ /* 0x002f280000100a00 */
[----:B------:R1:W-:Y:S04]  /*41ab0*/  LDGSTS.E [R181+0x26000], [R248.64], P5 ;  /* 0x26000000f8b57fae */ /* 0x0003e8000a921848 */
[----:B------:R-:W4:Y:S04]  /*41ac0*/  LDL.64 R176, [R1+0x1338] ;  /* 0x0013380001b07983 */ /* 0x000f280000100a00 */
[----:B------:R-:W4:Y:S01]  /*41ad0*/  LDL.64 R222, [R1+0x1378] ;  /* 0x0013780001de7983 */ /* 0x000f220000100a00 */
[----:B------:R-:W-:Y:S01]  /*41ae0*/  IMAD.WIDE R132, R139, 0x4, R132 ;  /* 0x000000048b847825 */ /* 0x000fe200078e0284 */
[----:B------:R-:W-:-:S02]  /*41af0*/  ISETP.GE.AND P3, PT, R138, 0x40, PT ;  /* 0x000000408a00780c */ /* 0x000fc40003f66270 */
[----:B-1----:R-:W4:Y:S01]  /*41b00*/  LDL.64 R248, [R1+0x4d8] ;  /* 0x0004d80001f87983 */ /* 0x002f220000100a00 */
[----:B------:R-:W-:-:S03]  /*41b10*/  IMAD.WIDE R116, R139, 0x4, R116 ;  /* 0x000000048b747825 */ /* 0x000fc600078e0274 */
[----:B------:R-:W4:Y:S04]  /*41b20*/  LDL.64 R204, [R1+0x1738] ;  /* 0x0017380001cc7983 */ /* 0x000f280000100a00 */
[----:B--2---:R1:W-:Y:S04]  /*41b30*/  LDGSTS.E [R181+0x26800], [R184.64], P5 ;  /* 0x26800000b8b57fae */ /* 0x0043e8000a921848 */
[----:B-1----:R-:W2:Y:S04]  /*41b40*/  LDL.64 R184, [R1+0x13b8] ;  /* 0x0013b80001b87983 */ /* 0x002ea80000100a00 */
[----:B------:R1:W-:Y:S04]  /*41b50*/  LDGSTS.E [R181+0x27000], [R224.64], P5 ;  /* 0x27000000e0b57fae */ /* 0x0003e8000a921848 */
[----:B-1----:R-:W2:Y:S01]  /*41b60*/  LDL.64 R224, [R1+0x13f8] ;  /* 0x0013f80001e07983 */ /* 0x002ea20000100a00 */
[----:B------:R-:W-:-:S04]  /*41b70*/  IMAD.WIDE R100, R139, 0x4, R100 ;  /* 0x000000048b647825 */ /* 0x000fc800078e0264 */
        /* <DEDUP_REMOVED lines=14> */
[----:B------:R-:W-:Y:S02]  /*41c60*/  IMAD.WIDE R136, R139, 0x4, R136 ;  /* 0x000000048b887825 */ /* 0x000fe400078e0288 */
[----:B------:R-:W2:Y:S04]  /*41c70*/  LDL.64 R138, [R1+0x1438] ;  /* 0x00143800018a7983 */ /* 0x000ea80000100a00 */
[----:B------:R1:W-:Y:S04]  /*41c80*/  LDGSTS.E [R181+0x27800], [R206.64], P5 ;  /* 0x27800000ceb57fae */ /* 0x0003e8000a921848 */
[----:B------:R1:W-:Y:S04]  /*41c90*/  LDGSTS.E [R181+0x28000], [R208.64], P5 ;  /* 0x28000000d0b57fae */ /* 0x0003e8000a921848 */
[----:B------:R1:W-:Y:S04]  /*41ca0*/  LDGSTS.E [R181+0x28800], [R210.64], P5 ;  /* 0x28800000d2b57fae */ /* 0x0003e8000a921848 */
[----:B-1----:R-:W2:Y:S04]  /*41cb0*/  LDL.64 R206, [R1+0x1778] ;  /* 0x0017780001ce7983 */ /* 0x002ea80000100a00 */
[----:B------:R-:W2:Y:S04]  /*41cc0*/  LDL.64 R208, [R1+0x17b8] ;  /* 0x0017b80001d07983 */ /* 0x000ea80000100a00 */
[----:B------:R-:W2:Y:S04]  /*41cd0*/  LDL.64 R210, [R1+0x17f8] ;  /* 0x0017f80001d27983 */ /* 0x000ea80000100a00 */
[----:B---3--:R1:W-:Y:S04]  /*41ce0*/  LDGSTS.E [R181+0x29000], [R94.64], P5 ;  /* 0x290000005eb57fae */ /* 0x0083e8000a921848 */
[----:B------:R3:W-:Y:S04]  /*41cf0*/  LDGSTS.E [R181+0x29800], [R78.64], P5 ;  /* 0x298000004eb57fae */ /* 0x0007e8000a921848 */
[----:B-1----:R-:W2:Y:S04]  /*41d00*/  LDL.64 R94, [R1+0x258] ;  /* 0x00025800015e7983 */ /* 0x002ea80000100a00 */
[----:B------:R1:W-:Y:S04]  /*41d10*/  LDGSTS.E [R181+0x2a000], [R236.64], P5 ;  /* 0x2a000000ecb57fae */ /* 0x0003e8000a921848 */
[----:B---3--:R-:W3:Y:S04]  /*41d20*/  LDL.64 R78, [R1+0x1878] ;  /* 0x00187800014e7983 */ /* 0x008ee80000100a00 */
[----:B----4-:R4:W-:Y:S04]  /*41d30*/  LDGSTS.E [R181+0x2a800], [R238.64], P5 ;  /* 0x2a800000eeb57fae */ /* 0x0109e8000a921848 */
[----:B-1----:R-:W3:Y:S04]  /*41d40*/  LDL.LU.64 R236, [R1+0x2bd8] ;  /* 0x002bd80001ec7983 */ /* 0x002ee80000300a00 */
[----:B------:R1:W-:Y:S04]  /*41d50*/  LDGSTS.E [R181+0x2b000], [R240.64], P5 ;  /* 0x2b000000f0b57fae */ /* 0x0003e8000a921848 */
[----:B----4-:R-:W4:Y:S04]  /*41d60*/  LDL.LU.64 R238, [R1+0x2bd0] ;  /* 0x002bd00001ee7983 */ /* 0x010f280000300a00 */
[----:B------:R1:W-:Y:S04]  /*41d70*/  LDGSTS.E [R181+0x2b800], [R242.64], P5 ;  /* 0x2b800000f2b57fae */ /* 0x0003e8000a921848 */
[----:B-1----:R-:W3:Y:S04]  /*41d80*/  LDL.LU.64 R240, [R1+0x2bc8] ;  /* 0x002bc80001f07983 */ /* 0x002ee80000300a00 */
[----:B------:R1:W-:Y:S04]  /*41d90*/  LDGSTS.E [R181+0x2c000], [R244.64], P5 ;  /* 0x2c000000f4b57fae */ /* 0x0003e8000a921848 */
[----:B------:R-:W3:Y:S04]  /*41da0*/  LDL.LU.64 R242, [R1+0x2bc0] ;  /* 0x002bc00001f27983 */ /* 0x000ee80000300a00 */
[----:B------:R1:W-:Y:S04]  /*41db0*/  LDGSTS.E [R181+0x2c800], [R246.64], P5 ;  /* 0x2c800000f6b57fae */ /* 0x0003e8000a921848 */
[----:B-1----:R-:W3:Y:S04]  /*41dc0*/  LDL.LU.64 R244, [R1+0x2bb8] ;  /* 0x002bb80001f47983 */ /* 0x002ee80000300a00 */
[----:B------:R1:W-:Y:S04]  /*41dd0*/  LDGSTS.E [R181+0x2d000], [R176.64], P5 ;  /* 0x2d000000b0b57fae */ /* 0x0003e8000a921848 */
[----:B------:R-:W3:Y:S04]  /*41de0*/  LDL.LU.64 R246, [R1+0x2bb0] ;  /* 0x002bb00001f67983 */ /* 0x000ee80000300a00 */
[----:B------:R1:W-:Y:S04]  /*41df0*/  LDGSTS.E [R181+0x2d800], [R222.64], P5 ;  /* 0x2d800000deb57fae */ /* 0x0003e8000a921848 */
[----:B-1----:R-:W3:Y:S04]  /*41e00*/  LDL.LU.64 R176, [R1+0x2ba8] ;  /* 0x002ba80001b07983 */ /* 0x002ee80000300a00 */
[----:B------:R-:W3:Y:S04]  /*41e10*/  LDL.LU.64 R222, [R1+0x2ba0] ;  /* 0x002ba00001de7983 */ /* 0x000ee80000300a00 */
[----:B--2---:R1:W-:Y:S04]  /*41e20*/  LDGSTS.E [R181+0x2e000], [R184.64], P5 ;  /* 0x2e000000b8b57fae */ /* 0x0043e8000a921848 */
[----:B-1----:R-:W2:Y:S04]  /*41e30*/  LDL.LU.64 R184, [R1+0x2b98] ;  /* 0x002b980001b87983 */ /* 0x002ea80000300a00 */
[----:B------:R1:W-:Y:S04]  /*41e40*/  LDGSTS.E [R181+0x2e800], [R224.64], P5 ;  /* 0x2e800000e0b57fae */ /* 0x0003e8000a921848 */
[----:B-1----:R-:W2:Y:S04]  /*41e50*/  LDL.LU.64 R224, [R1+0x2b90] ;  /* 0x002b900001e07983 */ /* 0x002ea80000300a00 */
        /* <DEDUP_REMOVED lines=19> */
[----:B--2---:R-:W2:Y:S04]  /*41f90*/  LDL.64 R184, [R1+0xc40] ;  /* 0x000c400001b87983 */ /* 0x004ea80000100a00 */
[----:B-1----:R-:W2:Y:S04]  /*41fa0*/  LDL.64 R224, [R1+0xc08] ;  /* 0x000c080001e07983 */ /* 0x002ea80000100a00 */
[----:B------:R1:W-:Y:S04]  /*41fb0*/  LDGSTS.E [R181+0x38000], [R222.64], P5 ;  /* 0x38000000deb57fae */ /* 0x0003e8000a921848 */
[----:B------:R3:W-:Y:S04]  /*41fc0*/  LDGSTS.E [R181+0x38800], [R176.64], P5 ;  /* 0x38800000b0b57fae */ /* 0x0007e8000a921848 */
[----:B------:R-:W4:Y:S04]  /*41fd0*/  S2R R138, SR_TID.X ;  /* 0x00000000008a7919 */ /* 0x000f280000002100 */
[----:B-1----:R-:W2:Y:S04]  /*41fe0*/  LDL.LU.64 R222, [R1+0x2b88] ;  /* 0x002b880001de7983 */ /* 0x002ea80000300a00 */
[----:B---3--:R-:W3:Y:S04]  /*41ff0*/  LDL.LU.64 R176, [R1+0x2b80] ;  /* 0x002b800001b07983 */ /* 0x008ee80000300a00 */
[----:B------:R1:W-:Y:S04]  /*42000*/  LDGSTS.E [R181+0x39000], [R246.64], P5 ;  /* 0x39000000f6b57fae */ /* 0x0003e8000a921848 */
[----:B------:R1:W-:Y:S04]  /*42010*/  LDGSTS.E [R181+0x39800], [R244.64], P5 ;  /* 0x39800000f4b57fae */ /* 0x0003e8000a921848 */
[----:B------:R1:W-:Y:S04]  /*42020*/  LDGSTS.E [R181+0x3a000], [R242.64], P5 ;  /* 0x3a000000f2b57fae */ /* 0x0003e8000a921848 */
[----:B------:R1:W-:Y:S04]  /*42030*/  LDGSTS.E [R181+0x3a800], [R240.64], P5 ;  /* 0x3a800000f0b57fae */ /* 0x0003e8000a921848 */
[----:B----4-:R4:W-:Y:S04]  /*42040*/  LDGSTS.E [R181+0x3b000], [R238.64], P5 ;  /* 0x3b000000eeb57fae */ /* 0x0109e8000a921848 */
[----:B------:R-:W2:Y:S01]  /*42050*/  LDL.64 R186, [R1+0xbd0] ;  /* 0x000bd00001ba7983 */ /* 0x000ea20000100a00 */
[----:B------:R-:W-:-:S03]  /*42060*/  LOP3.LUT R138, R138, 0x3f, RZ, 0xc0, !PT ;  /* 0x0000003f8a8a7812 */ /* 0x000fc600078ec0ff */
[----:B------:R1:W-:Y:S04]  /*42070*/  LDGSTS.E [R181+0x3b800], [R236.64], P5 ;  /* 0x3b800000ecb57fae */ /* 0x0003e8000a921848 */
[----:B------:R-:W2:Y:S04]  /*42080*/  LDL.64 R194, [R1+0xb98] ;  /* 0x000b980001c27983 */ /* 0x000ea80000100a00 */
[----:B------:R1:W-:Y:S04]  /*42090*/  LDGSTS.E [R181+0x3c000], [R234.64], P5 ;  /* 0x3c000000eab57fae */ /* 0x0003e8000a921848 */
[----:B------:R-:W2:Y:S04]  /*420a0*/  LDL.64 R200, [R1+0xb60] ;  /* 0x000b600001c87983 */ /* 0x000ea80000100a00 */
[----:B------:R1:W-:Y:S04]  /*420b0*/  LDGSTS.E [R181+0x3c800], [R232.64], P5 ;  /* 0x3c800000e8b57fae */ /* 0x0003e8000a921848 */
[----:B------:R-:W2:Y:S04]  /*420c0*/  LDL.64 R202, [R1+0xb28] ;  /* 0x000b280001ca7983 */ /* 0x000ea80000100a00 */
[----:B------:R1:W-:Y:S04]  /*420d0*/  LDGSTS.E [R181+0x3d000], [R230.64], P5 ;  /* 0x3d000000e6b57fae */ /* 0x0003e8000a921848 */
[----:B------:R-:W2:Y:S04]  /*420e0*/  LDL.64 R204, [R1+0xaf0] ;  /* 0x000af00001cc7983 */ /* 0x000ea80000100a00 */
[----:B------:R1:W-:Y:S04]  /*420f0*/  LDGSTS.E [R181+0x3d800], [R228.64], P5 ;  /* 0x3d800000e4b57fae */ /* 0x0003e8000a921848 */
[----:B------:R-:W2:Y:S01]  /*42100*/  LDL.64 R206, [R1+0xab8] ;  /* 0x000ab80001ce7983 */ /* 0x000ea20000100a00 */
[----:B------:R-:W-:-:S03]  /*42110*/  IMAD.SHL.U32 R138, R138, 0x4, RZ ;  /* 0x000000048a8a7824 */ /* 0x000fc600078e00ff */
        /* <DEDUP_REMOVED lines=8> */
[----:B-1----:R-:W-:-:S03]  /*421a0*/  LOP3.LUT R227, R138, 0x10, RZ, 0x3c, !PT ;  /* 0x000000108ae37812 */ /* 0x002fc600078e3cff */
[----:B------:R-:W2:Y:S04]  /*421b0*/  LDL.64 R216, [R1+0x958] ;  /* 0x0009580001d87983 */ /* 0x000ea80000100a00 */
[----:B----4-:R-:W4:Y:S04]  /*421c0*/  LDL.64 R214, [R1+0x990] ;  /* 0x0009900001d67983 */ /* 0x010f280000100a00 */
        /* <DEDUP_REMOVED lines=19> */
[----:B------:R3:W-:Y:S04]  /*42300*/  LDGSTS.E [R227+0x21900], [R184.64], P5 ;  /* 0x21900000b8e37fae */ /* 0x0007e8000a921848 */
[----:B------:R1:W-:Y:S04]  /*42310*/  LDGSTS.E [R227+0x22100], [R224.64], P5 ;  /* 0x22100000e0e37fae */ /* 0x0003e8000a921848 */
[----:B--2---:R-:W2:Y:S04]  /*42320*/  LDL.64 R248, [R1+0x1380] ;  /* 0x0013800001f87983 */ /* 0x004ea80000100a00 */
[----:B---3--:R-:W3:Y:S04]  /*42330*/  LDL.64 R184, [R1+0x13c0] ;  /* 0x0013c00001b87983 */ /* 0x008ee80000100a00 */
[----:B-1----:R-:W3:Y:S04]  /*42340*/  LDL.64 R224, [R1+0x1400] ;  /* 0x0014000001e07983 */ /* 0x002ee80000100a00 */
[----:B------:R1:W-:Y:S04]  /*42350*/  LDGSTS.E [R227+0x22900], [R186.64], P5 ;  /* 0x22900000bae37fae */ /* 0x0003e8000a921848 */
[----:B------:R1:W-:Y:S04]  /*42360*/  LDGSTS.E [R227+0x23100], [R194.64], P5 ;  /* 0x23100000c2e37fae */ /* 0x0003e8000a921848 */
[----:B------:R1:W-:Y:S04]  /*42370*/  LDGSTS.E [R227+0x23900], [R200.64], P5 ;  /* 0x23900000c8e37fae */ /* 0x0003e8000a921848 */
[----:B-1----:R-:W3:Y:S04]  /*42380*/  LDL.LU.64 R186, [R1+0x2b78] ;  /* 0x002b780001ba7983 */ /* 0x002ee80000300a00 */
[----:B------:R-:W3:Y:S04]  /*42390*/  LDL.LU.64 R194, [R1+0x2b70] ;  /* 0x002b700001c27983 */ /* 0x000ee80000300a00 */
[----:B------:R-:W3:Y:S04]  /*423a0*/  LDL.LU.64 R200, [R1+0x2b68] ;  /* 0x002b680001c87983 */ /* 0x000ee80000300a00 */
        /* <DEDUP_REMOVED lines=13> */
[----:B----4-:R4:W-:Y:S04]  /*42480*/  LDGSTS.E [R227+0x27900], [R214.64], P5 ;  /* 0x27900000d6e37fae */ /* 0x0109e8000a921848 */
[----:B------:R4:W-:Y:S04]  /*42490*/  LDGSTS.E [R227+0x28100], [R216.64], P5 ;  /* 0x28100000d8e37fae */ /* 0x0009e8000a921848 */
[----:B-1----:R-:W3:Y:S04]  /*424a0*/  LDL.LU.64 R78, [R1+0x2b30] ;  /* 0x002b3000014e7983 */ /* 0x002ee80000300a00 */
[----:B----4-:R-:W4:Y:S04]  /*424b0*/  LDL.LU.64 R214, [R1+0x2b28] ;  /* 0x002b280001d67983 */ /* 0x010f280000300a00 */
[----:B------:R-:W4:Y:S04]  /*424c0*/  LDL.LU.64 R216, [R1+0x2b20] ;  /* 0x002b200001d87983 */ /* 0x000f280000300a00 */
[----:B------:R1:W-:Y:S04]  /*424d0*/  LDGSTS.E [R227+0x28900], [R228.64], P5 ;  /* 0x28900000e4e37fae */ /* 0x0003e8000a921848 */
[----:B------:R1:W-:Y:S04]  /*424e0*/  LDGSTS.E [R227+0x29100], [R230.64], P5 ;  /* 0x29100000e6e37fae */ /* 0x0003e8000a921848 */
[----:B------:R1:W-:Y:S04]  /*424f0*/  LDGSTS.E [R227+0x29900], [R232.64], P5 ;  /* 0x29900000e8e37fae */ /* 0x0003e8000a921848 */
[----:B-1----:R-:W4:Y:S04]  /*42500*/  LDL.LU.64 R228, [R1+0x2b18] ;  /* 0x002b180001e47983 */ /* 0x002f280000300a00 */
[----:B------:R-:W4:Y:S04]  /*42510*/  LDL.LU.64 R230, [R1+0x2b10] ;  /* 0x002b100001e67983 */ /* 0x000f280000300a00 */
        /* <DEDUP_REMOVED lines=14> */
[----:B-1----:R-:W4:Y:S04]  /*42600*/  LDL.LU.64 R246, [R1+0x2ad0] ;  /* 0x002ad00001f67983 */ /* 0x002f280000300a00 */
[----:B--2---:R1:W-:Y:S04]  /*42610*/  LDGSTS.E [R227+0x2d900], [R248.64], P5 ;  /* 0x2d900000f8e37fae */ /* 0x0043e8000a921848 */
[----:B---3--:R2:W-:Y:S04]  /*42620*/  LDGSTS.E [R227+0x2e100], [R184.64], P5 ;  /* 0x2e100000b8e37fae */ /* 0x0085e8000a921848 */
[----:B------:R3:W-:Y:S04]  /*42630*/  LDGSTS.E [R227+0x2e900], [R224.64], P5 ;  /* 0x2e900000e0e37fae */ /* 0x0007e8000a921848 */
[----:B-1----:R-:W4:Y:S04]  /*42640*/  LDL.LU.64 R248, [R1+0x2ac8] ;  /* 0x002ac80001f87983 */ /* 0x002f280000300a00 */
[----:B--2---:R-:W2:Y:S04]  /*42650*/  LDL.LU.64 R184, [R1+0x2ac0] ;  /* 0x002ac00001b87983 */ /* 0x004ea80000300a00 */
[----:B---3--:R-:W3:Y:S04]  /*42660*/  LDL.LU.64 R224, [R1+0x2ab8] ;  /* 0x002ab80001e07983 */ /* 0x008ee80000300a00 */
        /* <DEDUP_REMOVED lines=24> */
[----:B---3--:R-:W3:Y:S04]  /*427f0*/  LDL.LU.64 R224, [R1+0x2ab0] ;  /* 0x002ab00001e07983 */ /* 0x008ee80000300a00 */
[----:B------:R1:W-:Y:S04]  /*42800*/  LDGSTS.E [R227+0x3b100], [R208.64], P5 ;  /* 0x3b100000d0e37fae */ /* 0x0003e8000a921848 */
[----:B--2---:R-:W2:Y:S04]  /*42810*/  LDL.LU.64 R184, [R1+0x2aa8] ;  /* 0x002aa80001b87983 */ /* 0x004ea80000300a00 */
[----:B------:R1:W-:Y:S04]  /*42820*/  LDGSTS.E [R227+0x3b900], [R206.64], P5 ;  /* 0x3b900000cee37fae */ /* 0x0003e8000a921848 */
[----:B------:R4:W-:Y:S04]  /*42830*/  LDGSTS.E [R227+0x3c100], [R204.64], P5 ;  /* 0x3c100000cce37fae */ /* 0x0009e8000a921848 */
[----:B------:R4:W-:Y:S04]  /*42840*/  LDGSTS.E [R227+0x3c900], [R202.64], P5 ;  /* 0x3c900000cae37fae */ /* 0x0009e8000a921848 */
[----:B-1----:R-:W3:Y:S04]  /*42850*/  LDL.64 R190, [R1+0xc70] ;  /* 0x000c700001be7983 */ /* 0x002ee80000100a00 */
[----:B------:R1:W-:Y:S04]  /*42860*/  LDGSTS.E [R227+0x3d100], [R200.64], P5 ;  /* 0x3d100000c8e37fae */ /* 0x0003e8000a921848 */
[----:B------:R-:W3:Y:S04]  /*42870*/  LDL.64 R192, [R1+0xc38] ;  /* 0x000c380001c07983 */ /* 0x000ee80000100a00 */
[----:B------:R1:W-:Y:S04]  /*42880*/  LDGSTS.E [R227+0x3d900], [R194.64], P5 ;  /* 0x3d900000c2e37fae */ /* 0x0003e8000a921848 */
[----:B------:R-:W3:Y:S04]  /*42890*/  LDL.64 R76, [R1+0xc00] ;  /* 0x000c0000014c7983 */ /* 0x000ee80000100a00 */
[----:B------:R1:W-:Y:S04]  /*428a0*/  LDGSTS.E [R227+0x3e100], [R186.64], P5 ;  /* 0x3e100000bae37fae */ /* 0x0003e8000a921848 */
[----:B------:R-:W3:Y:S04]  /*428b0*/  LDL.64 R62, [R1+0xbc8] ;  /* 0x000bc800013e7983 */ /* 0x000ee80000100a00 */
[----:B------:R4:W-:Y:S04]  /*428c0*/  LDGSTS.E [R227+0x3e900], [R182.64], P5 ;  /* 0x3e900000b6e37fae */ /* 0x0009e8000a921848 */
[----:B-1----:R-:W3:Y:S04]  /*428d0*/  LDL.64 R194, [R1+0xb90] ;  /* 0x000b900001c27983 */ /* 0x002ee80000100a00 */
[----:B------:R1:W-:Y:S04]  /*428e0*/  LDGSTS.E [R227+0x3f100], [R154.64], P5 ;  /* 0x3f1000009ae37fae */ /* 0x0003e8000a921848 */
[----:B----4-:R-:W4:Y:S04]  /*428f0*/  LDL.64 R182, [R1+0xb58] ;  /* 0x000b580001b67983 */ /* 0x010f280000100a00 */
[----:B------:R1:W-:Y:S04]  /*42900*/  LDGSTS.E [R227+0x3f900], [R144.64], P5 ;  /* 0x3f90000090e37fae */ /* 0x0003e8000a921848 */
        /* <DEDUP_REMOVED lines=21> */
[----:B------:R-:W1:Y:S04]  /*42a60*/  S2R R138, SR_TID.X ;  /* 0x00000000008a7919 */ /* 0x000e680000002100 */
[----:B------:R-:W4:Y:S04]  /*42a70*/  LDL.64 R200, [R1+0x1408] ;  /* 0x0014080001c87983 */ /* 0x000f280000100a00 */
[----:B------:R-:W4:Y:S04]  /*42a80*/  LDL.64 R210, [R1+0x1448] ;  /* 0x0014480001d27983 */ /* 0x000f280000100a00 */
[----:B------:R-:W4:Y:S01]  /*42a90*/  LDL.64 R208, [R1+0x1488] ;  /* 0x0014880001d07983 */ /* 0x000f220000100a00 */
[----:B-1----:R-:W-:-:S05]  /*42aa0*/  LOP3.LUT R138, R138, 0x3f, RZ, 0xc0, !PT ;  /* 0x0000003f8a8a7812 */ /* 0x002fca00078ec0ff */
[----:B------:R-:W-:-:S05]  /*42ab0*/  IMAD.SHL.U32 R138, R138, 0x4, RZ ;  /* 0x000000048a8a7824 */ /* 0x000fca00078e00ff */
[----:B------:R-:W-:-:S05]  /*42ac0*/  LOP3.LUT R0, R138, 0x20, RZ, 0x3c, !PT ;  /* 0x000000208a007812 */ /* 0x000fca00078e3cff */
[----:B--2---:R1:W-:Y:S04]  /*42ad0*/  LDGSTS.E [R0+0x20200], [R184.64], P5 ;  /* 0x20200000b8007fae */ /* 0x0043e8000a921848 */
[----:B---3--:R1:W-:Y:S04]  /*42ae0*/  LDGSTS.E [R0+0x20a00], [R224.64], P5 ;  /* 0x20a00000e0007fae */ /* 0x0083e8000a921848 */
[----:B------:R2:W-:Y:S04]  /*42af0*/  LDGSTS.E [R0+0x21200], [R190.64], P5 ;  /* 0x21200000be007fae */ /* 0x0005e8000a921848 */
[----:B------:R3:W-:Y:S04]  /*42b00*/  LDGSTS.E [R0+0x21a00], [R192.64], P5 ;  /* 0x21a00000c0007fae */ /* 0x0007e8000a921848 */
[----:B--2---:R-:W2:Y:S04]  /*42b10*/  LDL.LU.64 R190, [R1+0x2aa0] ;  /* 0x002aa00001be7983 */ /* 0x004ea80000300a00 */
[----:B------:R1:W-:Y:S04]  /*42b20*/  LDGSTS.E [R0+0x22200], [R76.64], P5 ;  /* 0x222000004c007fae */ /* 0x0003e8000a921848 */
[----:B---3--:R-:W3:Y:S04]  /*42b30*/  LDL.LU.64 R192, [R1+0x2a98] ;  /* 0x002a980001c07983 */ /* 0x008ee80000300a00 */
[----:B------:R4:W-:Y:S04]  /*42b40*/  LDGSTS.E [R0+0x22a00], [R62.64], P5 ;  /* 0x22a000003e007fae */ /* 0x0009e8000a921848 */
[----:B-1----:R-:W2:Y:S04]  /*42b50*/  LDL.LU.64 R76, [R1+0x2a90] ;  /* 0x002a9000014c7983 */ /* 0x002ea80000300a00 */
[----:B------:R1:W-:Y:S04]  /*42b60*/  LDGSTS.E [R0+0x23200], [R194.64], P5 ;  /* 0x23200000c2007fae */ /* 0x0003e8000a921848 */
[----:B----4-:R-:W4:Y:S04]  /*42b70*/  LDL.LU.64 R62, [R1+0x2a88] ;  /* 0x002a8800013e7983 */ /* 0x010f280000300a00 */
[----:B------:R1:W-:Y:S04]  /*42b80*/  LDGSTS.E [R0+0x23a00], [R182.64], P5 ;  /* 0x23a00000b6007fae */ /* 0x0003e8000a921848 */
[----:B-1----:R-:W2:Y:S04]  /*42b90*/  LDL.LU.64 R194, [R1+0x2a80] ;  /* 0x002a800001c27983 */ /* 0x002ea80000300a00 */
[----:B------:R1:W-:Y:S04]  /*42ba0*/  LDGSTS.E [R0+0x24200], [R218.64], P5 ;  /* 0x24200000da007fae */ /* 0x0003e8000a921848 */
[----:B------:R-:W2:Y:S04]  /*42bb0*/  LDL.LU.64 R182, [R1+0x2a78] ;  /* 0x002a780001b67983 */ /* 0x000ea80000300a00 */
        /* <DEDUP_REMOVED lines=43> */
[----:B------:R1:W-:Y:S04]  /*42e70*/  LDGSTS.E [R0+0x2fa00], [R208.64], P5 ;  /* 0x2fa00000d0007fae */ /* 0x0003e8000a921848 */
        /* <DEDUP_REMOVED lines=23> */
[----:B------:R1:W-:Y:S04]  /*42ff0*/  LDGSTS.E [R0+0x3ba00], [R188.64], P5 ;  /* 0x3ba00000bc007fae */ /* 0x0003e8000a921848 */
[----:B------:R1:W-:Y:S04]  /*43000*/  LDGSTS.E [R0+0x3c200], [R160.64], P5 ;  /* 0x3c200000a0007fae */ /* 0x0003e8000a921848 */
[----:B------:R1:W-:Y:S04]  /*43010*/  LDGSTS.E [R0+0x3ca00], [R158.64], P5 ;  /* 0x3ca000009e007fae */ /* 0x0003e8000a921848 */
[----:B--2---:R-:W2:Y:S04]  /*43020*/  LDL.LU.64 R226, [R1+0x29c8] ;  /* 0x0029c80001e27983 */ /* 0x004ea80000300a00 */
[----:B------:R3:W-:Y:S04]  /*43030*/  LDGSTS.E [R0+0x3d200], [R156.64], P5 ;  /* 0x3d2000009c007fae */ /* 0x0007e8000a921848 */
[----:B-1----:R-:W2:Y:S04]  /*43040*/  LDL.LU.64 R186, [R1+0x29c0] ;  /* 0x0029c00001ba7983 */ /* 0x002ea80000300a00 */
[----:B------:R1:W-:Y:S04]  /*43050*/  LDGSTS.E [R0+0x3da00], [R150.64], P5 ;  /* 0x3da0000096007fae */ /* 0x0003e8000a921848 */
[----:B------:R1:W-:Y:S04]  /*43060*/  LDGSTS.E [R0+0x3e200], [R148.64], P5 ;  /* 0x3e20000094007fae */ /* 0x0003e8000a921848 */
[----:B------:R1:W-:Y:S04]  /*43070*/  LDGSTS.E [R0+0x3ea00], [R146.64], P5 ;  /* 0x3ea0000092007fae */ /* 0x0003e8000a921848 */
[----:B------:R-:W4:Y:S04]  /*43080*/  LDL.64 R200, [R1+0xc68] ;  /* 0x000c680001c87983 */ /* 0x000f280000100a00 */
[----:B------:R3:W-:Y:S04]  /*43090*/  LDGSTS.E [R0+0x3f200], [R142.64], P5 ;  /* 0x3f2000008e007fae */ /* 0x0007e8000a921848 */
[----:B------:R-:W4:Y:S04]  /*430a0*/  LDL.64 R188, [R1+0xc30] ;  /* 0x000c300001bc7983 */ /* 0x000f280000100a00 */
[----:B-1----:R-:W4:Y:S04]  /*430b0*/  LDL.64 R146, [R1+0xbc0] ;  /* 0x000bc00001927983 */ /* 0x002f280000100a00 */
[----:B---3--:R-:W3:Y:S04]  /*430c0*/  LDL.64 R142, [R1+0xbf8] ;  /* 0x000bf800018e7983 */ /* 0x008ee80000100a00 */
[----:B------:R-:W3:Y:S04]  /*430d0*/  LDL.64 R156, [R1+0xb88] ;  /* 0x000b8800019c7983 */ /* 0x000ee80000100a00 */
[----:B------:R-:W3:Y:S04]  /*430e0*/  LDL.64 R202, [R1+0xb50] ;  /* 0x000b500001ca7983 */ /* 0x000ee80000100a00 */
[----:B------:R1:W-:Y:S04]  /*430f0*/  LDGSTS.E [R0+0x3fa00], [R140.64], P5 ;  /* 0x3fa000008c007fae */ /* 0x0003e8000a921848 */
[----:B------:R-:W3:Y:S04]  /*43100*/  LDL.64 R190, [R1+0xb18] ;  /* 0x000b180001be7983 */ /* 0x000ee80000100a00 */
[----:B------:R-:W3:Y:S04]  /*43110*/  LDL.64 R148, [R1+0xaa8] ;  /* 0x000aa80001947983 */ /* 0x000ee80000100a00 */
[----:B-1----:R-:W3:Y:S04]  /*43120*/  LDL.64 R140, [R1+0xae0] ;  /* 0x000ae000018c7983 */ /* 0x002ee80000100a00 */
        /* <DEDUP_REMOVED lines=20> */
[----:B------:R-:W3:Y:S01]  /*43270*/  LDL.64 R248, [R1+0x1490] ;  /* 0x0014900001f87983 */ /* 0x000ee20000100a00 */
[----:B------:R-:W-:-:S03]  /*43280*/  LOP3.LUT R138, R138, 0x30, RZ, 0x3c, !PT ;  /* 0x000000308a8a7812 */ /* 0x000fc600078e3cff */
[----:B------:R-:W3:Y:S04]  /*43290*/  LDL.64 R208, [R1+0x14d0] ;  /* 0x0014d00001d07983 */ /* 0x000ee80000100a00 */
[----:B--2---:R1:W-:Y:S04]  /*432a0*/  LDGSTS.E [R138+0x20300], [R186.64], P5 ;  /* 0x20300000ba8a7fae */ /* 0x0043e8000a921848 */
[----:B------:R1:W-:Y:S04]  /*432b0*/  LDGSTS.E [R138+0x20b00], [R226.64], P5 ;  /* 0x20b00000e28a7fae */ /* 0x0003e8000a921848 */
[----:B----4-:R2:W-:Y:S04]  /*432c0*/  LDGSTS.E [R138+0x21300], [R200.64], P5 ;  /* 0x21300000c88a7fae */ /* 0x0105e8000a921848 */
[----:B------:R4:W-:Y:S04]  /*432d0*/  LDGSTS.E [R138+0x21b00], [R188.64], P5 ;  /* 0x21b00000bc8a7fae */ /* 0x0009e8000a921848 */
[----:B--2---:R-:W2:Y:S04]  /*432e0*/  LDL.LU.64 R200, [R1+0x29b8] ;  /* 0x0029b80001c87983 */ /* 0x004ea80000300a00 */
[----:B---3--:R3:W-:Y:S04]  /*432f0*/  LDGSTS.E [R138+0x22300], [R142.64], P5 ;  /* 0x223000008e8a7fae */ /* 0x0087e8000a921848 */
[----:B----4-:R-:W4:Y:S04]  /*43300*/  LDL.LU.64 R188, [R1+0x29b0] ;  /* 0x0029b00001bc7983 */ /* 0x010f280000300a00 */
[----:B------:R1:W-:Y:S04]  /*43310*/  LDGSTS.E [R138+0x22b00], [R146.64], P5 ;  /* 0x22b00000928a7fae */ /* 0x0003e8000a921848 */
[----:B---3--:R-:W3:Y:S04]  /*43320*/  LDL.LU.64 R142, [R1+0x29a8] ;  /* 0x0029a800018e7983 */ /* 0x008ee80000300a00 */
        /* <DEDUP_REMOVED lines=113> */
[----:B-1----:R-:W2:Y:S04]  /*43a40*/  LDL.LU.64 R212, [R1+0x28c8] ;  /* 0x0028c80001d47983 */ /* 0x002ea80000300a00 */
[----:B------:R-:W1:Y:S04]  /*43a50*/  S2R R0, SR_TID.X ;  /* 0x0000000000007919 */ /* 0x000e680000002100 */
[----:B------:R-:W3:Y:S01]  /*43a60*/  LDL.64 R138, [R1] ;  /* 0x00000000018a7983 */ /* 0x000ee20000100a00 */
[----:B-1----:R-:W-:-:S05]  /*43a70*/  LOP3.LUT R0, R0, 0x3f, RZ, 0xc0, !PT ;  /* 0x0000003f00007812 */ /* 0x002fca00078ec0ff */
[----:B------:R-:W-:-:S05]  /*43a80*/  IMAD.SHL.U32 R0, R0, 0x4, RZ ;  /* 0x0000000400007824 */ /* 0x000fca00078e00ff */
[----:B------:R-:W-:-:S05]  /*43a90*/  LOP3.LUT R252, R0, 0x40, RZ, 0x3c, !PT ;  /* 0x0000004000fc7812 */ /* 0x000fca00078e3cff */
[----:B--2---:R1:W-:Y:S04]  /*43aa0*/  LDGSTS.E [R252+0x20400], [R212.64], P5 ;  /* 0x20400000d4fc7fae */ /* 0x0043e8000a921848 */
[----:B------:R2:W-:Y:S04]  /*43ab0*/  LDGSTS.E [R252+0x20c00], [R208.64], P5 ;  /* 0x20c00000d0fc7fae */ /* 0x0005e8000a921848 */
[----:B---3--:R3:W-:Y:S04]  /*43ac0*/  LDGSTS.E [R252+0x21400], [R152.64], P5 ;  /* 0x2140000098fc7fae */ /* 0x0087e8000a921848 */
[----:B------:R1:W-:Y:S04]  /*43ad0*/  LDGSTS.E [R252+0x21c00], [R162.64], P5 ;  /* 0x21c00000a2fc7fae */ /* 0x0003e8000a921848 */
[----:B--2---:R-:W2:Y:S04]  /*43ae0*/  LDL.LU.64 R208, [R1+0x28c0] ;  /* 0x0028c00001d07983 */ /* 0x004ea80000300a00 */
[----:B---3--:R-:W3:Y:S04]  /*43af0*/  LDL.LU.64 R152, [R1+0x28b8] ;  /* 0x0028b80001987983 */ /* 0x008ee80000300a00 */
[----:B-1----:R-:W2:Y:S04]  /*43b00*/  LDL.LU.64 R162, [R1+0x28b0] ;  /* 0x0028b00001a27983 */ /* 0x002ea80000300a00 */
[----:B----4-:R1:W-:Y:S04]  /*43b10*/  LDGSTS.E [R252+0x22400], [R196.64], P5 ;  /* 0x22400000c4fc7fae */ /* 0x0103e8000a921848 */
[----:B------:R4:W-:Y:S04]  /*43b20*/  LDGSTS.E [R252+0x22c00], [R164.64], P5 ;  /* 0x22c00000a4fc7fae */ /* 0x0009e8000a921848 */
[----:B------:R4:W-:Y:S04]  /*43b30*/  LDGSTS.E [R252+0x23400], [R166.64], P5 ;  /* 0x23400000a6fc7fae */ /* 0x0009e8000a921848 */
[----:B-1----:R-:W2:Y:S04]  /*43b40*/  LDL.LU.64 R196, [R1+0x28a8] ;  /* 0x0028a80001c47983 */ /* 0x002ea80000300a00 */
[----:B----4-:R-:W4:Y:S04]  /*43b50*/  LDL.LU.64 R164, [R1+0x28a0] ;  /* 0x0028a00001a47983 */ /* 0x010f280000300a00 */
[----:B------:R-:W2:Y:S04]  /*43b60*/  LDL.LU.64 R166, [R1+0x2898] ;  /* 0x0028980001a67983 */ /* 0x000ea80000300a00 */
[----:B------:R1:W-:Y:S04]  /*43b70*/  LDGSTS.E [R252+0x23c00], [R168.64], P5 ;  /* 0x23c00000a8fc7fae */ /* 0x0003e8000a921848 */
[----:B------:R1:W-:Y:S04]  /*43b80*/  LDGSTS.E [R252+0x24400], [R170.64], P5 ;  /* 0x24400000aafc7fae */ /* 0x0003e8000a921848 */
[----:B------:R1:W-:Y:S04]  /*43b90*/  LDGSTS.E [R252+0x24c00], [R172.64], P5 ;  /* 0x24c00000acfc7fae */ /* 0x0003e8000a921848 */
[----:B-1----:R-:W2:Y:S04]  /*43ba0*/  LDL.LU.64 R168, [R1+0x2890] ;  /* 0x0028900001a87983 */ /* 0x002ea80000300a00 */
[----:B------:R-:W2:Y:S04]  /*43bb0*/  LDL.LU.64 R170, [R1+0x2888] ;  /* 0x0028880001aa7983 */ /* 0x000ea80000300a00 */
        /* <DEDUP_REMOVED lines=28> */
[----:B------:R1:W-:Y:S04]  /*43d80*/  LDGSTS.E [R252+0x2cc00], [R204.64], P5 ;  /* 0x2cc00000ccfc7fae */ /* 0x0003e8000a921848 */
[----:B------:R1:W-:Y:S04]  /*43d90*/  LDGSTS.E [R252+0x2d400], [R206.64], P5 ;  /* 0x2d400000cefc7fae */ /* 0x0003e8000a921848 */
        /* <DEDUP_REMOVED lines=22> */
[----:B--2---:R-:W2:Y:S04]  /*43f00*/  LDL.LU.64 R214, [R1+0x2818] ;  /* 0x0028180001d67983 */ /* 0x004ea80000300a00 */
[----:B------:R3:W-:Y:S04]  /*43f10*/  LDGSTS.E [R252+0x38c00], [R154.64], P5 ;  /* 0x38c000009afc7fae */ /* 0x0007e8000a921848 */
[----:B-1----:R-:W4:Y:S04]  /*43f20*/  LDL.64 R198, [R1+0xc58] ;  /* 0x000c580001c67983 */ /* 0x002f280000100a00 */
[----:B------:R-:W4:Y:S04]  /*43f30*/  LDL.64 R160, [R1+0xc20] ;  /* 0x000c200001a07983 */ /* 0x000f280000100a00 */
[----:B---3--:R-:W3:Y:S04]  /*43f40*/  LDL.64 R154, [R1+0xc90] ;  /* 0x000c9000019a7983 */ /* 0x008ee80000100a00 */
        /* <DEDUP_REMOVED lines=22> */
[----:B------:R1:W-:Y:S01]  /*440b0*/  LDGSTS.E [R252+0x3bc00], [R134.64], P5 ;  /* 0x3bc0000086fc7fae */ /* 0x0003e2000a921848 */
[----:B------:R-:W-:-:S03]  /*440c0*/  LOP3.LUT R0, R0, 0x50, RZ, 0x3c, !PT ;  /* 0x0000005000007812 */ /* 0x000fc600078e3cff */
        /* <DEDUP_REMOVED lines=18> */
[----:B------:R1:W-:Y:S04]  /*441f0*/  LDGSTS.E [R0+0x21d00], [R160.64], P5 ;  /* 0x21d00000a0007fae */ /* 0x0003e8000a921848 */
[----:B---3--:R-:W3:Y:S04]  /*44200*/  LDL.LU.64 R154, [R1+0x2810] ;  /* 0x00281000019a7983 */ /* 0x008ee80000300a00 */
[----:B----4-:R-:W4:Y:S04]  /*44210*/  LDL.LU.64 R198, [R1+0x2808] ;  /* 0x0028080001c67983 */ /* 0x010f280000300a00 */
[----:B-1----:R-:W2:Y:S04]  /*44220*/  LDL.LU.64 R160, [R1+0x2800] ;  /* 0x0028000001a07983 */ /* 0x002ea80000300a00 */
        /* <DEDUP_REMOVED lines=58> */
[----:B------:R1:W-:Y:S04]  /*445d0*/  LDGSTS.E [R0+0x36d00], [R152.64], P5 ;  /* 0x36d0000098007fae */ /* 0x0003e8000a921848 */
[----:B------:R1:W-:Y:S04]  /*445e0*/  LDGSTS.E [R0+0x37500], [R150.64], P5 ;  /* 0x3750000096007fae */ /* 0x0003e8000a921848 */
[----:B--2---:R-:W2:Y:S04]  /*445f0*/  LDL.LU.64 R216, [R1+0x2770] ;  /* 0x0027700001d87983 */ /* 0x004ea80000300a00 */
[----:B------:R1:W-:Y:S04]  /*44600*/  LDGSTS.E [R0+0x37d00], [R148.64], P5 ;  /* 0x37d0000094007fae */ /* 0x0003e8000a921848 */
[----:B------:R1:W-:Y:S04]  /*44610*/  LDGSTS.E [R0+0x38500], [R146.64], P5 ;  /* 0x3850000092007fae */ /* 0x0003e8000a921848 */
[----:B---3--:R-:W3:Y:S04]  /*44620*/  LDL.64 R154, [R1+0xc88] ;  /* 0x000c8800019a7983 */ /* 0x008ee80000100a00 */
[----:B------:R4:W-:Y:S04]  /*44630*/  LDGSTS.E [R0+0x38d00], [R144.64], P5 ;  /* 0x38d0000090007fae */ /* 0x0009e8000a921848 */
[----:B------:R-:W3:Y:S04]  /*44640*/  LDL.64 R202, [R1+0xc50] ;  /* 0x000c500001ca7983 */ /* 0x000ee80000100a00 */
[----:B-1----:R-:W3:Y:S04]  /*44650*/  LDL.64 R204, [R1+0xbe0] ;  /* 0x000be00001cc7983 */ /* 0x002ee80000100a00 */
        /* <DEDUP_REMOVED lines=39> */
[----:B--2---:R2:W-:Y:S04]  /*448d0*/  LDGSTS.E [R180+0x20600], [R216.64], P5 ;  /* 0x20600000d8b47fae */ /* 0x0045e8000a921848 */
[----:B---3--:R3:W-:Y:S04]  /*448e0*/  LDGSTS.E [R180+0x20e00], [R154.64], P5 ;  /* 0x20e000009ab47fae */ /* 0x0087e8000a921848 */
[----:B------:R1:W-:Y:S04]  /*448f0*/  LDGSTS.E [R180+0x21600], [R202.64], P5 ;  /* 0x21600000cab47fae */ /* 0x0003e8000a921848 */
[----:B---3--:R-:W2:Y:S04]  /*44900*/  LDL.LU.64 R154, [R1+0x2768] ;  /* 0x00276800019a7983 */ /* 0x008ea80000300a00 */
[----:B----4-:R4:W-:Y:S04]  /*44910*/  LDGSTS.E [R180+0x21e00], [R144.64], P5 ;  /* 0x21e0000090b47fae */ /* 0x0109e8000a921848 */
        /* <DEDUP_REMOVED lines=51> */
[----:B-1----:R-:W2:Y:S04]  /*44c50*/  LDL.LU.64 R248, [R1+0x2690] ;  /* 0x0026900001f87983 */ /* 0x002ea80000300a00 */
[----:B--2---:R1:W-:Y:S04]  /*44c60*/  LDGSTS.E [R180+0x2ee00], [R156.64], P5 ;  /* 0x2ee000009cb47fae */ /* 0x0043e8000a921848 */
[----:B------:R2:W-:Y:S04]  /*44c70*/  LDGSTS.E [R180+0x2f600], [R168.64], P5 ;  /* 0x2f600000a8b47fae */ /* 0x0005e8000a921848 */
[----:B------:R1:W-:Y:S04]  /*44c80*/  LDGSTS.E [R180+0x2fe00], [R170.64], P5 ;  /* 0x2fe00000aab47fae */ /* 0x0003e8000a921848 */
[----:B------:R1:W-:Y:S04]  /*44c90*/  LDGSTS.E [R180+0x30600], [R172.64], P5 ;  /* 0x30600000acb47fae */ /* 0x0003e8000a921848 */
[----:B------:R1:W-:Y:S04]  /*44ca0*/  LDGSTS.E [R180+0x30e00], [R146.64], P5 ;  /* 0x30e0000092b47fae */ /* 0x0003e8000a921848 */
[----:B------:R2:W-:Y:S04]  /*44cb0*/  LDGSTS.E [R180+0x31600], [R150.64], P5 ;  /* 0x3160000096b47fae */ /* 0x0005e8000a921848 */
[----:B------:R2:W-:Y:S04]  /*44cc0*/  LDGSTS.E [R180+0x31e00], [R178.64], P5 ;  /* 0x31e00000b2b47fae */ /* 0x0005e8000a921848 */
[----:B-1----:R-:W3:Y:S04]  /*44cd0*/  LDL.LU.64 R156, [R1+0x2688] ;  /* 0x00268800019c7983 */ /* 0x002ee80000300a00 */
[----:B------:R1:W-:Y:S04]  /*44ce0*/  LDGSTS.E [R180+0x32600], [R166.64], P5 ;  /* 0x32600000a6b47fae */ /* 0x0003e8000a921848 */
[----:B--2---:R-:W2:Y:S04]  /*44cf0*/  LDL.LU.64 R168, [R1+0x2680] ;  /* 0x0026800001a87983 */ /* 0x004ea80000300a00 */
        /* <DEDUP_REMOVED lines=8> */
[----:B----4-:R4:W-:Y:S04]  /*44d80*/  LDGSTS.E [R180+0x34e00], [R144.64], P5 ;  /* 0x34e0000090b47fae */ /* 0x0109e8000a921848 */
[----:B-1----:R-:W2:Y:S04]  /*44d90*/  LDL.64 R148, [R1+0xc48] ;  /* 0x000c480001947983 */ /* 0x002ea80000100a00 */
[----:B------:R-:W2:Y:S04]  /*44da0*/  LDL.64 R152, [R1+0xc10] ;  /* 0x000c100001987983 */ /* 0x000ea80000100a00 */
[----:B----4-:R-:W4:Y:S04]  /*44db0*/  LDL.64 R144, [R1+0xc80] ;  /* 0x000c800001907983 */ /* 0x010f280000100a00 */
[----:B------:R-:W2:Y:S04]  /*44dc0*/  LDL.64 R158, [R1+0xbd8] ;  /* 0x000bd800019e7983 */ /* 0x000ea80000100a00 */
[----:B------:R-:W2:Y:S04]  /*44dd0*/  LDL.64 R162, [R1+0xba0] ;  /* 0x000ba00001a27983 */ /* 0x000ea80000100a00 */
[----:B------:R-:W2:Y:S04]  /*44de0*/  LDL.64 R166, [R1+0xb68] ;  /* 0x000b680001a67983 */ /* 0x000ea80000100a00 */
[----:B------:R-:W2:Y:S04]  /*44df0*/  LDL.64 R178, [R1+0xb30] ;  /* 0x000b300001b27983 */ /* 0x000ea80000100a00 */
        /* <DEDUP_REMOVED lines=32> */
[----:B----4-:R2:W-:Y:S04]  /*45000*/  LDGSTS.E [R181+0x20f00], [R144.64], P5 ;  /* 0x20f0000090b57fae */ /* 0x0105e8000a921848 */
[----:B------:R4:W-:Y:S04]  /*45010*/  LDGSTS.E [R181+0x21700], [R148.64], P5 ;  /* 0x2170000094b57fae */ /* 0x0009e8000a921848 */
[----:B------:R1:W-:Y:S04]  /*45020*/  LDGSTS.E [R181+0x21f00], [R152.64], P5 ;  /* 0x21f0000098b57fae */ /* 0x0003e8000a921848 */
[----:B--2---:R-:W2:Y:S04]  /*45030*/  LDL.LU.64 R144, [R1+0x2618] ;  /* 0x0026180001907983 */ /* 0x004ea80000300a00 */
[----:B----4-:R-:W4:Y:S04]  /*45040*/  LDL.LU.64 R148, [R1+0x2610] ;  /* 0x0026100001947983 */ /* 0x010f280000300a00 */
[----:B-1----:R-:W2:Y:S04]  /*45050*/  LDL.LU.64 R152, [R1+0x2608] ;  /* 0x0026080001987983 */ /* 0x002ea80000300a00 */
[----:B------:R1:W-:Y:S04]  /*45060*/  LDGSTS.E [R181+0x22700], [R158.64], P5 ;  /* 0x227000009eb57fae */ /* 0x0003e8000a921848 */
[----:B------:R3:W-:Y:S04]  /*45070*/  LDGSTS.E [R181+0x22f00], [R162.64], P5 ;  /* 0x22f00000a2b57fae */ /* 0x0007e8000a921848 */
[----:B------:R3:W-:Y:S04]  /*45080*/  LDGSTS.E [R181+0x23700], [R166.64], P5 ;  /* 0x23700000a6b57fae */ /* 0x0007e8000a921848 */
[----:B-1----:R-:W2:Y:S04]  /*45090*/  LDL.LU.64 R158, [R1+0x2600] ;  /* 0x00260000019e7983 */ /* 0x002ea80000300a00 */
[----:B---3--:R-:W3:Y:S04]  /*450a0*/  LDL.LU.64 R162, [R1+0x25f8] ;  /* 0x0025f80001a27983 */ /* 0x008ee80000300a00 */
[----:B------:R-:W2:Y:S04]  /*450b0*/  LDL.LU.64 R166, [R1+0x25f0] ;  /* 0x0025f00001a67983 */ /* 0x000ea80000300a00 */
[----:B------:R1:W-:Y:S04]  /*450c0*/  LDGSTS.E [R181+0x23f00], [R178.64], P5 ;  /* 0x23f00000b2b57fae */ /* 0x0003e8000a921848 */
[----:B-1----:R-:W2:Y:S01]  /*450d0*/  LDL.LU.64 R178, [R1+0x25e8] ;  /* 0x0025e80001b27983 */ /* 0x002ea20000300a00 */
[----:B------:R-:W-:-:S04]  /*450e0*/  IMAD.MOV.U32 R252, RZ, RZ, c[0x0][0x188] ;  /* 0x00006200fffc7624 */ /* 0x000fc800078e00ff */
[----:B------:R-:W-:Y:S01]  /*450f0*/  IMAD.SHL.U32 R252, R252, 0x40, RZ ;  /* 0x00000040fcfc7824 */ /* 0x000fe200078e00ff */
[----:B--2---:R1:W-:Y:S04]  /*45100*/  LDGSTS.E [R181+0x24700], [R178.64], P5 ;  /* 0x24700000b2b57fae */ /* 0x0043e8000a921848 */
[----:B------:R2:W-:Y:S04]  /*45110*/  LDGSTS.E [R181+0x24f00], [R166.64], P5 ;  /* 0x24f00000a6b57fae */ /* 0x0005e8000a921848 */
[----:B---3--:R3:W-:Y:S04]  /*45120*/  LDGSTS.E [R181+0x25700], [R162.64], P5 ;  /* 0x25700000a2b57fae */ /* 0x0087e8000a921848 */
[----:B-1----:R1:W5:Y:S04]  /*45130*/  LDL.LU.64 R178, [R1+0x25e0] ;  /* 0x0025e00001b27983 */ /* 0x0023680000300a00 */
[----:B--2---:R1:W5:Y:S04]  /*45140*/  LDL.LU.64 R166, [R1+0x25d8] ;  /* 0x0025d80001a67983 */ /* 0x0043680000300a00 */
[----:B---3--:R1:W5:Y:S04]  /*45150*/  LDL.LU.64 R162, [R1+0x25d0] ;  /* 0x0025d00001a27983 */ /* 0x0083680000300a00 */
[----:B------:R2:W-:Y:S04]  /*45160*/  LDGSTS.E [R181+0x25f00], [R158.64], P5 ;  /* 0x25f000009eb57fae */ /* 0x0005e8000a921848 */
[----:B------:R3:W-:Y:S04]  /*45170*/  LDGSTS.E [R181+0x26700], [R152.64], P5 ;  /* 0x2670000098b57fae */ /* 0x0007e8000a921848 */
[----:B----4-:R4:W-:Y:S04]  /*45180*/  LDGSTS.E [R181+0x26f00], [R148.64], P5 ;  /* 0x26f0000094b57fae */ /* 0x0109e8000a921848 */
[----:B--2---:R1:W5:Y:S04]  /*45190*/  LDL.LU.64 R158, [R1+0x25c8] ;  /* 0x0025c800019e7983 */ /* 0x0043680000300a00 */
[----:B---3--:R1:W5:Y:S04]  /*451a0*/  LDL.LU.64 R152, [R1+0x25c0] ;  /* 0x0025c00001987983 */ /* 0x0083680000300a00 */
[----:B----4-:R1:W5:Y:S04]  /*451b0*/  LDL.LU.64 R148, [R1+0x25b8] ;  /* 0x0025b80001947983 */ /* 0x0103680000300a00 */
[----:B------:R2:W-:Y:S04]  /*451c0*/  LDGSTS.E [R181+0x27700], [R144.64], P5 ;  /* 0x2770000090b57fae */ /* 0x0005e8000a921848 */
[----:B------:R3:W-:Y:S04]  /*451d0*/  LDGSTS.E [R181+0x27f00], [R142.64], P5 ;  /* 0x27f000008eb57fae */ /* 0x0007e8000a921848 */
[----:B------:R4:W-:Y:S04]  /*451e0*/  LDGSTS.E [R181+0x28700], [R140.64], P5 ;  /* 0x287000008cb57fae */ /* 0x0009e8000a921848 */
        /* <DEDUP_REMOVED lines=95> */
[----:B------:R2:W-:Y:S04]  /*457e0*/  LDGSTS.E [R181+0x2ef00], [R246.64], P5 ;  /* 0x2ef00000f6b57fae */ /* 0x0005e8000a921848 */
        /* <DEDUP_REMOVED lines=53> */
[----:B-1----:R-:W-:-:S03]  /*45b40*/  CS2R R236, SRZ ;  /* 0x0000000000ec7805 */ /* 0x002fc6000001ff00 */
[----:B------:R-:W0:Y:S01]  /*45b50*/  LDGDEPBAR ;  /* 0x00000000000079af */ /* 0x000e220000000000 */
[----:B------:R-:W-:Y:S01]  /*45b60*/  CS2R R238, SRZ ;  /* 0x0000000000ee7805 */ /* 0x000fe2000001ff00 */
[----:B------:R-:W-:Y:S01]  /*45b70*/  CS2R R240, SRZ ;  /* 0x0000000000f07805 */ /* 0x000fe2000001ff00 */
[----:B----4-:R-:W-:Y:S01]  /*45b80*/  CS2R R242, SRZ ;  /* 0x0000000000f27805 */ /* 0x010fe2000001ff00 */
[----:B---3--:R-:W-:Y:S01]  /*45b90*/  CS2R R244, SRZ ;  /* 0x0000000000f47805 */ /* 0x008fe2000001ff00 */
[----:B--2---:R-:W-:Y:S01]  /*45ba0*/  CS2R R246, SRZ ;  /* 0x0000000000f67805 */ /* 0x004fe2000001ff00 */
[----:B------:R-:W-:Y:S01]  /*45bb0*/  CS2R R232, SRZ ;  /* 0x0000000000e87805 */ /* 0x000fe2000001ff00 */
        /* <DEDUP_REMOVED lines=15> */
[----:B------:R-:W-:Y:S05]  /*45cb0*/  @!P3 BRA `(.L_x_0) ;  /* 0x00039e000000b947 */ /* 0x000fea0003800000 */
[----:B------:R-:W2:Y:S04]  /*45cc0*/  LDL.LU.64 R180, [R1+0x1b8] ;  /* 0x0001b80001b47983 */ /* 0x000ea80000300a00 */
[----:B------:R-:W3:Y:S04]  /*45cd0*/  LDL.LU.64 R182, [R1+0xe30] ;  /* 0x000e300001b67983 */ /* 0x000ee80000300a00 */
[----:B------:R-:W4:Y:S04]  /*45ce0*/  LDL.LU.64 R202, [R1+0xe48] ;  /* 0x000e480001ca7983 */ /* 0x000f280000300a00 */
[----:B-----5:R-:W-:Y:S04]  /*45cf0*/  STL [R1+0x1aa4], R248 ;  /* 0x001aa4f801007387 */ /* 0x020fe80000100800 */
[----:B------:R-:W-:Y:S04]  /*45d00*/  STL [R1+0x1aa0], R249 ;  /* 0x001aa0f901007387 */ /* 0x000fe80000100800 */
[----:B------:R-:W-:Y:S04]  /*45d10*/  STL [R1+0x1aac], R156 ;  /* 0x001aac9c01007387 */ /* 0x000fe80000100800 */
[----:B------:R-:W-:Y:S04]  /*45d20*/  STL [R1+0x1aa8], R157 ;  /* 0x001aa89d01007387 */ /* 0x000fe80000100800 */
[----:B------:R-:W-:Y:S04]  /*45d30*/  STL [R1+0x1ab4], R146 ;  /* 0x001ab49201007387 */ /* 0x000fe80000100800 */
[----:B------:R-:W-:Y:S04]  /*45d40*/  STL [R1+0x1ab0], R147 ;  /* 0x001ab09301007387 */ /* 0x000fe80000100800 */
[----:B------:R-:W-:Y:S04]  /*45d50*/  STL [R1+0x1abc], R140 ;  /* 0x001abc8c01007387 */ /* 0x000fe80000100800 */
[----:B------:R-:W4:Y:S04]  /*45d60*/  LDL.LU.64 R204, [R1+0xe60] ;  /* 0x000e600001cc7983 */ /* 0x000f280000300a00 */
[----:B------:R-:W-:Y:S04]  /*45d70*/  STL [R1+0x1ab8], R141 ;  /* 0x001ab88d01007387 */ /* 0x000fe80000100800 */
[----:B--2---:R1:W-:Y:S04]  /*45d80*/  STL [R1+0x1ac4], R180 ;  /* 0x001ac4b401007387 */ /* 0x0043e80000100800 */
[----:B------:R-:W2:Y:S01]  /*45d90*/  LDL.LU.64 R206, [R1+0xe28] ;  /* 0x000e280001ce7983 */ /* 0x000ea20000300a00 */
[----:B------:R-:W-:-:S03]  /*45da0*/  IMAD.MOV.U32 R0, RZ, RZ, R181 ;  /* 0x000000ffff007224 */ /* 0x000fc600078e00b5 */
[----:B------:R-:W-:Y:S04]  /*45db0*/  STL [R1+0x1acc], R168 ;  /* 0x001acca801007387 */ /* 0x000fe80000100800 */
[----:B------:R3:W-:Y:S04]  /*45dc0*/  STL [R1+0x1ac0], R0 ;  /* 0x001ac00001007387 */ /* 0x0007e80000100800 */
[----:B------:R-:W-:Y:S04]  /*45dd0*/  STL [R1+0x1ac8], R169 ;  /* 0x001ac8a901007387 */ /* 0x000fe80000100800 */
[----:B------:R-:W-:Y:S04]  /*45de0*/  STL [R1+0x1ad4], R150 ;  /* 0x001ad49601007387 */ /* 0x000fe80000100800 */
[----:B------:R-:W-:Y:S04]  /*45df0*/  STL [R1+0x1ad0], R151 ;  /* 0x001ad09701007387 */ /* 0x000fe80000100800 */
[----:B------:R-:W-:Y:S04]  /*45e00*/  STL [R1+0x1adc], R142 ;  /* 0x001adc8e01007387 */ /* 0x000fe80000100800 */
[----:B------:R-:W-:Y:S04]  /*45e10*/  STL [R1+0x1ad8], R143 ;  /* 0x001ad88f01007387 */ /* 0x000fe80000100800 */
[----:B-1----:R-:W2:Y:S01]  /*45e20*/  LDL.LU.64 R180, [R1+0xe80] ;  /* 0x000e800001b47983 */ /* 0x002ea20000300a00 */
[----:B---3--:R-:W-:-:S03]  /*45e30*/  IMAD.MOV.U32 R0, RZ, RZ, R183 ;  /* 0x000000ffff007224 */ /* 0x008fc600078e00b7 */
[----:B------:R1:W-:Y:S04]  /*45e40*/  STL [R1+0x1ae4], R182 ;  /* 0x001ae4b601007387 */ /* 0x0003e80000100800 */
[----:B-1----:R-:W3:Y:S04]  /*45e50*/  LDL.LU.64 R182, [R1+0xe40] ;  /* 0x000e400001b67983 */ /* 0x002ee80000300a00 */
[----:B------:R4:W-:Y:S04]  /*45e60*/  STL [R1+0x1ae0], R0 ;  /* 0x001ae00001007387 */ /* 0x0009e80000100800 */
[----:B------:R-:W-:Y:S04]  /*45e70*/  STL [R1+0x1aec], R170 ;  /* 0x001aecaa01007387 */ /* 0x000fe80000100800 */
[----:B------:R-:W-:Y:S04]  /*45e80*/  STL [R1+0x1ae8], R171 ;  /* 0x001ae8ab01007387 */ /* 0x000fe80000100800 */
[----:B------:R-:W-:Y:S04]  /*45e90*/  STL [R1+0x1af4], R154 ;  /* 0x001af49a01007387 */ /* 0x000fe80000100800 */
[----:B------:R-:W-:Y:S01]  /*45ea0*/  STL [R1+0x1af0], R155 ;  /* 0x001af09b01007387 */ /* 0x000fe20000100800 */
[----:B----4-:R-:W-:-:S03]  /*45eb0*/  IMAD.MOV.U32 R0, RZ, RZ, R203 ;  /* 0x000000ffff007224 */ /* 0x010fc600078e00cb */
[----:B------:R-:W-:Y:S04]  /*45ec0*/  STL [R1+0x1afc], R144 ;  /* 0x001afc9001007387 */ /* 0x000fe80000100800 */
[----:B------:R-:W-:Y:S04]  /*45ed0*/  STL [R1+0x1af8], R145 ;  /* 0x001af89101007387 */ /* 0x000fe80000100800 */
[----:B------:R-:W-:Y:S04]  /*45ee0*/  STL [R1+0x1b04], R202 ;  /* 0x001b04ca01007387 */ /* 0x000fe80000100800 */
[----:B------:R-:W4:Y:S04]  /*45ef0*/  LDL.LU.64 R196, [R1+0xea0] ;  /* 0x000ea00001c47983 */ /* 0x000f280000300a00 */
[----:B------:R-:W-:Y:S04]  /*45f00*/  STL [R1+0x1b0c], R172 ;  /* 0x001b0cac01007387 */ /* 0x000fe80000100800 */
[----:B------:R1:W-:Y:S04]  /*45f10*/  STL [R1+0x1b00], R0 ;  /* 0x001b000001007387 */ /* 0x0003e80000100800 */
[----:B------:R-:W4:Y:S04]  /*45f20*/  LDL.LU.64 R198, [R1+0xe58] ;  /* 0x000e580001c67983 */ /* 0x000f280000300a00 */
[----:B------:R-:W-:Y:S01]  /*45f30*/  STL [R1+0x1b08], R173 ;  /* 0x001b08ad01007387 */ /* 0x000fe20000100800 */
[----:B-1----:R-:W-:-:S03]  /*45f40*/  IMAD.MOV.U32 R0, RZ, RZ, R205 ;  /* 0x000000ffff007224 */ /* 0x002fc600078e00cd */
[----:B------:R-:W-:Y:S04]  /*45f50*/  STL [R1+0x1b14], R160 ;  /* 0x001b14a001007387 */ /* 0x000fe80000100800 */
[----:B------:R-:W-:Y:S04]  /*45f60*/  STL [R1+0x1b10], R161 ;  /* 0x001b10a101007387 */ /* 0x000fe80000100800 */
[----:B------:R-:W-:Y:S04]  /*45f70*/  STL [R1+0x1b1c], R148 ;  /* 0x001b1c9401007387 */ /* 0x000fe80000100800 */
[----:B------:R-:W-:Y:S04]  /*45f80*/  STL [R1+0x1b18], R149 ;  /* 0x001b189501007387 */ /* 0x000fe80000100800 */
[----:B------:R-:W-:Y:S04]  /*45f90*/  STL [R1+0x1b24], R204 ;  /* 0x001b24cc01007387 */ /* 0x000fe80000100800 */
[----:B------:R-:W4:Y:S04]  /*45fa0*/  LDL.LU.64 R200, [R1+0xec0] ;  /* 0x000ec00001c87983 */ /* 0x000f280000300a00 */
[----:B------:R2:W-:Y:S02]  /*45fb0*/  STL [R1+0x1b20], R0 ;  /* 0x001b200001007387 */ /* 0x0005e40000100800 */
[----:B--2---:R-:W-:-:S02]  /*45fc0*/  IMAD.MOV.U32 R0, RZ, RZ, R207 ;  /* 0x000000ffff007224 */ /* 0x004fc400078e00cf */
[----:B------:R-:W-:Y:S04]  /*45fd0*/  STL [R1+0x1b2c], R206 ;  /* 0x001b2cce01007387 */ /* 0x000fe80000100800 */
[----:B------:R-:W2:Y:S04]  /*45fe0*/  LDL.LU.64 R202, [R1+0xe78] ;  /* 0x000e780001ca7983 */ /* 0x000ea80000300a00 */
[----:B------:R1:W-:Y:S04]  /*45ff0*/  STL [R1+0x1b28], R0 ;  /* 0x001b280001007387 */ /* 0x0003e80000100800 */
[----:B------:R-:W-:Y:S04]  /*46000*/  STL [R1+0x1b34], R164 ;  /* 0x001b34a401007387 */ /* 0x000fe80000100800 */
[----:B------:R-:W-:Y:S04]  /*46010*/  STL [R1+0x1b30], R165 ;  /* 0x001b30a501007387 */ /* 0x000fe80000100800 */
[----:B------:R-:W2:Y:S04]  /*46020*/  LDL.LU.64 R204, [R1+0xe38] ;  /* 0x000e380001cc7983 */ /* 0x000ea80000300a00 */
[----:B------:R-:W-:Y:S04]  /*46030*/  STL [R1+0x1b3c], R152 ;  /* 0x001b3c9801007387 */ /* 0x000fe80000100800 */
[----:B------:R-:W-:Y:S01]  /*46040*/  STL [R1+0x1b38], R153 ;  /* 0x001b389901007387 */ /* 0x000fe20000100800 */
[----:B-1----:R-:W-:-:S03]  /*46050*/  IMAD.MOV.U32 R0, RZ, RZ, R181 ;  /* 0x000000ffff007224 */ /* 0x002fc600078e00b5 */
[----:B------:R1:W-:Y:S04]  /*46060*/  STL [R1+0x1b44], R180 ;  /* 0x001b44b401007387 */ /* 0x0003e80000100800 */
[----:B------:R-:W2:Y:S04]  /*46070*/  LDL.LU.64 R206, [R1+0xee0] ;  /* 0x000ee00001ce7983 */ /* 0x000ea80000300a00 */
[----:B------:R1:W-:Y:S04]  /*46080*/  STL [R1+0x1b40], R0 ;  /* 0x001b400001007387 */ /* 0x0003e80000100800 */
[----:B---3--:R3:W-:Y:S04]  /*46090*/  STL [R1+0x1b4c], R182 ;  /* 0x001b4cb601007387 */ /* 0x0087e80000100800 */
[----:B-1----:R-:W2:Y:S01]  /*460a0*/  LDL.LU.64 R180, [R1+0xe98] ;  /* 0x000e980001b47983 */ /* 0x002ea20000300a00 */
[----:B------:R-:W-:-:S03]  /*460b0*/  IMAD.MOV.U32 R0, RZ, RZ, R183 ;  /* 0x000000ffff007224 */ /* 0x000fc600078e00b7 */
[----:B------:R-:W-:Y:S04]  /*460c0*/  STL [R1+0x1b54], R208 ;  /* 0x001b54d001007387 */ /* 0x000fe80000100800 */
[----:B------:R4:W-:Y:S04]  /*460d0*/  STL [R1+0x1b48], R0 ;  /* 0x001b480001007387 */ /* 0x0009e80000100800 */
[----:B---3--:R-:W3:Y:S04]  /*460e0*/  LDL.LU.64 R182, [R1+0xe50] ;  /* 0x000e500001b67983 */ /* 0x008ee80000300a00 */
[----:B------:R-:W-:Y:S04]  /*460f0*/  STL [R1+0x1b50], R209 ;  /* 0x001b50d101007387 */ /* 0x000fe80000100800 */
[----:B------:R-:W-:Y:S04]  /*46100*/  STL [R1+0x1b5c], R158 ;  /* 0x001b5c9e01007387 */ /* 0x000fe80000100800 */
[----:B------:R-:W-:Y:S01]  /*46110*/  STL [R1+0x1b58], R159 ;  /* 0x001b589f01007387 */ /* 0x000fe20000100800 */
[----:B----4-:R-:W-:-:S03]  /*46120*/  IMAD.MOV.U32 R0, RZ, RZ, R197 ;  /* 0x000000ffff007224 */ /* 0x010fc600078e00c5 */
[----:B------:R1:W-:Y:S04]  /*46130*/  STL [R1+0x1b64], R196 ;  /* 0x001b64c401007387 */ /* 0x0003e80000100800 */
[----:B------:R-:W4:Y:S04]  /*46140*/  LDL.LU.64 R194, [R1+0xf00] ;  /* 0x000f000001c27983 */ /* 0x000f280000300a00 */
[----:B------:R1:W-:Y:S04]  /*46150*/  STL [R1+0x1b60], R0 ;  /* 0x001b600001007387 */ /* 0x0003e80000100800 */
[----:B------:R1:W-:Y:S04]  /*46160*/  STL [R1+0x1b6c], R198 ;  /* 0x001b6cc601007387 */ /* 0x0003e80000100800 */
[----:B-1----:R-:W4:Y:S01]  /*46170*/  LDL.LU.64 R196, [R1+0xeb8] ;  /* 0x000eb80001c47983 */ /* 0x002f220000300a00 */
[----:B------:R-:W-:-:S03]  /*46180*/  IMAD.MOV.U32 R0, RZ, RZ, R199 ;  /* 0x000000ffff007224 */ /* 0x000fc600078e00c7 */
[----:B------:R-:W4:Y:S04]  /*46190*/  LDL.LU.64 R198, [R1+0xe70] ;  /* 0x000e700001c67983 */ /* 0x000f280000300a00 */
[----:B------:R1:W-:Y:S04]  /*461a0*/  STL [R1+0x1b68], R0 ;  /* 0x001b680001007387 */ /* 0x0003e80000100800 */
[----:B------:R-:W-:Y:S04]  /*461b0*/  STL [R1+0x1b74], R210 ;  /* 0x001b74d201007387 */ /* 0x000fe80000100800 */
[----:B------:R-:W-:Y:S01]  /*461c0*/  STL [R1+0x1b70], R211 ;  /* 0x001b70d301007387 */ /* 0x000fe20000100800 */
[----:B-1----:R-:W-:-:S03]  /*461d0*/  IMAD.MOV.U32 R0, RZ, RZ, R201 ;  /* 0x000000ffff007224 */ /* 0x002fc600078e00c9 */
[----:B------:R-:W-:Y:S04]  /*461e0*/  STL [R1+0x1b7c], R162 ;  /* 0x001b7ca201007387 */ /* 0x000fe80000100800 */
[----:B------:R-:W-:Y:S04]  /*461f0*/  STL [R1+0x1b78], R163 ;  /* 0x001b78a301007387 */ /* 0x000fe80000100800 */
[----:B------:R1:W-:Y:S04]  /*46200*/  STL [R1+0x1b84], R200 ;  /* 0x001b84c801007387 */ /* 0x0003e80000100800 */
[----:B-1----:R-:W4:Y:S04]  /*46210*/  LDL.LU.64 R200, [R1+0xf20] ;  /* 0x000f200001c87983 */ /* 0x002f280000300a00 */
[----:B------:R2:W-:Y:S02]  /*46220*/  STL [R1+0x1b80], R0 ;  /* 0x001b800001007387 */ /* 0x0005e40000100800 */
[----:B--2---:R-:W-:-:S02]  /*46230*/  IMAD.MOV.U32 R0, RZ, RZ, R203 ;  /* 0x000000ffff007224 */ /* 0x004fc400078e00cb */
[----:B------:R1:W-:Y:S04]  /*46240*/  STL [R1+0x1b8c], R202 ;  /* 0x001b8cca01007387 */ /* 0x0003e80000100800 */
[----:B-1----:R-:W2:Y:S04]  /*46250*/  LDL.LU.64 R202, [R1+0xed8] ;  /* 0x000ed80001ca7983 */ /* 0x002ea80000300a00 */
[----:B------:R1:W-:Y:S04]  /*46260*/  STL [R1+0x1b88], R0 ;  /* 0x001b880001007387 */ /* 0x0003e80000100800 */
[----:B------:R1:W-:Y:S04]  /*46270*/  STL [R1+0x1b94], R204 ;  /* 0x001b94cc01007387 */ /* 0x0003e80000100800 */
[----:B------:R-:W-:Y:S01]  /*46280*/  STL [R1+0x1b9c], R166 ;  /* 0x001b9ca601007387 */ /* 0x000fe20000100800 */
[----:B-1----:R-:W-:-:S05]  /*46290*/  IMAD.MOV.U32 R0, RZ, RZ, R205 ;  /* 0x000000ffff007224 */ /* 0x002fca00078e00cd */
[----:B------:R1:W-:Y:S04]  /*462a0*/  STL [R1+0x1b90], R0 ;  /* 0x001b900001007387 */ /* 0x0003e80000100800 */
[----:B------:R-:W2:Y:S04]  /*462b0*/  LDL.LU.64 R204, [R1+0xe90] ;  /* 0x000e900001cc7983 */ /* 0x000ea80000300a00 */
[----:B------:R-:W-:Y:S01]  /*462c0*/  STL [R1+0x1b98], R167 ;  /* 0x001b98a701007387 */ /* 0x000fe20000100800 */
[----:B-1----:R-:W-:-:S03]  /*462d0*/  IMAD.MOV.U32 R0, RZ, RZ, R207 ;  /* 0x000000ffff007224 */ /* 0x002fc600078e00cf */
[----:B------:R1:W-:Y:S04]  /*462e0*/  STL [R1+0x1ba4], R206 ;  /* 0x001ba4ce01007387 */ /* 0x0003e80000100800 */
[----:B------:R-:W-:Y:S04]  /*462f0*/  STL [R1+0x1bac], R180 ;  /* 0x001bacb401007387 */ /* 0x000fe80000100800 */
[----:B------:R3:W-:Y:S04]  /*46300*/  STL [R1+0x1ba0], R0 ;  /* 0x001ba00001007387 */ /* 0x0007e80000100800 */
[----:B-1----:R-:W2:Y:S01]  /*46310*/  LDL.LU.64 R206, [R1+0xf40] ;  /* 0x000f400001ce7983 */ /* 0x002ea20000300a00 */
[----:B---3--:R-:W-:-:S05]  /*46320*/  IMAD.MOV.U32 R0, RZ, RZ, R181 ;  /* 0x000000ffff007224 */ /* 0x008fca00078e00b5 */
[----:B------:R1:W-:Y:S04]  /*46330*/  STL [R1+0x1ba8], R0 ;  /* 0x001ba80001007387 */ /* 0x0003e80000100800 */
[----:B------:R3:W-:Y:S04]  /*46340*/  STL [R1+0x1bb4], R182 ;  /* 0x001bb4b601007387 */ /* 0x0007e80000100800 */
[----:B------:R-:W2:Y:S01]  /*46350*/  LDL.LU.64 R180, [R1+0xef8] ;  /* 0x000ef80001b47983 */ /* 0x000ea20000300a00 */
[----:B-1----:R-:W-:-:S05]  /*46360*/  IMAD.MOV.U32 R0, RZ, RZ, R183 ;  /* 0x000000ffff007224 */ /* 0x002fca00078e00b7 */
[----:B------:R4:W-:Y:S04]  /*46370*/  STL [R1+0x1bb0], R0 ;  /* 0x001bb00001007387 */ /* 0x0009e80000100800 */
[----:B------:R-:W-:Y:S04]  /*46380*/  STL [R1+0x1bbc], R178 ;  /* 0x001bbcb201007387 */ /* 0x000fe80000100800 */
[----:B------:R-:W-:Y:S04]  /*46390*/  STL [R1+0x1bb8], R179 ;  /* 0x001bb8b301007387 */ /* 0x000fe80000100800 */
[----:B---3--:R-:W3:Y:S01]  /*463a0*/  LDL.LU.64 R182, [R1+0xeb0] ;  /* 0x000eb00001b67983 */ /* 0x008ee20000300a00 */
[----:B----4-:R-:W-:-:S03]  /*463b0*/  IMAD.MOV.U32 R0, RZ, RZ, R195 ;  /* 0x000000ffff007224 */ /* 0x010fc600078e00c3 */
[----:B------:R-:W-:Y:S04]  /*463c0*/  STL [R1+0x1bc4], R194 ;  /* 0x001bc4c201007387 */ /* 0x000fe80000100800 */
[----:B------:R-:W-:Y:S04]  /*463d0*/  STL [R1+0x1bcc], R196 ;  /* 0x001bccc401007387 */ /* 0x000fe80000100800 */
[----:B------:R1:W-:Y:S04]  /*463e0*/  STL [R1+0x1bc0], R0 ;  /* 0x001bc00001007387 */ /* 0x0003e80000100800 */
[----:B------:R-:W-:Y:S01]  /*463f0*/  STL [R1+0x1bd4], R198 ;  /* 0x001bd4c601007387 */ /* 0x000fe20000100800 */
[----:B-1----:R-:W-:-:S05]  /*46400*/  IMAD.MOV.U32 R0, RZ, RZ, R197 ;  /* 0x000000ffff007224 */ /* 0x002fca00078e00c5 */
[----:B------:R1:W-:Y:S04]  /*46410*/  STL [R1+0x1bc8], R0 ;  /* 0x001bc80001007387 */ /* 0x0003e80000100800 */
[----:B------:R-:W4:Y:S04]  /*46420*/  LDL.LU.64 R188, [R1+0xf58] ;  /* 0x000f580001bc7983 */ /* 0x000f280000300a00 */
[----:B------:R-:W4:Y:S01]  /*46430*/  LDL.LU.64 R190, [R1+0xf18] ;  /* 0x000f180001be7983 */ /* 0x000f220000300a00 */
[----:B-1----:R-:W-:-:S05]  /*46440*/  IMAD.MOV.U32 R0, RZ, RZ, R199 ;  /* 0x000000ffff007224 */ /* 0x002fca00078e00c7 */
[----:B------:R1:W-:Y:S04]  /*46450*/  STL [R1+0x1bd0], R0 ;  /* 0x001bd00001007387 */ /* 0x0003e80000100800 */
[----:B------:R-:W-:Y:S04]  /*46460*/  STL [R1+0x1bd8], R14 ;  /* 0x001bd80e01007387 */ /* 0x000fe80000100800 */
[----:B------:R-:W4:Y:S01]  /*46470*/  LDL.LU.64 R192, [R1+0xed0] ;  /* 0x000ed00001c07983 */ /* 0x000f220000300a00 */
[----:B-1----:R-:W-:-:S03]  /*46480*/  IMAD.MOV.U32 R0, RZ, RZ, R201 ;  /* 0x000000ffff007224 */ /* 0x002fc600078e00c9 */
[----:B------:R-:W-:Y:S04]  /*46490*/  STL [R1+0x1a80], R15 ;  /* 0x001a800f01007387 */ /* 0x000fe80000100800 */
[----:B------:R-:W-:Y:S04]  /*464a0*/  STL [R1+0x1a88], R200 ;  /* 0x001a88c801007387 */ /* 0x000fe80000100800 */
[----:B------:R-:W4:Y:S04]  /*464b0*/  LDL.LU.64 R194, [R1+0xf68] ;  /* 0x000f680001c27983 */ /* 0x000f280000300a00 */
[----:B------:R1:W-:Y:S04]  /*464c0*/  STL [R1+0x1a84], R0 ;  /* 0x001a840001007387 */ /* 0x0003e80000100800 */
[----:B--2---:R-:W-:Y:S01]  /*464d0*/  STL [R1+0x1a90], R202 ;  /* 0x001a90ca01007387 */ /* 0x004fe20000100800 */
[----:B-1----:R-:W-:-:S03]  /*464e0*/  IMAD.MOV.U32 R0, RZ, RZ, R203 ;  /* 0x000000ffff007224 */ /* 0x002fc600078e00cb */
[----:B------:R-:W2:Y:S04]  /*464f0*/  LDL.LU.64 R196, [R1+0xf38] ;  /* 0x000f380001c47983 */ /* 0x000ea80000300a00 */
[----:B------:R-:W2:Y:S04]  /*46500*/  LDL.LU.64 R198, [R1+0xef0] ;  /* 0x000ef00001c67983 */ /* 0x000ea80000300a00 */
[----:B------:R1:W-:Y:S02]  /*46510*/  STL [R1+0x1a8c], R0 ;  /* 0x001a8c0001007387 */ /* 0x0003e40000100800 */
[----:B-1----:R-:W-:-:S02]  /*46520*/  IMAD.MOV.U32 R0, RZ, RZ, R205 ;  /* 0x000000ffff007224 */ /* 0x002fc400078e00cd */
[----:B------:R-:W-:Y:S04]  /*46530*/  STL [R1+0x1a98], R204 ;  /* 0x001a98cc01007387 */ /* 0x000fe80000100800 */
[----:B------:R-:W-:Y:S04]  /*46540*/  STL [R1+0x1a9c], R12 ;  /* 0x001a9c0c01007387 */ /* 0x000fe80000100800 */
[----:B------:R1:W-:Y:S04]  /*46550*/  STL [R1+0x1a94], R0 ;  /* 0x001a940001007387 */ /* 0x0003e80000100800 */
[----:B------:R-:W2:Y:S04]  /*46560*/  LDL.LU.64 R200, [R1+0xf70] ;  /* 0x000f700001c87983 */ /* 0x000ea80000300a00 */
[----:B------:R-:W-:Y:S04]  /*46570*/  STL [R1+0x1a60], R13 ;  /* 0x001a600d01007387 */ /* 0x000fe80000100800 */
[----:B------:R-:W2:Y:S01]  /*46580*/  LDL.LU.64 R202, [R1+0xf50] ;  /* 0x000f500001ca7983 */ /* 0x000ea20000300a00 */
[----:B-1----:R-:W-:-:S03]  /*46590*/  IMAD.MOV.U32 R0, RZ, RZ, R207 ;  /* 0x000000ffff007224 */ /* 0x002fc600078e00cf */
[----:B------:R1:W-:Y:S04]  /*465a0*/  STL [R1+0x1a68], R206 ;  /* 0x001a68ce01007387 */ /* 0x0003e80000100800 */
[----:B------:R-:W2:Y:S04]  /*465b0*/  LDL.LU.64 R204, [R1+0xf10] ;  /* 0x000f100001cc7983 */ /* 0x000ea80000300a00 */
[----:B------:R-:W-:Y:S04]  /*465c0*/  STL [R1+0x1a70], R180 ;  /* 0x001a70b401007387 */ /* 0x000fe80000100800 */
[----:B------:R3:W-:Y:S04]  /*465d0*/  STL [R1+0x1a64], R0 ;  /* 0x001a640001007387 */ /* 0x0007e80000100800 */
[----:B-1----:R-:W2:Y:S01]  /*465e0*/  LDL.LU.64 R206, [R1+0xf80] ;  /* 0x000f800001ce7983 */ /* 0x002ea20000300a00 */
[----:B---3--:R-:W-:-:S05]  /*465f0*/  IMAD.MOV.U32 R0, RZ, RZ, R181 ;  /* 0x000000ffff007224 */ /* 0x008fca00078e00b5 */
[----:B------:R1:W-:Y:S04]  /*46600*/  STL [R1+0x1a6c], R0 ;  /* 0x001a6c0001007387 */ /* 0x0003e80000100800 */
[----:B------:R3:W-:Y:S04]  /*46610*/  STL [R1+0x1a78], R182 ;  /* 0x001a78b601007387 */ /* 0x0007e80000100800 */
[----:B------:R-:W2:Y:S01]  /*46620*/  LDL.LU.64 R180, [R1+0xf60] ;  /* 0x000f600001b47983 */ /* 0x000ea20000300a00 */
[----:B-1----:R-:W-:-:S03]  /*46630*/  IMAD.MOV.U32 R0, RZ, RZ, R183 ;  /* 0x000000ffff007224 */ /* 0x002fc600078e00b7 */
[----:B---3--:R-:W3:Y:S04]  /*46640*/  LDL.LU.64 R182, [R1+0xf30] ;  /* 0x000f300001b67983 */ /* 0x008ee80000300a00 */
[----:B------:R4:W-:Y:S04]  /*46650*/  STL [R1+0x1a74], R0 ;  /* 0x001a740001007387 */ /* 0x0009e80000100800 */
[----:B------:R-:W-:Y:S04]  /*46660*/  STL [R1+0x1a7c], R10 ;  /* 0x001a7c0a01007387 */ /* 0x000fe80000100800 */
[----:B------:R-:W-:Y:S01]  /*46670*/  STL [R1+0x1a40], R11 ;  /* 0x001a400b01007387 */ /* 0x000fe20000100800 */
[----:B----4-:R-:W-:-:S03]  /*46680*/  IMAD.MOV.U32 R0, RZ, RZ, R189 ;  /* 0x000000ffff007224 */ /* 0x010fc600078e00bd */
[----:B------:R-:W-:Y:S04]  /*46690*/  STL [R1+0x1a48], R188 ;  /* 0x001a48bc01007387 */ /* 0x000fe80000100800 */
[----:B------:R-:W-:Y:S04]  /*466a0*/  STL [R1+0x1a50], R190 ;  /* 0x001a50be01007387 */ /* 0x000fe80000100800 */
[----:B------:R1:W-:Y:S02]  /*466b0*/  STL [R1+0x1a44], R0 ;  /* 0x001a440001007387 */ /* 0x0003e40000100800 */
[----:B-1----:R-:W-:-:S02]  /*466c0*/  IMAD.MOV.U32 R0, RZ, RZ, R191 ;  /* 0x000000ffff007224 */ /* 0x002fc400078e00bf */
[----:B------:R-:W-:Y:S04]  /*466d0*/  STL [R1+0x1a58], R192 ;  /* 0x001a58c001007387 */ /* 0x000fe80000100800 */
[----:B------:R1:W-:Y:S04]  /*466e0*/  STL [R1+0x1a4c], R0 ;  /* 0x001a4c0001007387 */ /* 0x0003e80000100800 */
[----:B------:R-:W-:Y:S01]  /*466f0*/  STL [R1+0x1a5c], R8 ;  /* 0x001a5c0801007387 */ /* 0x000fe20000100800 */
[----:B-1----:R-:W-:-:S05]  /*46700*/  IMAD.MOV.U32 R0, RZ, RZ, R193 ;  /* 0x000000ffff007224 */ /* 0x002fca00078e00c1 */
[----:B------:R1:W-:Y:S04]  /*46710*/  STL [R1+0x1a54], R0 ;  /* 0x001a540001007387 */ /* 0x0003e80000100800 */
[----:B------:R-:W-:Y:S01]  /*46720*/  STL [R1+0x1a20], R9 ;  /* 0x001a200901007387 */ /* 0x000fe20000100800 */
[----:B-1----:R-:W-:-:S03]  /*46730*/  IMAD.MOV.U32 R0, RZ, RZ, R195 ;  /* 0x000000ffff007224 */ /* 0x002fc600078e00c3 */
[----:B------:R-:W-:Y:S04]  /*46740*/  STL [R1+0x1a28], R194 ;  /* 0x001a28c201007387 */ /* 0x000fe80000100800 */
[----:B--2---:R-:W-:Y:S04]  /*46750*/  STL [R1+0x1a30], R196 ;  /* 0x001a30c401007387 */ /* 0x004fe80000100800 */
[----:B------:R1:W-:Y:S04]  /*46760*/  STL [R1+0x1a24], R0 ;  /* 0x001a240001007387 */ /* 0x0003e80000100800 */
[----:B------:R-:W-:Y:S01]  /*46770*/  STL [R1+0x1a38], R198 ;  /* 0x001a38c601007387 */ /* 0x000fe20000100800 */
[----:B-1----:R-:W-:-:S05]  /*46780*/  IMAD.MOV.U32 R0, RZ, RZ, R197 ;  /* 0x000000ffff007224 */ /* 0x002fca00078e00c5 */
[----:B------:R1:W-:Y:S04]  /*46790*/  STL [R1+0x1a2c], R0 ;  /* 0x001a2c0001007387 */ /* 0x0003e80000100800 */
[----:B------:R-:W-:Y:S01]  /*467a0*/  STL [R1+0x1a3c], R6 ;  /* 0x001a3c0601007387 */ /* 0x000fe20000100800 */
[----:B-1----:R-:W-:-:S05]  /*467b0*/  IMAD.MOV.U32 R0, RZ, RZ, R199 ;  /* 0x000000ffff007224 */ /* 0x002fca00078e00c7 */
[----:B------:R1:W-:Y:S04]  /*467c0*/  STL [R1+0x1a34], R0 ;  /* 0x001a340001007387 */ /* 0x0003e80000100800 */
[----:B------:R-:W-:Y:S01]  /*467d0*/  STL [R1+0x1a00], R7 ;  /* 0x001a000701007387 */ /* 0x000fe20000100800 */
[----:B-1----:R-:W-:-:S03]  /*467e0*/  IMAD.MOV.U32 R0, RZ, RZ, R201 ;  /* 0x000000ffff007224 */ /* 0x002fc600078e00c9 */
[----:B------:R-:W-:Y:S04]  /*467f0*/  STL [R1+0x1a08], R200 ;  /* 0x001a08c801007387 */ /* 0x000fe80000100800 */
[----:B------:R-:W-:Y:S04]  /*46800*/  STL [R1+0x1a10], R202 ;  /* 0x001a10ca01007387 */ /* 0x000fe80000100800 */
        /* <DEDUP_REMOVED lines=12> */
[----:B---3--:R-:W-:Y:S01]  /*468d0*/  STL [R1+0x19f8], R182 ;  /* 0x0019f8b601007387 */ /* 0x008fe20000100800 */
[----:B-1----:R-:W-:-:S05]  /*468e0*/  IMAD.MOV.U32 R0, RZ, RZ, R181 ;  /* 0x000000ffff007224 */ /* 0x002fca00078e00b5 */
[----:B------:R1:W-:Y:S04]  /*468f0*/  STL [R1+0x19ec], R0 ;  /* 0x0019ec0001007387 */ /* 0x0003e80000100800 */
[----:B------:R-:W-:Y:S01]  /*46900*/  STL [R1+0x19fc], R2 ;  /* 0x0019fc0201007387 */ /* 0x000fe20000100800 */
[----:B-1----:R-:W-:-:S05]  /*46910*/  IMAD.MOV.U32 R0, RZ, RZ, R183 ;  /* 0x000000ffff007224 */ /* 0x002fca00078e00b7 */
[----:B------:R1:W-:Y:S04]  /*46920*/  STL [R1+0x19f4], R0 ;  /* 0x0019f40001007387 */ /* 0x0003e80000100800 */
[----:B------:R-:W-:Y:S04]  /*46930*/  STL [R1+0xcac], R3 ;  /* 0x000cac0301007387 */ /* 0x000fe80000100800 */
[----:B------:R-:W-:Y:S04]  /*46940*/  STL [R1+0xcb4], R174 ;  /* 0x000cb4ae01007387 */ /* 0x000fe80000100800 */
[----:B------:R-:W-:Y:S04]  /*46950*/  STL [R1+0xcb0], R175 ;  /* 0x000cb0af01007387 */ /* 0x000fe80000100800 */
[----:B------:R-:W-:Y:S04]  /*46960*/  STL [R1+0xcbc], R176 ;  /* 0x000cbcb001007387 */ /* 0x000fe80000100800 */
[----:B------:R-:W-:Y:S04]  /*46970*/  STL [R1+0xcb8], R177 ;  /* 0x000cb8b101007387 */ /* 0x000fe80000100800 */
[----:B------:R-:W2:Y:S04]  /*46980*/  LDL.LU.64 R206, [R1+0xc98] ;  /* 0x000c980001ce7983 */ /* 0x000ea80000300a00 */
[----:B------:R-:W-:Y:S04]  /*46990*/  STL [R1+0xcc4], R184 ;  /* 0x000cc4b801007387 */ /* 0x000fe80000100800 */
[----:B------:R-:W-:Y:S04]  /*469a0*/  STL [R1+0xcc0], R185 ;  /* 0x000cc0b901007387 */ /* 0x000fe80000100800 */
[----:B------:R-:W3:Y:S04]  /*469b0*/  LDL.LU.64 R180, [R1+0xc90] ;  /* 0x000c900001b47983 */ /* 0x000ee80000300a00 */
[----:B------:R-:W-:Y:S04]  /*469c0*/  STL [R1+0xccc], R186 ;  /* 0x000cccba01007387 */ /* 0x000fe80000100800 */
[----:B------:R-:W-:Y:S04]  /*469d0*/  STL [R1+0xcc8], R187 ;  /* 0x000cc8bb01007387 */ /* 0x000fe80000100800 */
[----:B------:R-:W4:Y:S04]  /*469e0*/  LDL.LU.64 R196, [R1+0xc88] ;  /* 0x000c880001c47983 */ /* 0x000f280000300a00 */
        /* <DEDUP_REMOVED lines=24> */
[----:B--2---:R2:W-:Y:S01]  /*46b70*/  STL [R1+0xd14], R206 ;  /* 0x000d14ce01007387 */ /* 0x0045e20000100800 */
[----:B-1----:R-:W-:-:S03]  /*46b80*/  IMAD.MOV.U32 R0, RZ, RZ, R207 ;  /* 0x000000ffff007224 */ /* 0x002fc600078e00cf */
[----:B--2---:R-:W2:Y:S04]  /*46b90*/  LDL.LU.64 R206, [R1+0xc48] ;  /* 0x000c480001ce7983 */ /* 0x004ea80000300a00 */
[----:B------:R1:W-:Y:S04]  /*46ba0*/  STL [R1+0xd10], R0 ;  /* 0x000d100001007387 */ /* 0x0003e80000100800 */
[----:B---3--:R3:W-:Y:S01]  /*46bb0*/  STL [R1+0xd1c], R180 ;  /* 0x000d1cb401007387 */ /* 0x0087e20000100800 */
[----:B-1----:R-:W-:-:S03]  /*46bc0*/  IMAD.MOV.U32 R0, RZ, RZ, R181 ;  /* 0x000000ffff007224 */ /* 0x002fc600078e00b5 */
[----:B---3--:R-:W3:Y:S04]  /*46bd0*/  LDL.LU.64 R180, [R1+0xe68] ;  /* 0x000e680001b47983 */ /* 0x008ee80000300a00 */
[----:B------:R1:W-:Y:S04]  /*46be0*/  STL [R1+0xd18], R0 ;  /* 0x000d180001007387 */ /* 0x0003e80000100800 */
[----:B----4-:R4:W-:Y:S01]  /*46bf0*/  STL [R1+0xd24], R196 ;  /* 0x000d24c401007387 */ /* 0x0109e20000100800 */
[----:B-1----:R-:W-:-:S03]  /*46c00*/  IMAD.MOV.U32 R0, RZ, RZ, R197 ;  /* 0x000000ffff007224 */ /* 0x002fc600078e00c5 */
[----:B----4-:R-:W4:Y:S04]  /*46c10*/  LDL.LU.64 R196, [R1+0xc40] ;  /* 0x000c400001c47983 */ /* 0x010f280000300a00 */
[----:B------:R1:W-:Y:S04]  /*46c20*/  STL [R1+0xd20], R0 ;  /* 0x000d200001007387 */ /* 0x0003e80000100800 */
[----:B------:R1:W-:Y:S02]  /*46c30*/  STL [R1+0xd2c], R182 ;  /* 0x000d2cb601007387 */ /* 0x0003e40000100800 */
[----:B-1----:R-:W-:-:S02]  /*46c40*/  IMAD.MOV.U32 R0, RZ, RZ, R183 ;  /* 0x000000ffff007224 */ /* 0x002fc400078e00b7 */
[----:B------:R-:W4:Y:S04]  /*46c50*/  LDL.LU.64 R182, [R1+0xc38] ;  /* 0x000c380001b67983 */ /* 0x000f280000300a00 */
        /* <DEDUP_REMOVED lines=1293> */
[----:B------:R-:W-:Y:S04]  /*4bd30*/  STL [R1+0x174c], R194 ;  /* 0x00174cc201007387 */ /* 0x000fe80000100800 */
[----:B------:R-:W4:Y:S01]  /*4bd40*/  LDL.LU.64 R188, [R1+0x17a8] ;  /* 0x0017a80001bc7983 */ /* 0x000f220000300a00 */
[----:B-1----:R-:W-:-:S05]  /*4bd50*/  IMAD.MOV.U32 R0, RZ, RZ, R195 ;  /* 0x000000ffff007224 */ /* 0x002fca00078e00c3 */
[----:B------:R1:W-:Y:S04]  /*4bd60*/  STL [R1+0x1748], R0 ;  /* 0x0017480001007387 */ /* 0x0003e80000100800 */
[----:B------:R1:W-:Y:S02]  /*4bd70*/  STL [R1+0x1754], R202 ;  /* 0x001754ca01007387 */ /* 0x0003e40000100800 */
[----:B-1----:R-:W-:Y:S02]  /*4bd80*/  IMAD.MOV.U32 R0, RZ, RZ, R203 ;  /* 0x000000ffff007224 */ /* 0x002fe400078e00cb */
        /* <DEDUP_REMOVED lines=14> */
[----:B----4-:R-:W-:Y:S04]  /*4be70*/  STL [R1+0x1774], R196 ;  /* 0x001774c401007387 */ /* 0x010fe80000100800 */
[----:B------:R-:W4:Y:S01]  /*4be80*/  LDL.LU.64 R194, [R1+0x17d0] ;  /* 0x0017d00001c27983 */ /* 0x000f220000300a00 */
[----:B-1----:R-:W-:-:S05]  /*4be90*/  IMAD.MOV.U32 R0, RZ, RZ, R197 ;  /* 0x000000ffff007224 */ /* 0x002fca00078e00c5 */
[----:B------:R1:W-:Y:S02]  /*4bea0*/  STL [R1+0x1770], R0 ;  /* 0x0017700001007387 */ /* 0x0003e40000100800 */
[----:B-1----:R-:W-:Y:S02]  /*4beb0*/  IMAD.MOV.U32 R0, RZ, RZ, R183 ;  /* 0x000000ffff007224 */ /* 0x002fe400078e00b7 */
[----:B------:R1:W-:Y:S04]  /*4bec0*/  STL [R1+0x177c], R182 ;  /* 0x00177cb601007387 */ /* 0x0003e80000100800 */
[----:B-1----:R-:W4:Y:S04]  /*4bed0*/  LDL.LU.64 R182, [R1+0x17d8] ;  /* 0x0017d80001b67983 */ /* 0x002f280000300a00 */
[----:B------:R1:W-:Y:S04]  /*4bee0*/  STL [R1+0x1778], R0 ;  /* 0x0017780001007387 */ /* 0x0003e80000100800 */
[----:B------:R1:W-:Y:S04]  /*4bef0*/  STL [R1+0x1784], R190 ;  /* 0x001784be01007387 */ /* 0x0003e80000100800 */
[----:B------:R-:W4:Y:S01]  /*4bf00*/  LDL.LU.64 R196, [R1+0x17e0] ;  /* 0x0017e00001c47983 */ /* 0x000f220000300a00 */
[----:B-1----:R-:W-:-:S03]  /*4bf10*/  IMAD.MOV.U32 R0, RZ, RZ, R191 ;  /* 0x000000ffff007224 */ /* 0x002fc600078e00bf */
[----:B------:R-:W-:Y:S04]  /*4bf20*/  STL [R1+0x178c], R198 ;  /* 0x00178cc601007387 */ /* 0x000fe80000100800 */
        /* <DEDUP_REMOVED lines=56> */
[----:B------:R-:W4:Y:S04]  /*4c2b0*/  LDL.LU.64 R200, [R1+0x1850] ;  /* 0x0018500001c87983 */ /* 0x000f280000300a00 */
        /* <DEDUP_REMOVED lines=11> */
[----:B--2---:R2:W-:Y:S04]  /*4c370*/  STL [R1+0x1814], R206 ;  /* 0x001814ce01007387 */ /* 0x0045e80000100800 */
[----:B------:R-:W4:Y:S01]  /*4c380*/  LDL.LU.64 R190, [R1+0x1870] ;  /* 0x0018700001be7983 */ /* 0x000f220000300a00 */
[----:B-1----:R-:W-:-:S03]  /*4c390*/  IMAD.MOV.U32 R0, RZ, RZ, R207 ;  /* 0x000000ffff007224 */ /* 0x002fc600078e00cf */
[----:B---3--:R-:W-:Y:S04]  /*4c3a0*/  STL [R1+0x181c], R180 ;  /* 0x00181cb401007387 */ /* 0x008fe80000100800 */
[----:B------:R1:W-:Y:S04]  /*4c3b0*/  STL [R1+0x1810], R0 ;  /* 0x0018100001007387 */ /* 0x0003e80000100800 */
[----:B--2---:R-:W2:Y:S01]  /*4c3c0*/  LDL.LU.64 R206, [R1+0x1878] ;  /* 0x0018780001ce7983 */ /* 0x004ea20000300a00 */
[----:B-1----:R-:W-:-:S03]  /*4c3d0*/  IMAD.MOV.U32 R0, RZ, RZ, R181 ;  /* 0x000000ffff007224 */ /* 0x002fc600078e00b5 */
[----:B----4-:R-:W-:Y:S04]  /*4c3e0*/  STL [R1+0x1824], R194 ;  /* 0x001824c201007387 */ /* 0x010fe80000100800 */
[----:B------:R1:W-:Y:S04]  /*4c3f0*/  STL [R1+0x1818], R0 ;  /* 0x0018180001007387 */ /* 0x0003e80000100800 */
[----:B------:R-:W3:Y:S04]  /*4c400*/  LDL.LU.64 R180, [R1+0x1880] ;  /* 0x0018800001b47983 */ /* 0x000ee80000300a00 */
        /* <DEDUP_REMOVED lines=36> */
[----:B--2---:R-:W-:Y:S04]  /*4c650*/  STL [R1+0x1874], R206 ;  /* 0x001874ce01007387 */ /* 0x004fe80000100800 */
[----:B------:R1:W-:Y:S02]  /*4c660*/  STL [R1+0x1868], R0 ;  /* 0x0018680001007387 */ /* 0x0003e40000100800 */
[----:B-1----:R-:W-:Y:S02]  /*4c670*/  IMAD.MOV.U32 R0, RZ, RZ, R207 ;  /* 0x000000ffff007224 */ /* 0x002fe400078e00cf */
[----:B------:R-:W2:Y:S04]  /*4c680*/  LDL.LU.64 R206, [R1+0x1c8] ;  /* 0x0001c80001ce7983 */ /* 0x000ea80000300a00 */
[----:B------:R1:W-:Y:S04]  /*4c690*/  STL [R1+0x1870], R0 ;  /* 0x0018700001007387 */ /* 0x0003e80000100800 */
[----:B---3--:R3:W-:Y:S01]  /*4c6a0*/  STL [R1+0x187c], R180 ;  /* 0x00187cb401007387 */ /* 0x0087e20000100800 */
[----:B-1----:R-:W-:-:S03]  /*4c6b0*/  IMAD.MOV.U32 R0, RZ, RZ, R181 ;  /* 0x000000ffff007224 */ /* 0x002fc600078e00b5 */
[----:B----4-:R-:W-:Y:S04]  /*4c6c0*/  STL [R1+0x1884], R192 ;  /* 0x001884c001007387 */ /* 0x010fe80000100800 */
[----:B------:R1:W-:Y:S04]  /*4c6d0*/  STL [R1+0x1878], R0 ;  /* 0x0018780001007387 */ /* 0x0003e80000100800 */
[----:B---3--:R-:W3:Y:S01]  /*4c6e0*/  LDL.LU.64 R180, [R1+0x1c0] ;  /* 0x0001c00001b47983 */ /* 0x008ee20000300a00 */
[----:B-1----:R-:W-:-:S03]  /*4c6f0*/  IMAD.MOV.U32 R0, RZ, RZ, R193 ;  /* 0x000000ffff007224 */ /* 0x002fc600078e00c1 */
[----:B------:R-:W-:Y:S04]  /*4c700*/  STL [R1+0x188c], R182 ;  /* 0x00188cb601007387 */ /* 0x000fe80000100800 */
[----:B------:R1:W-:Y:S02]  /*4c710*/  STL [R1+0x1880], R0 ;  /* 0x0018800001007387 */ /* 0x0003e40000100800 */
[----:B-1----:R-:W-:Y:S02]  /*4c720*/  IMAD.MOV.U32 R0, RZ, RZ, R183 ;  /* 0x000000ffff007224 */ /* 0x002fe400078e00b7 */
[----:B------:R-:W4:Y:S04]  /*4c730*/  LDL.LU.64 R182, [R1+0x1b0] ;  /* 0x0001b00001b67983 */ /* 0x000f280000300a00 */
[----:B------:R1:W-:Y:S04]  /*4c740*/  STL [R1+0x1888], R0 ;  /* 0x0018880001007387 */ /* 0x0003e80000100800 */
[----:B------:R-:W-:Y:S01]  /*4c750*/  STL [R1+0x1894], R194 ;  /* 0x001894c201007387 */ /* 0x000fe20000100800 */
[----:B-1----:R-:W-:-:S03]  /*4c760*/  IMAD.MOV.U32 R0, RZ, RZ, R195 ;  /* 0x000000ffff007224 */ /* 0x002fc600078e00c3 */
[----:B------:R-:W-:Y:S04]  /*4c770*/  STL [R1+0x189c], R196 ;  /* 0x00189cc401007387 */ /* 0x000fe80000100800 */
        /* <DEDUP_REMOVED lines=8> */
[----:B------:R-:W4:Y:S04]  /*4c800*/  LDL.LU.64 R230, [R1+0x190] ;  /* 0x0001900001e67983 */ /* 0x000f280000300a00 */
        /* <DEDUP_REMOVED lines=16> */
[----:B--2---:R-:W-:Y:S04]  /*4c910*/  STL [R1+0x18c4], R206 ;  /* 0x0018c4ce01007387 */ /* 0x004fe80000100800 */
[----:B------:R-:W2:Y:S01]  /*4c920*/  LDL.LU.64 R200, [R1+0x1930] ;  /* 0x0019300001c87983 */ /* 0x000ea20000300a00 */
[----:B-1----:R-:W-:-:S03]  /*4c930*/  IMAD.MOV.U32 R0, RZ, RZ, R207 ;  /* 0x000000ffff007224 */ /* 0x002fc600078e00cf */
[----:B------:R-:W2:Y:S04]  /*4c940*/  LDL.LU.64 R202, [R1+0x1938] ;  /* 0x0019380001ca7983 */ /* 0x000ea80000300a00 */
[----:B------:R1:W-:Y:S04]  /*4c950*/  STL [R1+0x18c0], R0 ;  /* 0x0018c00001007387 */ /* 0x0003e80000100800 */
[----:B---3--:R3:W-:Y:S04]  /*4c960*/  STL [R1+0x18cc], R180 ;  /* 0x0018ccb401007387 */ /* 0x0087e80000100800 */
[----:B------:R-:W2:Y:S01]  /*4c970*/  LDL.LU.64 R204, [R1+0x1940] ;  /* 0x0019400001cc7983 */ /* 0x000ea20000300a00 */
[----:B-1----:R-:W-:-:S03]  /*4c980*/  IMAD.MOV.U32 R0, RZ, RZ, R181 ;  /* 0x000000ffff007224 */ /* 0x002fc600078e00b5 */
[----:B------:R-:W2:Y:S04]  /*4c990*/  LDL.LU.64 R206, [R1+0x1948] ;  /* 0x0019480001ce7983 */ /* 0x000ea80000300a00 */
[----:B------:R1:W-:Y:S04]  /*4c9a0*/  STL [R1+0x18c8], R0 ;  /* 0x0018c80001007387 */ /* 0x0003e80000100800 */
[----:B----4-:R4:W-:Y:S04]  /*4c9b0*/  STL [R1+0x18d4], R182 ;  /* 0x0018d4b601007387 */ /* 0x0109e80000100800 */
[----:B---3--:R-:W3:Y:S01]  /*4c9c0*/  LDL.LU.64 R180, [R1+0x1950] ;  /* 0x0019500001b47983 */ /* 0x008ee20000300a00 */
[----:B-1----:R-:W-:-:S03]  /*4c9d0*/  IMAD.MOV.U32 R0, RZ, RZ, R183 ;  /* 0x000000ffff007224 */ /* 0x002fc600078e00b7 */
[----:B----4-:R-:W4:Y:S04]  /*4c9e0*/  LDL.LU.64 R182, [R1+0xd0] ;  /* 0x0000d00001b67983 */ /* 0x010f280000300a00 */
[----:B------:R1:W-:Y:S02]  /*4c9f0*/  STL [R1+0x18d0], R0 ;  /* 0x0018d00001007387 */ /* 0x0003e40000100800 */
[----:B-1----:R-:W-:Y:S02]  /*4ca00*/  IMAD.MOV.U32 R0, RZ, RZ, R233 ;  /* 0x000000ffff007224 */ /* 0x002fe400078e00e9 */
        /* <DEDUP_REMOVED lines=20> */
[----:B------:R1:W-:Y:S02]  /*4cb50*/  STL [R1+0x1908], R0 ;  /* 0x0019080001007387 */ /* 0x0003e40000100800 */
[----:B-1----:R-:W-:Y:S02]  /*4cb60*/  IMAD.MOV.U32 R0, RZ, RZ, R195 ;  /* 0x000000ffff007224 */ /* 0x002fe400078e00c3 */
[----:B------:R-:W-:Y:S04]  /*4cb70*/  STL [R1+0x191c], R196 ;  /* 0x00191cc401007387 */ /* 0x000fe80000100800 */
[----:B------:R1:W-:Y:S04]  /*4cb80*/  STL [R1+0x1910], R0 ;  /* 0x0019100001007387 */ /* 0x0003e80000100800 */
[----:B------:R-:W-:Y:S01]  /*4cb90*/  STL [R1+0x1924], R198 ;  /* 0x001924c601007387 */ /* 0x000fe20000100800 */
[----:B-1----:R-:W-:-:S05]  /*4cba0*/  IMAD.MOV.U32 R0, RZ, RZ, R197 ;  /* 0x000000ffff007224 */ /* 0x002fca00078e00c5 */
[----:B------:R1:W-:Y:S02]  /*4cbb0*/  STL [R1+0x1918], R0 ;  /* 0x0019180001007387 */ /* 0x0003e40000100800 */
[----:B-1----:R-:W-:Y:S02]  /*4cbc0*/  IMAD.MOV.U32 R0, RZ, RZ, R199 ;  /* 0x000000ffff007224 */ /* 0x002fe400078e00c7 */
        /* <DEDUP_REMOVED lines=11> */
[----:B---3--:R-:W-:Y:S01]  /*4cc80*/  STL [R1+0x194c], R180 ;  /* 0x00194cb401007387 */ /* 0x008fe20000100800 */
[----:B-1----:R-:W-:-:S05]  /*4cc90*/  IMAD.MOV.U32 R0, RZ, RZ, R207 ;  /* 0x000000ffff007224 */ /* 0x002fca00078e00cf */
[----:B------:R1:W-:Y:S04]  /*4cca0*/  STL [R1+0x1940], R0 ;  /* 0x0019400001007387 */ /* 0x0003e80000100800 */
[----:B----4-:R-:W-:Y:S01]  /*4ccb0*/  STL [R1+0x1954], R182 ;  /* 0x001954b601007387 */ /* 0x010fe20000100800 */
        /* <DEDUP_REMOVED lines=38> */
[----:B------:R-:W2:Y:S04]  /*4cf20*/  LDL.LU.64 R6, [R1+0x1d20] ;  /* 0x001d200001067983 */ /* 0x000ea80000300a00 */
[----:B------:R-:W3:Y:S04]  /*4cf30*/  LDL.LU.64 R8, [R1+0x1d18] ;  /* 0x001d180001087983 */ /* 0x000ee80000300a00 */
[----:B------:R-:W1:Y:S02]  /*4cf40*/  S2R R182, SR_TID.X ;  /* 0x0000000000b67919 */ /* 0x000e640000002100 */
[C---:B-1----:R-:W-:Y:S01]  /*4cf50*/  LOP3.LUT R0, R182.reuse, 0x7, RZ, 0xc0, !PT ;  /* 0x00000007b6007812 */ /* 0x042fe200078ec0ff */
[----:B------:R-:W-:-:S04]  /*4cf60*/  IMAD.SHL.U32 R2, R182, 0x2, RZ ;  /* 0x00000002b6027824 */ /* 0x000fc800078e00ff */
[----:B------:R-:W-:Y:S02]  /*4cf70*/  IMAD R0, R0, 0x110, RZ ;  /* 0x0000011000007824 */ /* 0x000fe400078e02ff */
[----:B------:R-:W-:-:S03]  /*4cf80*/  IMAD.SHL.U32 R5, R182, 0x40, RZ ;  /* 0x00000040b6057824 */ /* 0x000fc600078e00ff */
[----:B------:R-:W-:-:S04]  /*4cf90*/  LOP3.LUT R0, R0, 0x30, R2, 0x78, !PT ;  /* 0x0000003000007812 */ /* 0x000fc800078e7802 */
[----:B------:R-:W-:Y:S01]  /*4cfa0*/  LOP3.LUT R0, R0, 0x800, R5, 0xf8, !PT ;  /* 0x0000080000007812 */ /* 0x000fe200078ef805 */
[----:B--2---:R1:W-:Y:S04]  /*4cfb0*/  STL.64 [R1+0xca0], R6 ;  /* 0x000ca00601007387 */ /* 0x0043e80000100a00 */
[----:B-1----:R-:W2:Y:S04]  /*4cfc0*/  LDL.LU.64 R6, [R1+0x1d10] ;  /* 0x001d100001067983 */ /* 0x002ea80000300a00 */
[----:B---3--:R1:W-:Y:S04]  /*4cfd0*/  STL.64 [R1+0xc98], R8 ;  /* 0x000c980801007387 */ /* 0x0083e80000100a00 */
[----:B------:R-:W-:Y:S04]  /*4cfe0*/  STL [R1+0x1be0], R0 ;  /* 0x001be00001007387 */ /* 0x000fe80000100800 */
[----:B-1----:R-:W3:Y:S04]  /*4cff0*/  LDL.LU.64 R8, [R1+0x1d08] ;  /* 0x001d080001087983 */ /* 0x002ee80000300a00 */
[----:B--2---:R1:W-:Y:S04]  /*4d000*/  STL.64 [R1+0xc90], R6 ;  /* 0x000c900601007387 */ /* 0x0043e80000100a00 */
[----:B-1----:R-:W2:Y:S04]  /*4d010*/  LDL.LU.64 R6, [R1+0x1d00] ;  /* 0x001d000001067983 */ /* 0x002ea80000300a00 */
[----:B---3--:R1:W-:Y:S04]  /*4d020*/  STL.64 [R1+0xc88], R8 ;  /* 0x000c880801007387 */ /* 0x0083e80000100a00 */
        /* <DEDUP_REMOVED lines=62> */
[----:B-1----:R-:W2:Y:S04]  /*4d410*/  LDL.64 R6, [R1+0x1c00] ;  /* 0x001c000001067983 */ /* 0x002ea80000100a00 */
[----:B---3--:R1:W-:Y:S04]  /*4d420*/  STL.64 [R1+0xb88], R8 ;  /* 0x000b880801007387 */ /* 0x0083e80000100a00 */
[----:B-1----:R-:W3:Y:S04]  /*4d430*/  LDL.64 R8, [R1+0x1bf8] ;  /* 0x001bf80001087983 */ /* 0x002ee80000100a00 */
[----:B--2---:R1:W-:Y:S04]  /*4d440*/  STL.64 [R1+0xb80], R6 ;  /* 0x000b800601007387 */ /* 0x0043e80000100a00 */
[----:B-1----:R-:W2:Y:S04]  /*4d450*/  LDL.64 R6, [R1+0x1bf0] ;  /* 0x001bf00001067983 */ /* 0x002ea80000100a00 */
        /* <DEDUP_REMOVED lines=10> */
[----:B--2---:R1:W-:Y:S02]  /*4d500*/  STL.64 [R1+0xb50], R6 ;  /* 0x000b500601007387 */ /* 0x0043e40000100a00 */
[----:B-1----:R-:W-:-:S02]  /*4d510*/  IMAD.MOV.U32 R6, RZ, RZ, R138 ;  /* 0x000000ffff067224 */ /* 0x002fc400078e008a */
[----:B------:R-:W-:Y:S01]  /*4d520*/  IMAD.MOV.U32 R7, RZ, RZ, R139 ;  /* 0x000000ffff077224 */ /* 0x000fe200078e008b */
[----:B---3--:R-:W-:Y:S04]  /*4d530*/  STL.64 [R1+0xb48], R8 ;  /* 0x000b480801007387 */ /* 0x008fe80000100a00 */
[----:B------:R-:W-:Y:S04]  /*4d540*/  STL.64 [R1+0xb38], R250 ;  /* 0x000b38fa01007387 */ /* 0x000fe80000100a00 */
[----:B------:R1:W-:Y:S04]  /*4d550*/  STL.64 [R1+0xb40], R6 ;  /* 0x000b400601007387 */ /* 0x0003e80000100a00 */
        /* <DEDUP_REMOVED lines=505> */
[----:B------:R-:W-:-:S03]  /*4f4f0*/  LOP3.LUT R0, R0, 0x40, RZ, 0x3c, !PT ;  /* 0x0000004000007812 */ /* 0x000fc600078e3cff */
[----:B------:R2:W-:Y:S04]  /*4f500*/  STL [R1+0x6f0], RZ ;  /* 0x0006f0ff01007387 */ /* 0x0005e80000100800 */
[----:B------:R2:W-:Y:S04]  /*4f510*/  STL [R1+0x6f4], RZ ;  /* 0x0006f4ff01007387 */ /* 0x0005e80000100800 */
[----:B------:R2:W-:Y:S04]  /*4f520*/  STL [R1+0x6f8], RZ ;  /* 0x0006f8ff01007387 */ /* 0x0005e80000100800 */
[----:B------:R2:W-:Y:S01]  /*4f530*/  STL [R1+0x6fc], RZ ;  /* 0x0006fcff01007387 */ /* 0x0005e20000100800 */
[----:B------:R-:W-:-:S03]  /*4f540*/  IMAD.MOV.U32 R183, RZ, RZ, c[0x0][0x180] ;  /* 0x00006000ffb77624 */ /* 0x000fc600078e00ff */
[----:B------:R2:W-:Y:S04]  /*4f550*/  STL [R1+0x730], RZ ;  /* 0x000730ff01007387 */ /* 0x0005e80000100800 */
[----:B------:R2:W-:Y:S04]  /*4f560*/  STL [R1+0x734], RZ ;  /* 0x000734ff01007387 */ /* 0x0005e80000100800 */
[----:B------:R2:W-:Y:S04]  /*4f570*/  STL [R1+0x738], RZ ;  /* 0x000738ff01007387 */ /* 0x0005e80000100800 */
[----:B------:R2:W-:Y:S04]  /*4f580*/  STL [R1+0x73c], RZ ;  /* 0x00073cff01007387 */ /* 0x0005e80000100800 */
[----:B------:R2:W-:Y:S01]  /*4f590*/  STL [R1+0x1bf0], R0 ;  /* 0x001bf00001007387 */ /* 0x0005e20000100800 */
[----:B------:R-:W-:-:S02]  /*4f5a0*/  IADD3 R183, R183, 0x3f, RZ ;  /* 0x0000003fb7b77810 */ /* 0x000fc40007ffe0ff */
[C---:B------:R-:W-:Y:S02]  /*4f5b0*/  LOP3.LUT R4, R182.reuse, 0x3, RZ, 0xc0, !PT ;  /* 0x00000003b6047812 */ /* 0x040fe400078ec0ff */
[----:B------:R-:W-:Y:S02]  /*4f5c0*/  SHF.R.S32.HI R2, RZ, 0x1f, R183 ;  /* 0x0000001fff027819 */ /* 0x000fe400000114b7 */
[----:B------:R-:W-:Y:S02]  /*4f5d0*/  LOP3.LUT R3, R182, 0x1c, RZ, 0xc0, !PT ;  /* 0x0000001cb6037812 */ /* 0x000fe400078ec0ff */
[----:B------:R-:W-:-:S03]  /*4f5e0*/  LEA.HI R2, R2, R183, RZ, 0x6 ;  /* 0x000000b702027211 */ /* 0x000fc600078f30ff */
[----:B------:R-:W-:Y:S01]  /*4f5f0*/  IMAD R4, R4, 0x120, R3 ;  /* 0x0000012004047824 */ /* 0x000fe200078e0203 */
[----:B------:R-:W-:Y:S02]  /*4f600*/  SHF.R.S32.HI R3, RZ, 0x1f, R252 ;  /* 0x0000001fff037819 */ /* 0x000fe400000114fc */
[----:B------:R-:W-:Y:S01]  /*4f610*/  SHF.R.S32.HI R2, RZ, 0x6, R2 ;  /* 0x00000006ff027819 */ /* 0x000fe20000011402 */
[----:B------:R-:W-:Y:S01]  /*4f620*/  USHF.R.S32.HI UR6, URZ, 0x1f, UR4 ;  /* 0x0000001f3f067899 */ /* 0x000fe20008011404 */
[C---:B-1----:R-:W-:Y:S01]  /*4f630*/  LOP3.LUT R6, R4.reuse, 0x20, RZ, 0x3c, !PT ;  /* 0x0000002004067812 */ /* 0x042fe200078e3cff */
[----:B------:R-:W-:Y:S01]  /*4f640*/  CS2R R236, SRZ ;  /* 0x0000000000ec7805 */ /* 0x000fe2000001ff00 */
[----:B------:R-:W-:Y:S01]  /*4f650*/  LOP3.LUT R5, R4, 0x40, RZ, 0x3c, !PT ;  /* 0x0000004004057812 */ /* 0x000fe200078e3cff */
[----:B------:R-:W-:Y:S01]  /*4f660*/  CS2R R238, SRZ ;  /* 0x0000000000ee7805 */ /* 0x000fe2000001ff00 */
[----:B------:R-:W-:Y:S01]  /*4f670*/  SHF.L.U64.HI R3, R252, 0x2, R3 ;  /* 0x00000002fc037819 */ /* 0x000fe20000010203 */
        /* <DEDUP_REMOVED lines=20> */
[----:B------:R-:W-:-:S02]  /*4f7c0*/  LOP3.LUT R4, R4, 0x60, RZ, 0x3c, !PT ;  /* 0x0000006004047812 */ /* 0x000fc400078e3cff */
[----:B------:R-:W-:Y:S01]  /*4f7d0*/  IADD3 R2, R2, -0x2, RZ ;  /* 0xfffffffe02027810 */ /* 0x000fe20007ffe0ff */
[----:B------:R-:W-:Y:S02]  /*4f7e0*/  USHF.L.U32 UR7, UR4, 0x2, URZ ;  /* 0x0000000204077899 */ /* 0x000fe4000800063f */
[----:B------:R-:W-:Y:S02]  /*4f7f0*/  USHF.L.U64.HI UR6, UR4, 0x2, UR6 ;  /* 0x0000000204067899 */ /* 0x000fe40008010206 */
[----:B------:R-:W-:Y:S02]  /*4f800*/  UMOV UR5, 0x1 ;  /* 0x0000000100057882 */ /* 0x000fe40000000000 */
[----:B--2---:R-:W-:Y:S02]  /*4f810*/  UMOV UR4, 0xffffffff ;  /* 0xffffffff00047882 */ /* 0x004fe40000000000 */
.L_x_1:
[----:B------:R-:W2:Y:S01]  /*4f820*/  LDL R5, [R1+0x1be0] ;  /* 0x001be00001057983 */ /* 0x000ea20000100800 */
[----:B------:R-:W-:Y:S01]  /*4f830*/  UIADD3 UR4, UR4, 0x1, URZ ;  /* 0x0000000104047890 */ /* 0x000fe2000fffe03f */
[----:B------:R-:W-:-:S04]  /*4f840*/  DEPBAR.LE SB0, 0x2 ;  /* 0x000080800000791a */ /* 0x000fc80000000000 */
[----:B------:R-:W1:Y:S01]  /*4f850*/  S2R R7, SR_TID.X ;  /* 0x0000000000077919 */ /* 0x000e620000002100 */
[----:B------:R-:W-:-:S03]  /*4f860*/  UISETP.GT.AND UP0, UPT, UR4, 0x1, UPT ;  /* 0x000000010400788c */ /* 0x000fc6000bf04270 */
[----:B------:R-:W-:Y:S01]  /*4f870*/  STL.64 [R1+0x30e0], R246 ;  /* 0x0030e0f601007387 */ /* 0x000fe20000100a00 */
[----:B------:R-:W-:-:S03]  /*4f880*/  USEL UR4, UR4, URZ, !UP0 ;  /* 0x0000003f04047287 */ /* 0x000fc6000c000000 */
[----:B------:R-:W-:Y:S03]  /*4f890*/  STL.64 [R1+0x30d8], R244 ;  /* 0x0030d8f401007387 */ /* 0x000fe60000100a00 */
[----:B------:R-:W-:Y:S01]  /*4f8a0*/  IMAD.U32 R0, RZ, RZ, UR4 ;  /* 0x00000004ff007e24 */ /* 0x000fe2000f8e00ff */
[----:B------:R-:W-:Y:S01]  /*4f8b0*/  STL.64 [R1+0x30d0], R234 ;  /* 0x0030d0ea01007387 */ /* 0x000fe20000100a00 */
[----:B------:R-:W-:-:S03]  /*4f8c0*/  IMAD.U32 R2, RZ, RZ, UR4 ;  /* 0x00000004ff027e24 */ /* 0x000fc6000f8e00ff */
[----:B------:R-:W-:Y:S04]  /*4f8d0*/  STL.64 [R1+0x30c8], R232 ;  /* 0x0030c8e801007387 */ /* 0x000fe80000100a00 */
[----:B------:R-:W-:Y:S01]  /*4f8e0*/  STL.64 [R1+0x30c0], R230 ;  /* 0x0030c0e601007387 */ /* 0x000fe20000100a00 */
[----:B-1----:R-:W-:-:S03]  /*4f8f0*/  LOP3.LUT R6, R7, 0x1c, RZ, 0xc0, !PT ;  /* 0x0000001c07067812 */ /* 0x002fc600078ec0ff */
[----:B------:R-:W-:Y:S01]  /*4f900*/  STL.64 [R1+0x30b8], R228 ;  /* 0x0030b8e401007387 */ /* 0x000fe20000100a00 */
[C---:B------:R-:W-:Y:S02]  /*4f910*/  LOP3.LUT R4, R7.reuse, 0x3, RZ, 0xc0, !PT ;  /* 0x0000000307047812 */ /* 0x040fe400078ec0ff */
[C---:B------:R-:W-:Y:S01]  /*4f920*/  LOP3.LUT R8, R7.reuse, 0x1c, RZ, 0xc0, !PT ;  /* 0x0000001c07087812 */ /* 0x040fe200078ec0ff */
[----:B------:R-:W-:Y:S01]  /*4f930*/  STL.64 [R1+0x30b0], R190 ;  /* 0x0030b0be01007387 */ /* 0x000fe20000100a00 */
[----:B------:R-:W-:Y:S01]  /*4f940*/  LOP3.LUT R7, R7, 0x3, RZ, 0xc0, !PT ;  /* 0x0000000307077812 */ /* 0x000fe200078ec0ff */
[----:B------:R-:W-:Y:S02]  /*4f950*/  IMAD R4, R4, 0x120, R6 ;  /* 0x0000012004047824 */ /* 0x000fe400078e0206 */
[----:B------:R-:W-:Y:S02]  /*4f960*/  STL.64 [R1+0x30a8], R188 ;  /* 0x0030a8bc01007387 */ /* 0x000fe40000100a00 */
[----:B------:R-:W-:Y:S01]  /*4f970*/  IMAD R7, R7, 0x120, R8 ;  /* 0x0000012007077824 */ /* 0x000fe200078e0208 */
[----:B------:R-:W-:Y:S01]  /*4f980*/  LOP3.LUT R4, R4, 0x20, RZ, 0x3c, !PT ;  /* 0x0000002004047812 */ /* 0x000fe200078e3cff */
[----:B------:R-:W-:Y:S02]  /*4f990*/  STL.64 [R1+0x30a0], R194 ;  /* 0x0030a0c201007387 */ /* 0x000fe40000100a00 */
[----:B------:R-:W-:-:S02]  /*4f9a0*/  IMAD R252, R2, 0x4000, R7 ;  /* 0x0000400002fc7824 */ /* 0x000fc400078e0207 */
[----:B------:R-:W-:Y:S04]  /*4f9b0*/  STL.64 [R1+0x3098], R192 ;  /* 0x003098c001007387 */ /* 0x000fe80000100a00 */
[----:B------:R1:W-:Y:S04]  /*4f9c0*/  STL.64 [R1+0x3090], R198 ;  /* 0x003090c601007387 */ /* 0x0003e80000100a00 */
[----:B------:R3:W-:Y:S04]  /*4f9d0*/  STL.64 [R1+0x3088], R196 ;  /* 0x003088c401007387 */ /* 0x0007e80000100a00 */
[----:B------:R-:W-:Y:S04]  /*4f9e0*/  STL.64 [R1+0x3080], R202 ;  /* 0x003080ca01007387 */ /* 0x000fe80000100a00 */
[----:B------:R-:W-:Y:S01]  /*4f9f0*/  STL.64 [R1+0x3078], R200 ;  /* 0x003078c801007387 */ /* 0x000fe20000100a00 */
[----:B-1----:R-:W-:-:S02]  /*4fa00*/  IMAD R198, R0, 0x4000, R4 ;  /* 0x0000400000c67824 */ /* 0x002fc400078e0204 */
[----:B------:R-:W-:Y:S01]  /*4fa10*/  IMAD.U32 R4, RZ, RZ, UR4 ;  /* 0x00000004ff047e24 */ /* 0x000fe2000f8e00ff */
[----:B------:R-:W-:Y:S04]  /*4fa20*/  STL.64 [R1+0x3070], R206 ;  /* 0x003070ce01007387 */ /* 0x000fe80000100a00 */
[----:B------:R-:W-:Y:S04]  /*4fa30*/  STL.64 [R1+0x3068], R204 ;  /* 0x003068cc01007387 */ /* 0x000fe80000100a00 */
[----:B------:R-:W1:Y:S04]  /*4fa40*/  S2R R8, SR_TID.X ;  /* 0x0000000000087919 */ /* 0x000e680000002100 */
[----:B------:R-:W-:Y:S04]  /*4fa50*/  STL [R1+0x3060], R182 ;  /* 0x003060b601007387 */ /* 0x000fe80000100800 */
[----:B------:R-:W-:Y:S04]  /*4fa60*/  STL [R1+0x305c], R183 ;  /* 0x00305cb701007387 */ /* 0x000fe80000100800 */
[----:B------:R-:W-:Y:S04]  /*4fa70*/  STL [R1+0x253c], R3 ;  /* 0x00253c0301007387 */ /* 0x000fe80000100800 */
[----:B------:R-:W-:Y:S04]  /*4fa80*/  STL [R1+0x9c0], R198 ;  /* 0x0009c0c601007387 */ /* 0x000fe80000100800 */
[----:B------:R-:W4:Y:S04]  /*4fa90*/  LDL.LU.64 R100, [R1+0x7f0] ;  /* 0x0007f00001647983 */ /* 0x000f280000300a00 */
[----:B------:R-:W4:Y:S01]  /*4faa0*/  LDL.LU.64 R102, [R1+0x7f8] ;  /* 0x0007f80001667983 */ /* 0x000f220000300a00 */
[----:B-1----:R-:W-:-:S02]  /*4fab0*/  LOP3.LUT R7, R8, 0x1c, RZ, 0xc0, !PT ;  /* 0x0000001c08077812 */ /* 0x002fc400078ec0ff */
[C---:B------:R-:W-:Y:S01]  /*4fac0*/  LOP3.LUT R6, R8.reuse, 0x3, RZ, 0xc0, !PT ;  /* 0x0000000308067812 */ /* 0x040fe200078ec0ff */
[----:B------:R-:W5:Y:S01]  /*4fad0*/  LDL.LU.64 R96, [R1+0x7d0] ;  /* 0x0007d00001607983 */ /* 0x000f620000300a00 */
[C---:B------:R-:W-:Y:S02]  /*4fae0*/  LOP3.LUT R9, R8.reuse, 0x1c, RZ, 0xc0, !PT ;  /* 0x0000001c08097812 */ /* 0x040fe400078ec0ff */
[----:B------:R-:W-:Y:S01]  /*4faf0*/  LOP3.LUT R8, R8, 0x3, RZ, 0xc0, !PT ;  /* 0x0000000308087812 */ /* 0x000fe200078ec0ff */
[----:B------:R-:W5:Y:S01]  /*4fb00*/  LDL.LU.64 R98, [R1+0x7d8] ;  /* 0x0007d80001627983 */ /* 0x000f620000300a00 */
[----:B------:R-:W-:-:S03]  /*4fb10*/  IMAD R6, R6, 0x120, R7 ;  /* 0x0000012006067824 */ /* 0x000fc600078e0207 */
[----:B------:R-:W4:Y:S01]  /*4fb20*/  LDL.LU.64 R92, [R1+0x7c0] ;  /* 0x0007c000015c7983 */ /* 0x000f220000300a00 */
[----:B------:R-:W-:Y:S01]  /*4fb30*/  IMAD R8, R8, 0x120, R9 ;  /* 0x0000012008087824 */ /* 0x000fe200078e0209 */
[----:B------:R-:W-:Y:S02]  /*4fb40*/  LOP3.LUT R6, R6, 0x60, RZ, 0x3c, !PT ;  /* 0x0000006006067812 */ /* 0x000fe400078e3cff */
[----:B------:R-:W4:Y:S02]  /*4fb50*/  LDL.LU.64 R94, [R1+0x7c8] ;  /* 0x0007c800015e7983 */ /* 0x000f240000300a00 */
[----:B------:R-:W-:Y:S01]  /*4fb60*/  LOP3.LUT R8, R8, 0x40, RZ, 0x3c, !PT ;  /* 0x0000004008087812 */ /* 0x000fe200078e3cff */
[----:B---3--:R-:W-:Y:S01]  /*4fb70*/  IMAD R196, R2, 0x4000, R6 ;  /* 0x0000400002c47824 */ /* 0x008fe200078e0206 */
[----:B------:R-:W3:Y:S03]  /*4fb80*/  LDL.LU.64 R88, [R1+0x7a0] ;  /* 0x0007a00001587983 */ /* 0x000ee60000300a00 */
[----:B------:R-:W-:Y:S01]  /*4fb90*/  IMAD R197, R4, 0x4000, R8 ;  /* 0x0000400004c57824 */ /* 0x000fe200078e0208 */
[----:B------:R-:W3:Y:S04]  /*4fba0*/  LDL.LU.64 R90, [R1+0x7a8] ;  /* 0x0007a800015a7983 */ /* 0x000ee80000300a00 */
[----:B------:R-:W3:Y:S04]  /*4fbb0*/  LDL.LU.64 R84, [R1+0x760] ;  /* 0x0007600001547983 */ /* 0x000ee80000300a00 */
[----:B------:R-:W3:Y:S04]  /*4fbc0*/  LDL.LU.64 R86, [R1+0x768] ;  /* 0x0007680001567983 */ /* 0x000ee80000300a00 */
[----:B------:R-:W3:Y:S04]  /*4fbd0*/  LDL.LU.64 R80, [R1+0x750] ;  /* 0x0007500001507983 */ /* 0x000ee80000300a00 */
[----:B------:R-:W3:Y:S04]  /*4fbe0*/  LDL.LU.64 R82, [R1+0x758] ;  /* 0x0007580001527983 */ /* 0x000ee80000300a00 */
        /* <DEDUP_REMOVED lines=8> */
[----:B------:R-:W5:Y:S04]  /*4fc70*/  LDL.LU.64 R56, [R1+0x6c0] ;  /* 0x0006c00001387983 */ /* 0x000f680000300a00 */
        /* <DEDUP_REMOVED lines=17> */
[----:B------:R-:W-:Y:S06]  /*4fd90*/  BAR.SYNC.DEFER_BLOCKING 0x0 ;  /* 0x0000000000007b1d */ /* 0x000fec0000010000 */
[----:B------:R-:W-:Y:S04]  /*4fda0*/  LDS R224, [R197+0x40000] ;  /* 0x04000000c5e07984 */ /* 0x000fe80000000800 */
[----:B------:R-:W-:Y:S04]  /*4fdb0*/  LDS R226, [R197+0x40400] ;  /* 0x04040000c5e27984 */ /* 0x000fe80000000800 */
[----:B------:R-:W-:Y:S04]  /*4fdc0*/  LDS R225, [R196+0x40000] ;  /* 0x04000000c4e17984 */ /* 0x000fe80000000800 */
[----:B------:R-:W-:Y:S04]  /*4fdd0*/  LDS R227, [R196+0x40400] ;  /* 0x04040000c4e37984 */ /* 0x000fe80000000800 */
[----:B------:R-:W-:Y:S04]  /*4fde0*/  LDS R220, [R252+0x40080] ;  /* 0x04008000fcdc7984 */ /* 0x000fe80000000800 */
[----:B------:R-:W-:Y:S04]  /*4fdf0*/  LDS R222, [R252+0x40480] ;  /* 0x04048000fcde7984 */ /* 0x000fe80000000800 */
[----:B------:R-:W-:Y:S04]  /*4fe00*/  LDS R221, [R198+0x40080] ;  /* 0x04008000c6dd7984 */ /* 0x000fe80000000800 */
[----:B------:R-:W-:Y:S01]  /*4fe10*/  LDS R223, [R198+0x40480] ;  /* 0x04048000c6df7984 */ /* 0x000fe20000000800 */
[----:B--2---:R-:W-:-:S03]  /*4fe20*/  IMAD R0, R0, 0x20000, R5 ;  /* 0x0002000000007824 */ /* 0x004fc600078e0205 */
[----:B------:R-:W2:Y:S04]  /*4fe30*/  LDL.LU.64 R4, [R1+0x5e0] ;  /* 0x0005e00001047983 */ /* 0x000ea80000300a00 */
[----:B------:R-:W2:Y:S04]  /*4fe40*/  LDL.LU.64 R6, [R1+0x5e8] ;  /* 0x0005e80001067983 */ /* 0x000ea80000300a00 */
[----:B------:R-:W-:Y:S04]  /*4fe50*/  LDSM.16.M88.4 R16, [R0+0x2000] ;  /* 0x002000000010783b */ /* 0x000fe80000000200 */
[----:B------:R-:W-:Y:S04]  /*4fe60*/  LDSM.16.M88.4 R24, [R0+0x4000] ;  /* 0x004000000018783b */ /* 0x000fe80000000200 */
[----:B------:R-:W3:Y:S04]  /*4fe70*/  LDSM.16.M88.4 R12, [R0+0x1000] ;  /* 0x00100000000c783b */ /* 0x000ee80000000200 */
[----:B------:R-:W-:Y:S04]  /*4fe80*/  LDS R216, [R197+0x40080] ;  /* 0x04008000c5d87984 */ /* 0x000fe80000000800 */
[----:B------:R-:W-:Y:S04]  /*4fe90*/  LDS R218, [R197+0x40480] ;  /* 0x04048000c5da7984 */ /* 0x000fe80000000800 */
[----:B------:R-:W-:Y:S04]  /*4fea0*/  LDS R217, [R196+0x40080] ;  /* 0x04008000c4d97984 */ /* 0x000fe80000000800 */
[----:B------:R-:W2:Y:S04]  /*4feb0*/  LDS R219, [R196+0x40480] ;  /* 0x04048000c4db7984 */ /* 0x000ea80000000800 */
[----:B------:R-:W-:Y:S04]  /*4fec0*/  STL [R1+0x9c4], R197 ;  /* 0x0009c4c501007387 */ /* 0x000fe80000100800 */
[----:B------:R-:W-:Y:S04]  /*4fed0*/  STL [R1+0x9c8], R196 ;  /* 0x0009c8c401007387 */ /* 0x000fe80000100800 */
[----:B------:R-:W-:Y:S04]  /*4fee0*/  LDS R176, [R252+0x40000] ;  /* 0x04000000fcb07984 */ /* 0x000fe80000000800 */
[----:B------:R-:W-:Y:S04]  /*4fef0*/  LDS R178, [R252+0x40400] ;  /* 0x04040000fcb27984 */ /* 0x000fe80000000800 */
[----:B------:R-:W-:Y:S04]  /*4ff00*/  LDS R177, [R198+0x40000] ;  /* 0x04000000c6b17984 */ /* 0x000fe80000000800 */
[----:B------:R-:W-:Y:S04]  /*4ff10*/  LDS R179, [R198+0x40400] ;  /* 0x04040000c6b37984 */ /* 0x000fe80000000800 */
[----:B------:R-:W1:Y:S04]  /*4ff20*/  LDSM.16.M88.4 R68, [R0] ;  /* 0x000000000044783b */ /* 0x000e680000000200 */
[----:B------:R-:W1:Y:S01]  /*4ff30*/  LDSM.16.M88.4 R20, [R0+0x3000] ;  /* 0x003000000014783b */ /* 0x000e620000000200 */
[C---:B---3--:R-:W-:Y:S08]  /*4ff40*/  HMMA.1688.F32.TF32 R172, R224.reuse, R12, R80 ;  /* 0x0000000ce0ac723c */ /* 0x048ff00000081050 */
[----:B----4-:R-:W-:Y:S01]  /*4ff50*/  HMMA.1688.F32.TF32 R152, R224, R16, R60 ;  /* 0x00000010e098723c */ /* 0x010fe2000008103c */
[----:B------:R-:W3:Y:S04]  /*4ff60*/  LDL.LU.64 R60, [R1+0x650] ;  /* 0x00065000013c7983 */ /* 0x000ee80000300a00 */
[----:B------:R-:W3:Y:S03]  /*4ff70*/  LDL.LU.64 R62, [R1+0x658] ;  /* 0x00065800013e7983 */ /* 0x000ee60000300a00 */
[-C--:B-----5:R-:W-:Y:S01]  /*4ff80*/  HMMA.1688.F32.TF32 R136, R220, R24.reuse, R8 ;  /* 0x00000018dc88723c */ /* 0x0a0fe20000081008 */
[----:B------:R-:W4:Y:S04]  /*4ff90*/  LDL.LU.64 R8, [R1+0x640] ;  /* 0x0006400001087983 */ /* 0x000f280000300a00 */
[----:B------:R-:W4:Y:S04]  /*4ffa0*/  LDL.LU.64 R10, [R1+0x648] ;  /* 0x00064800010a7983 */ /* 0x000f280000300a00 */
[----:B------:R-:W5:Y:S04]  /*4ffb0*/  LDL.LU.64 R80, [R1+0x630] ;  /* 0x0006300001507983 */ /* 0x000f680000300a00 */
[----:B------:R-:W5:Y:S01]  /*4ffc0*/  LDL.LU.64 R82, [R1+0x638] ;  /* 0x0006380001527983 */ /* 0x000f620000300a00 */
[----:B--2---:R-:W-:Y:S03]  /*4ffd0*/  HMMA.1688.F32.TF32 R116, R216, R24, R4 ;  /* 0x00000018d874723c */ /* 0x004fe60000081004 */
[----:B------:R-:W2:Y:S04]  /*4ffe0*/  LDL.LU.64 R4, [R1+0x5f0] ;  /* 0x0005f00001047983 */ /* 0x000ea80000300a00 */
[----:B------:R-:W2:Y:S01]  /*4fff0*/  LDL.LU.64 R6, [R1+0x5f8] ;  /* 0x0005f80001067983 */ /* 0x000ea20000300a00 */
[----:B-1----:R-:W-:Y:S03]  /*50000*/  HMMA.1688.F32.TF32 R100, R176, R68, R100 ;  /* 0x00000044b064723c */ /* 0x002fe60000081064 */
[----:B------:R-:W2:Y:S04]  /*50010*/  LDL.LU.64 R108, [R1+0x5d0] ;  /* 0x0005d000016c7983 */ /* 0x000ea80000300a00 */
[----:B------:R-:W2:Y:S01]  /*50020*/  LDL.LU.64 R110, [R1+0x5d8] ;  /* 0x0005d800016e7983 */ /* 0x000ea20000300a00 */
[----:B------:R-:W-:Y:S08]  /*50030*/  HMMA.1688.F32.TF32 R124, R220, R12, R76 ;  /* 0x0000000cdc7c723c */ /* 0x000ff0000008104c */
[----:B------:R-:W-:Y:S01]  /*50040*/  HMMA.1688.F32.TF32 R76, R216, R20, R36 ;  /* 0x00000014d84c723c */ /* 0x000fe20000081024 */
[----:B------:R-:W-:Y:S07]  /*50050*/  LDSM.16.M88.4 R36, [R0+0x7000] ;  /* 0x007000000024783b */ /* 0x000fee0000000200 */
[----:B------:R-:W-:-:S02]  /*50060*/  IMAD.MOV.U32 R182, RZ, RZ, R100 ;  /* 0x000000ffffb67224 */ /* 0x000fc400078e0064 */
[----:B------:R-:W-:Y:S02]  /*50070*/  IMAD.MOV.U32 R183, RZ, RZ, R101 ;  /* 0x000000ffffb77224 */ /* 0x000fe400078e0065 */
[----:B------:R-:W-:Y:S02]  /*50080*/  IMAD.MOV.U32 R3, RZ, RZ, R102 ;  /* 0x000000ffff037224 */ /* 0x000fe400078e0066 */
[----:B------:R-:W-:Y:S02]  /*50090*/  IMAD.MOV.U32 R2, RZ, RZ, R103 ;  /* 0x000000ffff027224 */ /* 0x000fe400078e0067 */
[----:B------:R-:W-:Y:S01]  /*500a0*/  HMMA.1688.F32.TF32 R100, R176, R24, R32 ;  /* 0x00000018b064723c */ /* 0x000fe20000081020 */
[----:B------:R-:W1:Y:S07]  /*500b0*/  LDSM.16.M88.4 R32, [R0+0x6000] ;  /* 0x006000000020783b */ /* 0x000e6e0000000200 */
[-C--:B------:R-:W-:Y:S01]  /*500c0*/  HMMA.1688.F32.TF32 R132, R220, R20.reuse, R40 ;  /* 0x00000014dc84723c */ /* 0x080fe20000081028 */
[----:B------:R-:W1:Y:S07]  /*500d0*/  LDSM.16.M88.4 R40, [R0+0x8000] ;  /* 0x008000000028783b */ /* 0x000e6e0000000200 */
[C---:B------:R-:W-:Y:S01]  /*500e0*/  HMMA.1688.F32.TF32 R156, R224.reuse, R20, R44 ;  /* 0x00000014e09c723c */ /* 0x040fe2000008102c */
[----:B------:R-:W1:Y:S07]  /*500f0*/  LDSM.16.M88.4 R44, [R0+0x9000] ;  /* 0x00900000002c783b */ /* 0x000e6e0000000200 */
[----:B------:R-:W-:Y:S08]  /*50100*/  HMMA.1688.F32.TF32 R184, R224, R68, R96 ;  /* 0x00000044e0b8723c */ /* 0x000ff00000081060 */
[----:B------:R-:W-:Y:S01]  /*50110*/  HMMA.1688.F32.TF32 R96, R176, R20, R48 ;  /* 0x00000014b060723c */ /* 0x000fe20000081030 */
[----:B------:R-:W1:Y:S07]  /*50120*/  LDSM.16.M88.4 R48, [R0+0xa000] ;  /* 0x00a000000030783b */ /* 0x000e6e0000000200 */
[----:B------:R-:W-:Y:S01]  /*50130*/  HMMA.1688.F32.TF32 R212, R224, R24, R28 ;  /* 0x00000018e0d4723c */ /* 0x000fe2000008101c */
[----:B------:R-:W3:Y:S07]  /*50140*/  LDSM.16.M88.4 R28, [R0+0x5000] ;  /* 0x00500000001c783b */ /* 0x000eee0000000200 */
[----:B------:R-:W-:Y:S01]  /*50150*/  HMMA.1688.F32.TF32 R128, R220, R16, R56 ;  /* 0x00000010dc80723c */ /* 0x000fe20000081038 */
[----:B------:R-:W2:Y:S04]  /*50160*/  LDL.LU.64 R56, [R1+0x5c0] ;  /* 0x0005c00001387983 */ /* 0x000ea80000300a00 */
[----:B------:R-:W2:Y:S03]  /*50170*/  LDL.LU.64 R58, [R1+0x5c8] ;  /* 0x0005c800013a7983 */ /* 0x000ea60000300a00 */
[-C--:B------:R-:W-:Y:S01]  /*50180*/  HMMA.1688.F32.TF32 R248, R176, R12.reuse, R84 ;  /* 0x0000000cb0f8723c */ /* 0x080fe20000081054 */
[----:B------:R-:W2:Y:S04]  /*50190*/  LDL.LU.64 R84, [R1+0x5a0] ;  /* 0x0005a00001547983 */ /* 0x000ea80000300a00 */
[----:B------:R-:W2:Y:S03]  /*501a0*/  LDL.LU.64 R86, [R1+0x5a8] ;  /* 0x0005a80001567983 */ /* 0x000ea60000300a00 */
[C---:B------:R-:W-:Y:S08]  /*501b0*/  HMMA.1688.F32.TF32 R208, R216.reuse, R12, R72 ;  /* 0x0000000cd8d0723c */ /* 0x040ff00000081048 */
[C---:B------:R-:W-:Y:S01]  /*501c0*/  HMMA.1688.F32.TF32 R72, R216.reuse, R16, R52 ;  /* 0x00000010d848723c */ /* 0x040fe20000081034 */
[----:B------:R-:W2:Y:S04]  /*501d0*/  LDL.LU.64 R52, [R1+0x580] ;  /* 0x0005800001347983 */ /* 0x000ea80000300a00 */
[----:B------:R-:W2:Y:S03]  /*501e0*/  LDL.LU.64 R54, [R1+0x588] ;  /* 0x0005880001367983 */ /* 0x000ea60000300a00 */
[-C--:B------:R-:W-:Y:S01]  /*501f0*/  HMMA.1688.F32.TF32 R120, R216, R68.reuse, R88 ;  /* 0x00000044d878723c */ /* 0x080fe20000081058 */
[----:B------:R-:W2:Y:S04]  /*50200*/  LDL.LU.64 R88, [R1+0x570] ;  /* 0x0005700001587983 */ /* 0x000ea80000300a00 */
[----:B------:R-:W2:Y:S04]  /*50210*/  LDL.LU.64 R90, [R1+0x578] ;  /* 0x00057800015a7983 */ /* 0x000ea80000300a00 */
[----:B-1----:R-:W-:Y:S04]  /*50220*/  STL [R1+0x3028], R34 ;  /* 0x0030282201007387 */ /* 0x002fe80000100800 */
[----:B------:R-:W-:Y:S04]  /*50230*/  STL [R1+0x3024], R35 ;  /* 0x0030242301007387 */ /* 0x000fe80000100800 */
[----:B------:R-:W-:Y:S04]  /*50240*/  STL [R1+0x3030], R38 ;  /* 0x0030302601007387 */ /* 0x000fe80000100800 */
[----:B------:R-:W-:Y:S04]  /*50250*/  STL [R1+0x302c], R39 ;  /* 0x00302c2701007387 */ /* 0x000fe80000100800 */
[----:B------:R-:W-:Y:S01]  /*50260*/  STL [R1+0x3038], R42 ;  /* 0x0030382a01007387 */ /* 0x000fe20000100800 */
[----:B------:R-:W-:Y:S03]  /*50270*/  HMMA.1688.F32.TF32 R112, R220, R68, R92 ;  /* 0x00000044dc70723c */ /* 0x000fe6000008105c */
[----:B------:R-:W-:Y:S04]  /*50280*/  STL [R1+0x3034], R43 ;  /* 0x0030342b01007387 */ /* 0x000fe80000100800 */
[----:B------:R-:W-:Y:S01]  /*50290*/  STL [R1+0x2fd8], R46 ;  /* 0x002fd82e01007387 */ /* 0x000fe20000100800 */
[C---:B------:R-:W-:Y:S03]  /*502a0*/  HMMA.1688.F32.TF32 R92, R176.reuse, R16, R64 ;  /* 0x00000010b05c723c */ /* 0x040fe60000081040 */
[----:B------:R-:W-:Y:S04]  /*502b0*/  STL [R1+0x2fd4], R47 ;  /* 0x002fd42f01007387 */ /* 0x000fe80000100800 */
[----:B------:R-:W-:Y:S04]  /*502c0*/  STL [R1+0x2fd0], R50 ;  /* 0x002fd03201007387 */ /* 0x000fe80000100800 */
[----:B------:R-:W-:Y:S04]  /*502d0*/  STL [R1+0x2fcc], R51 ;  /* 0x002fcc3301007387 */ /* 0x000fe80000100800 */
[----:B------:R-:W2:Y:S01]  /*502e0*/  LDL.LU.64 R64, [R1+0x310] ;  /* 0x0003100001407983 */ /* 0x000ea20000300a00 */
[-C--:B---3--:R-:W-:Y:S03]  /*502f0*/  HMMA.1688.F32.TF32 R104, R176, R28.reuse, R60 ;  /* 0x0000001cb068723c */ /* 0x088fe6000008103c */
[----:B------:R-:W3:Y:S04]  /*50300*/  LDL.LU.64 R66, [R1+0x318] ;  /* 0x0003180001427983 */ /* 0x000ee80000300a00 */
[----:B------:R-:W3:Y:S04]  /*50310*/  LDL.LU.64 R60, [R1+0x300] ;  /* 0x00030000013c7983 */ /* 0x000ee80000300a00 */
[----:B------:R-:W3:Y:S01]  /*50320*/  LDL.LU.64 R62, [R1+0x308] ;  /* 0x00030800013e7983 */ /* 0x000ee20000300a00 */
[-C--:B----4-:R-:W-:Y:S03]  /*50330*/  HMMA.1688.F32.TF32 R160, R224, R28.reuse, R8 ;  /* 0x0000001ce0a0723c */ /* 0x090fe60000081008 */
[----:B------:R-:W4:Y:S04]  /*50340*/  LDL.LU.64 R8, [R1+0x2f0] ;  /* 0x0002f00001087983 */ /* 0x000f280000300a00 */
[----:B------:R-:W4:Y:S01]  /*50350*/  LDL.LU.64 R10, [R1+0x2f8] ;  /* 0x0002f800010a7983 */ /* 0x000f220000300a00 */
[-C--:B-----5:R-:W-:Y:S08]  /*50360*/  HMMA.1688.F32.TF32 R140, R220, R28.reuse, R80 ;  /* 0x0000001cdc8c723c */ /* 0x0a0ff00000081050 */
[----:B--2---:R-:W-:Y:S01]  /*50370*/  HMMA.1688.F32.TF32 R80, R216, R28, R4 ;  /* 0x0000001cd850723c */ /* 0x004fe20000081004 */
[----:B------:R-:W2:Y:S04]  /*50380*/  LDL.LU.64 R4, [R1+0x2e0] ;  /* 0x0002e00001047983 */ /* 0x000ea80000300a00 */
[----:B------:R-:W2:Y:S03]  /*50390*/  LDL.LU.64 R6, [R1+0x2e8] ;  /* 0x0002e80001067983 */ /* 0x000ea60000300a00 */
[-C--:B------:R-:W-:Y:S11]  /*503a0*/  HMMA.1688.F32.TF32 R108, R176, R32.reuse, R108 ;  /* 0x00000020b06c723c */ /* 0x080ff6000008106c */
[----:B------:R-:W-:Y:S11]  /*503b0*/  @!UPT UIADD3 URZ, URZ, URZ, URZ ;  /* 0x0000003f3f3ff290 */ /* 0x000ff6000fffe03f */
[----:B------:R-:W-:Y:S01]  /*503c0*/  @!UPT UIADD3 URZ, URZ, URZ, URZ ;  /* 0x0000003f3f3ff290 */ /* 0x000fe2000fffe03f */
[----:B------:R-:W-:Y:S04]  /*503d0*/  STL [R1+0x3048], R108 ;  /* 0x0030486c01007387 */ /* 0x000fe80000100800 */
[----:B------:R-:W-:Y:S04]  /*503e0*/  STL [R1+0x3044], R109 ;  /* 0x0030446d01007387 */ /* 0x000fe80000100800 */
[----:B------:R-:W-:Y:S04]  /*503f0*/  STL [R1+0x3040], R110 ;  /* 0x0030406e01007387 */ /* 0x000fe80000100800 */
[----:B------:R-:W-:Y:S01]  /*50400*/  STL [R1+0x303c], R111 ;  /* 0x00303c6f01007387 */ /* 0x000fe20000100800 */
[-C--:B------:R-:W-:Y:S03]  /*50410*/  HMMA.1688.F32.TF32 R164, R224, R32.reuse, R56 ;  /* 0x00000020e0a4723c */ /* 0x080fe60000081038 */
[----:B------:R-:W5:Y:S04]  /*50420*/  LDL.LU.64 R56, [R1+0x2c0] ;  /* 0x0002c00001387983 */ /* 0x000f680000300a00 */
[----:B------:R-:W5:Y:S01]  /*50430*/  LDL.LU.64 R58, [R1+0x2c8] ;  /* 0x0002c800013a7983 */ /* 0x000f620000300a00 */
[----:B------:R-:W-:Y:S08]  /*50440*/  HMMA.1688.F32.TF32 R144, R220, R32, R84 ;  /* 0x00000020dc90723c */ /* 0x000ff00000081054 */
[----:B------:R-:W-:Y:S07]  /*50450*/  HMMA.1688.F32.TF32 R88, R176, R36, R88 ;  /* 0x00000024b058723c */ /* 0x000fee0000081058 */
[----:B------:R-:W-:Y:S04]  /*50460*/  STL [R1+0x3058], R164 ;  /* 0x003058a401007387 */ /* 0x000fe80000100800 */
[----:B------:R-:W-:Y:S01]  /*50470*/  STL [R1+0x3054], R165 ;  /* 0x003054a501007387 */ /* 0x000fe20000100800 */
[----:B------:R-:W-:Y:S03]  /*50480*/  HMMA.1688.F32.TF32 R84, R216, R32, R52 ;  /* 0x00000020d854723c */ /* 0x000fe60000081034 */
[----:B------:R1:W-:Y:S04]  /*50490*/  STL [R1+0x3050], R166 ;  /* 0x003050a601007387 */ /* 0x0003e80000100800 */
[----:B------:R1:W-:Y:S04]  /*504a0*/  STL [R1+0x304c], R167 ;  /* 0x00304ca701007387 */ /* 0x0003e80000100800 */
[----:B------:R-:W5:Y:S04]  /*504b0*/  LDL.LU.64 R52, [R1+0x2b0] ;  /* 0x0002b00001347983 */ /* 0x000f680000300a00 */
[----:B------:R-:W5:Y:S01]  /*504c0*/  LDL.LU.64 R54, [R1+0x2b8] ;  /* 0x0002b80001367983 */ /* 0x000f620000300a00 */
[----:B-1----:R-:W-:-:S02]  /*504d0*/  IMAD.MOV.U32 R166, RZ, RZ, R88 ;  /* 0x000000ffffa67224 */ /* 0x002fc400078e0058 */
[----:B------:R-:W-:Y:S02]  /*504e0*/  IMAD.MOV.U32 R167, RZ, RZ, R89 ;  /* 0x000000ffffa77224 */ /* 0x000fe400078e0059 */
[----:B------:R-:W-:Y:S02]  /*504f0*/  IMAD.MOV.U32 R108, RZ, RZ, R90 ;  /* 0x000000ffff6c7224 */ /* 0x000fe400078e005a */
[----:B------:R-:W-:Y:S02]  /*50500*/  IMAD.MOV.U32 R109, RZ, RZ, R91 ;  /* 0x000000ffff6d7224 */ /* 0x000fe400078e005b */
[----:B----4-:R-:W-:Y:S01]  /*50510*/  HMMA.1688.F32.TF32 R88, R216, R36, R8 ;  /* 0x00000024d858723c */ /* 0x010fe20000081008 */
[----:B------:R-:W4:Y:S04]  /*50520*/  LDL.LU.64 R8, [R1+0x2a0] ;  /* 0x0002a00001087983 */ /* 0x000f280000300a00 */
[----:B------:R-:W4:Y:S03]  /*50530*/  LDL.LU.64 R10, [R1+0x2a8] ;  /* 0x0002a800010a7983 */ /* 0x000f260000300a00 */
[----:B--2---:R-:W-:Y:S11]  /*50540*/  HMMA.1688.F32.TF32 R4, R176, R40, R4 ;  /* 0x00000028b004723c */ /* 0x004ff60000081004 */
[----:B------:R-:W-:Y:S11]  /*50550*/  @!UPT UIADD3 URZ, URZ, URZ, URZ ;  /* 0x0000003f3f3ff290 */ /* 0x000ff6000fffe03f */
[----:B------:R-:W-:Y:S02]  /*50560*/  @!UPT UIADD3 URZ, URZ, URZ, URZ ;  /* 0x0000003f3f3ff290 */ /* 0x000fe4000fffe03f */
[----:B------:R-:W-:Y:S02]  /*50570*/  IMAD.MOV.U32 R38, RZ, RZ, R4 ;  /* 0x000000ffff267224 */ /* 0x000fe400078e0004 */
[----:B------:R-:W-:Y:S02]  /*50580*/  IMAD.MOV.U32 R39, RZ, RZ, R5 ;  /* 0x000000ffff277224 */ /* 0x000fe400078e0005 */
[----:B------:R-:W-:Y:S01]  /*50590*/  IMAD.MOV.U32 R34, RZ, RZ, R6 ;  /* 0x000000ffff227224 */ /* 0x000fe200078e0006 */
[----:B------:R-:W2:Y:S01]  /*505a0*/  LDL.LU.64 R4, [R1+0x290] ;  /* 0x0002900001047983 */ /* 0x000ea20000300a00 */
[----:B------:R-:W-:-:S03]  /*505b0*/  IMAD.MOV.U32 R35, RZ, RZ, R7 ;  /* 0x000000ffff237224 */ /* 0x000fc600078e0007 */
[----:B------:R-:W2:Y:S01]  /*505c0*/  LDL.LU.64 R6, [R1+0x298] ;  /* 0x0002980001067983 */ /* 0x000ea20000300a00 */
[-C--:B---3--:R-:W-:Y:S03]  /*505d0*/  HMMA.1688.F32.TF32 R168, R224, R36.reuse, R64 ;  /* 0x00000024e0a8723c */ /* 0x088fe60000081040 */
[----:B------:R-:W3:Y:S04]  /*505e0*/  LDL.LU.64 R188, [R1+0x280] ;  /* 0x0002800001bc7983 */ /* 0x000ee80000300a00 */
[----:B------:R-:W3:Y:S01]  /*505f0*/  LDL.LU.64 R190, [R1+0x288] ;  /* 0x0002880001be7983 */ /* 0x000ee20000300a00 */
[----:B------:R-:W-:Y:S03]  /*50600*/  HMMA.1688.F32.TF32 R148, R220, R36, R60 ;  /* 0x00000024dc94723c */ /* 0x000fe6000008103c */
[----:B------:R-:W3:Y:S04]  /*50610*/  LDL.LU.64 R64, [R1+0x270] ;  /* 0x0002700001407983 */ /* 0x000ee80000300a00 */
[----:B------:R-:W3:Y:S04]  /*50620*/  LDL.LU.64 R66, [R1+0x278] ;  /* 0x0002780001427983 */ /* 0x000ee80000300a00 */
[----:B------:R-:W3:Y:S04]  /*50630*/  LDL.LU.64 R60, [R1+0x260] ;  /* 0x00026000013c7983 */ /* 0x000ee80000300a00 */
[----:B------:R-:W3:Y:S01]  /*50640*/  LDL.LU.64 R62, [R1+0x268] ;  /* 0x00026800013e7983 */ /* 0x000ee20000300a00 */
[-C--:B-----5:R-:W-:Y:S11]  /*50650*/  HMMA.1688.F32.TF32 R56, R224, R40.reuse, R56 ;  /* 0x00000028e038723c */ /* 0x0a0ff60000081038 */
[----:B------:R-:W-:Y:S11]  /*50660*/  @!UPT UIADD3 URZ, URZ, URZ, URZ ;  /* 0x0000003f3f3ff290 */ /* 0x000ff6000fffe03f */
[----:B------:R-:W-:Y:S02]  /*50670*/  @!UPT UIADD3 URZ, URZ, URZ, URZ ;  /* 0x0000003f3f3ff290 */ /* 0x000fe4000fffe03f */
[----:B------:R-:W-:Y:S02]  /*50680*/  IMAD.MOV.U32 R110, RZ, RZ, R56 ;  /* 0x000000ffff6e7224 */ /* 0x000fe400078e0038 */
[----:B------:R-:W-:Y:S01]  /*50690*/  IMAD.MOV.U32 R111, RZ, RZ, R57 ;  /* 0x000000ffff6f7224 */ /* 0x000fe200078e0039 */
[----:B------:R-:W-:Y:S01]  /*506a0*/  HMMA.1688.F32.TF32 R52, R220, R40, R52 ;  /* 0x00000028dc34723c */ /* 0x000fe20000081034 */
[----:B------:R-:W-:Y:S01]  /*506b0*/  IMAD.MOV.U32 R42, RZ, RZ, R58 ;  /* 0x000000ffff2a7224 */ /* 0x000fe200078e003a */
[----:B------:R-:W5:Y:S01]  /*506c0*/  LDL.LU.64 R56, [R1+0x210] ;  /* 0x0002100001387983 */ /* 0x000f620000300a00 */
[----:B------:R-:W-:-:S03]  /*506d0*/  IMAD.MOV.U32 R43, RZ, RZ, R59 ;  /* 0x000000ffff2b7224 */ /* 0x000fc600078e003b */
[----:B------:R-:W5:Y:S11]  /*506e0*/  LDL.LU.64 R58, [R1+0x218] ;  /* 0x00021800013a7983 */ /* 0x000f760000300a00 */
[----:B------:R-:W-:Y:S07]  /*506f0*/  @!UPT UIADD3 URZ, URZ, URZ, URZ ;  /* 0x0000003f3f3ff290 */ /* 0x000fee000fffe03f */
[----:B------:R-:W-:Y:S02]  /*50700*/  IMAD.MOV.U32 R37, RZ, RZ, R52 ;  /* 0x000000ffff257224 */ /* 0x000fe400078e0034 */
[----:B------:R-:W-:Y:S02]  /*50710*/  IMAD.MOV.U32 R36, RZ, RZ, R53 ;  /* 0x000000ffff247224 */ /* 0x000fe400078e0035 */
[----:B------:R-:W-:Y:S01]  /*50720*/  IMAD.MOV.U32 R33, RZ, RZ, R54 ;  /* 0x000000ffff217224 */ /* 0x000fe200078e0036 */
[----:B------:R-:W5:Y:S01]  /*50730*/  LDL.LU.64 R52, [R1+0x240] ;  /* 0x0002400001347983 */ /* 0x000f620000300a00 */
[----:B------:R-:W-:-:S03]  /*50740*/  IMAD.MOV.U32 R32, RZ, RZ, R55 ;  /* 0x000000ffff207224 */ /* 0x000fc600078e0037 */
[----:B------:R-:W5:Y:S01]  /*50750*/  LDL.LU.64 R54, [R1+0x248] ;  /* 0x0002480001367983 */ /* 0x000f620000300a00 */
[----:B----4-:R-:W-:Y:S11]  /*50760*/  HMMA.1688.F32.TF32 R8, R216, R40, R8 ;  /* 0x00000028d808723c */ /* 0x010ff60000081008 */
[----:B------:R-:W-:Y:S11]  /*50770*/  @!UPT UIADD3 URZ, URZ, URZ, URZ ;  /* 0x0000003f3f3ff290 */ /* 0x000ff6000fffe03f */
[----:B------:R-:W-:Y:S02]  /*50780*/  @!UPT UIADD3 URZ, URZ, URZ, URZ ;  /* 0x0000003f3f3ff290 */ /* 0x000fe4000fffe03f */
[----:B------:R-:W-:Y:S02]  /*50790*/  IMAD.MOV.U32 R164, RZ, RZ, R8 ;  /* 0x000000ffffa47224 */ /* 0x000fe400078e0008 */
[----:B------:R-:W-:Y:S02]  /*507a0*/  IMAD.MOV.U32 R165, RZ, RZ, R9 ;  /* 0x000000ffffa57224 */ /* 0x000fe400078e0009 */
[----:B------:R-:W-:Y:S01]  /*507b0*/  IMAD.MOV.U32 R41, RZ, RZ, R10 ;  /* 0x000000ffff297224 */ /* 0x000fe200078e000a */
[----:B------:R-:W4:Y:S01]  /*507c0*/  LDL.LU.64 R8, [R1+0x230] ;  /* 0x0002300001087983 */ /* 0x000f220000300a00 */
[----:B------:R-:W-:-:S03]  /*507d0*/  IMAD.MOV.U32 R40, RZ, RZ, R11 ;  /* 0x000000ffff287224 */ /* 0x000fc600078e000b */
[----:B------:R-:W4:Y:S01]  /*507e0*/  LDL.LU.64 R10, [R1+0x238] ;  /* 0x00023800010a7983 */ /* 0x000f220000300a00 */
[-C--:B--2---:R-:W-:Y:S03]  /*507f0*/  HMMA.1688.F32.TF32 R192, R176, R44.reuse, R4 ;  /* 0x0000002cb0c0723c */ /* 0x084fe60000081004 */
[----:B------:R-:W2:Y:S04]  /*50800*/  LDL.LU.64 R4, [R1+0x220] ;  /* 0x0002200001047983 */ /* 0x000ea80000300a00 */
[----:B------:R-:W2:Y:S01]  /*50810*/  LDL.LU.64 R6, [R1+0x228] ;  /* 0x0002280001067983 */ /* 0x000ea20000300a00 */
[-C--:B---3--:R-:W-:Y:S08]  /*50820*/  HMMA.1688.F32.TF32 R188, R224, R44.reuse, R188 ;  /* 0x0000002ce0bc723c */ /* 0x088ff000000810bc */
[-C--:B------:R-:W-:Y:S08]  /*50830*/  HMMA.1688.F32.TF32 R64, R220, R44.reuse, R64 ;  /* 0x0000002cdc40723c */ /* 0x080ff00000081040 */
[----:B------:R-:W-:Y:S01]  /*50840*/  HMMA.1688.F32.TF32 R44, R216, R44, R60 ;  /* 0x0000002cd82c723c */ /* 0x000fe2000008103c */
        /* <DEDUP_REMOVED lines=8> */
[----:B------:R-:W-:Y:S04]  /*508d0*/  LDSM.16.M88.4 R60, [R0+0xd000] ;  /* 0x00d00000003c783b */ /* 0x000fe80000000200 */
[----:B------:R-:W-:Y:S01]  /*508e0*/  LDSM.16.M88.4 R64, [R0+0xe000] ;  /* 0x00e000000040783b */ /* 0x000fe20000000200 */
[-C--:B-----5:R-:W-:Y:S08]  /*508f0*/  HMMA.1688.F32.TF32 R56, R176, R48.reuse, R56 ;  /* 0x00000030b038723c */ /* 0x0a0ff00000081038 */
[----:B------:R-:W-:Y:S11]  /*50900*/  HMMA.1688.F32.TF32 R52, R224, R48, R52 ;  /* 0x00000030e034723c */ /* 0x000ff60000081034 */
[----:B------:R-:W-:Y:S04]  /*50910*/  @!UPT UIADD3 URZ, URZ, URZ, URZ ;  /* 0x0000003f3f3ff290 */ /* 0x000fe8000fffe03f */
[----:B------:R-:W-:Y:S04]  /*50920*/  STL.64 [R1+0x210], R56 ;  /* 0x0002103801007387 */ /* 0x000fe80000100a00 */
[----:B------:R-:W-:Y:S04]  /*50930*/  STL.64 [R1+0x218], R58 ;  /* 0x0002183a01007387 */ /* 0x000fe80000100a00 */
[----:B------:R-:W-:Y:S01]  /*50940*/  LDSM.16.M88.4 R56, [R0+0xc000] ;  /* 0x00c000000038783b */ /* 0x000fe20000000200 */
[----:B------:R-:W-:-:S03]  /*50950*/  IMAD.MOV.U32 R51, RZ, RZ, R55 ;  /* 0x000000ffff337224 */ /* 0x000fc600078e0037 */
[----:B------:R-:W-:Y:S01]  /*50960*/  STL [R1+0x204], R53 ;  /* 0x0002043501007387 */ /* 0x000fe20000100800 */
[----:B------:R-:W-:Y:S02]  /*50970*/  IMAD.MOV.U32 R50, RZ, RZ, R54 ;  /* 0x000000ffff327224 */ /* 0x000fe400078e0036 */
[----:B-1----:R-:W-:Y:S01]  /*50980*/  IMAD.MOV.U32 R47, RZ, RZ, R52 ;  /* 0x000000ffff2f7224 */ /* 0x002fe200078e0034 */
[----:B------:R-:W3:Y:S04]  /*50990*/  LDL.LU.64 R188, [R1+0x320] ;  /* 0x0003200001bc7983 */ /* 0x000ee80000300a00 */
[----:B------:R-:W3:Y:S04]  /*509a0*/  LDL.LU.64 R190, [R1+0x328] ;  /* 0x0003280001be7983 */ /* 0x000ee80000300a00 */
[----:B------:R-:W-:Y:S04]  /*509b0*/  STL [R1+0x2fe4], R51 ;  /* 0x002fe43301007387 */ /* 0x000fe80000100800 */
[----:B------:R-:W-:Y:S04]  /*509c0*/  STL [R1+0x2fe0], R50 ;  /* 0x002fe03201007387 */ /* 0x000fe80000100800 */
[----:B------:R1:W-:Y:S04]  /*509d0*/  STL [R1+0x2fdc], R47 ;  /* 0x002fdc2f01007387 */ /* 0x0003e80000100800 */
[----:B------:R-:W5:Y:S01]  /*509e0*/  LDSM.16.M88.4 R52, [R0+0xb000] ;  /* 0x00b000000034783b */ /* 0x000f620000000200 */
[-C--:B----4-:R-:W-:Y:S11]  /*509f0*/  HMMA.1688.F32.TF32 R8, R220, R48.reuse, R8 ;  /* 0x00000030dc08723c */ /* 0x090ff60000081008 */
[----:B------:R-:W-:Y:S11]  /*50a00*/  @!UPT UIADD3 URZ, URZ, URZ, URZ ;  /* 0x0000003f3f3ff290 */ /* 0x000ff6000fffe03f */
[----:B------:R-:W-:Y:S02]  /*50a10*/  @!UPT UIADD3 URZ, URZ, URZ, URZ ;  /* 0x0000003f3f3ff290 */ /* 0x000fe4000fffe03f */
[----:B------:R-:W-:Y:S01]  /*50a20*/  IMAD.MOV.U32 R46, RZ, RZ, R11 ;  /* 0x000000ffff2e7224 */ /* 0x000fe200078e000b */
[----:B------:R-:W-:Y:S04]  /*50a30*/  STL.64 [R1+0x1f0], R8 ;  /* 0x0001f00801007387 */ /* 0x000fe80000100a00 */
[----:B------:R-:W-:Y:S04]  /*50a40*/  STL [R1+0x1f8], R10 ;  /* 0x0001f80a01007387 */ /* 0x000fe80000100800 */
[----:B------:R4:W-:Y:S01]  /*50a50*/  STL [R1+0x2fe8], R46 ;  /* 0x002fe82e01007387 */ /* 0x0009e20000100800 */
[----:B--2---:R-:W-:Y:S03]  /*50a60*/  HMMA.1688.F32.TF32 R4, R216, R48, R4 ;  /* 0x00000030d804723c */ /* 0x004fe60000081004 */
[----:B------:R-:W2:Y:S11]  /*50a70*/  LDSM.16.M88.4 R8, [R0+0xf000] ;  /* 0x00f000000008783b */ /* 0x000eb60000000200 */
[----:B------:R-:W-:Y:S09]  /*50a80*/  @!UPT UIADD3 URZ, URZ, URZ, URZ ;  /* 0x0000003f3f3ff290 */ /* 0x000ff2000fffe03f */
[----:B------:R-:W-:Y:S04]  /*50a90*/  STL [R1+0x1e0], R4 ;  /* 0x0001e00401007387 */ /* 0x000fe80000100800 */
[----:B------:R-:W2:Y:S04]  /*50aa0*/  LDL.LU.64 R204, [R1+0x340] ;  /* 0x0003400001cc7983 */ /* 0x000ea80000300a00 */
[----:B------:R-:W2:Y:S04]  /*50ab0*/  LDL.LU.64 R206, [R1+0x348] ;  /* 0x0003480001ce7983 */ /* 0x000ea80000300a00 */
[----:B------:R-:W2:Y:S04]  /*50ac0*/  LDL.LU.64 R200, [R1+0x360] ;  /* 0x0003600001c87983 */ /* 0x000ea80000300a00 */
[----:B------:R-:W2:Y:S01]  /*50ad0*/  LDL.LU.64 R202, [R1+0x368] ;  /* 0x0003680001ca7983 */ /* 0x000ea20000300a00 */
[----:B-1----:R-:W-:-:S02]  /*50ae0*/  IMAD.MOV.U32 R47, RZ, RZ, R7 ;  /* 0x000000ffff2f7224 */ /* 0x002fc400078e0007 */
[----:B------:R-:W-:Y:S02]  /*50af0*/  IMAD.MOV.U32 R50, RZ, RZ, R6 ;  /* 0x000000ffff327224 */ /* 0x000fe400078e0006 */
[----:B------:R-:W-:Y:S01]  /*50b00*/  IMAD.MOV.U32 R51, RZ, RZ, R5 ;  /* 0x000000ffff337224 */ /* 0x000fe200078e0005 */
[----:B------:R-:W-:Y:S04]  /*50b10*/  STL [R1+0x2ff4], R47 ;  /* 0x002ff42f01007387 */ /* 0x000fe80000100800 */
[----:B------:R-:W-:Y:S04]  /*50b20*/  STL [R1+0x2ff0], R50 ;  /* 0x002ff03201007387 */ /* 0x000fe80000100800 */
[----:B------:R-:W-:Y:S04]  /*50b30*/  STL [R1+0x2fec], R51 ;  /* 0x002fec3301007387 */ /* 0x000fe80000100800 */
[----:B-----5:R-:W-:Y:S04]  /*50b40*/  STL [R1+0x2ffc], R54 ;  /* 0x002ffc3601007387 */ /* 0x020fe80000100800 */
[----:B------:R-:W-:Y:S04]  /*50b50*/  STL [R1+0x2ff8], R55 ;  /* 0x002ff83701007387 */ /* 0x000fe80000100800 */
[----:B------:R-:W-:Y:S04]  /*50b60*/  STL [R1+0x3004], R58 ;  /* 0x0030043a01007387 */ /* 0x000fe80000100800 */
[----:B------:R-:W-:Y:S04]  /*50b70*/  STL [R1+0x3000], R59 ;  /* 0x0030003b01007387 */ /* 0x000fe80000100800 */
[----:B------:R-:W-:Y:S04]  /*50b80*/  STL [R1+0x2fa4], R62 ;  /* 0x002fa43e01007387 */ /* 0x000fe80000100800 */
[----:B------:R-:W-:Y:S01]  /*50b90*/  STL [R1+0x2fa0], R63 ;  /* 0x002fa03f01007387 */ /* 0x000fe20000100800 */
[----:B------:R-:W-:Y:S03]  /*50ba0*/  HMMA.1688.F32.TF32 R236, R216, R56, R236 ;  /* 0x00000038d8ec723c */ /* 0x000fe600000810ec */
[----:B------:R-:W1:Y:S05]  /*50bb0*/  LDSM.16.M88.4 R4, [R0+0x10000] ;  /* 0x010000000004783b */ /* 0x000e6a0000000200 */
[----:B---3--:R-:W-:Y:S11]  /*50bc0*/  HMMA.1688.F32.TF32 R188, R176, R52, R188 ;  /* 0x00000034b0bc723c */ /* 0x008ff600000810bc */
[----:B------:R-:W-:Y:S11]  /*50bd0*/  @!UPT UIADD3 URZ, URZ, URZ, URZ ;  /* 0x0000003f3f3ff290 */ /* 0x000ff6000fffe03f */
[----:B------:R-:W-:Y:S01]  /*50be0*/  @!UPT UIADD3 URZ, URZ, URZ, URZ ;  /* 0x0000003f3f3ff290 */ /* 0x000fe2000fffe03f */
[----:B------:R3:W-:Y:S01]  /*50bf0*/  STL.64 [R1+0x260], R188 ;  /* 0x000260bc01007387 */ /* 0x0007e20000100a00 */
[----:B----4-:R-:W-:-:S03]  /*50c00*/  IMAD.MOV.U32 R46, RZ, RZ, R191 ;  /* 0x000000ffff2e7224 */ /* 0x010fc600078e00bf */
[----:B------:R4:W-:Y:S04]  /*50c10*/  STL [R1+0x268], R190 ;  /* 0x000268be01007387 */ /* 0x0009e80000100800 */
[----:B------:R-:W5:Y:S04]  /*50c20*/  LDL.LU.64 R192, [R1+0x350] ;  /* 0x0003500001c07983 */ /* 0x000f680000300a00 */
[----:B------:R-:W5:Y:S04]  /*50c30*/  LDL.LU.64 R194, [R1+0x358] ;  /* 0x0003580001c27983 */ /* 0x000f680000300a00 */
[----:B---3--:R-:W3:Y:S04]  /*50c40*/  LDL.LU.64 R188, [R1+0x2d0] ;  /* 0x0002d00001bc7983 */ /* 0x008ee80000300a00 */
[----:B----4-:R-:W3:Y:S04]  /*50c50*/  LDL.LU.64 R190, [R1+0x2d8] ;  /* 0x0002d80001be7983 */ /* 0x010ee80000300a00 */
[----:B------:R4:W-:Y:S01]  /*50c60*/  STL [R1+0x3008], R46 ;  /* 0x0030082e01007387 */ /* 0x0009e20000100800 */
[-C--:B--2---:R-:W-:Y:S08]  /*50c70*/  HMMA.1688.F32.TF32 R204, R224, R52.reuse, R204 ;  /* 0x00000034e0cc723c */ /* 0x084ff000000810cc */
[----:B------:R-:W-:Y:S11]  /*50c80*/  HMMA.1688.F32.TF32 R200, R220, R52, R200 ;  /* 0x00000034dcc8723c */ /* 0x000ff600000810c8 */
[----:B------:R-:W-:Y:S05]  /*50c90*/  @!UPT UIADD3 URZ, URZ, URZ, URZ ;  /* 0x0000003f3f3ff290 */ /* 0x000fea000fffe03f */
[----:B------:R-:W-:Y:S02]  /*50ca0*/  IMAD.MOV.U32 R51, RZ, RZ, R207 ;  /* 0x000000ffff337224 */ /* 0x000fe400078e00cf */
[----:B------:R-:W-:Y:S02]  /*50cb0*/  IMAD.MOV.U32 R50, RZ, RZ, R206 ;  /* 0x000000ffff327224 */ /* 0x000fe400078e00ce */
[----:B------:R-:W-:Y:S02]  /*50cc0*/  IMAD.MOV.U32 R47, RZ, RZ, R205 ;  /* 0x000000ffff2f7224 */ /* 0x000fe400078e00cd */
[----:B------:R-:W-:Y:S01]  /*50cd0*/  IMAD.MOV.U32 R55, RZ, RZ, R204 ;  /* 0x000000ffff377224 */ /* 0x000fe200078e00cc */
[----:B------:R-:W-:Y:S01]  /*50ce0*/  STL [R1+0x3018], R51 ;  /* 0x0030183301007387 */ /* 0x000fe20000100800 */
[----:B------:R-:W-:Y:S02]  /*50cf0*/  IMAD.MOV.U32 R58, RZ, RZ, R201 ;  /* 0x000000ffff3a7224 */ /* 0x000fe400078e00c9 */
[----:B----4-:R-:W-:Y:S01]  /*50d00*/  IMAD.MOV.U32 R46, RZ, RZ, R200 ;  /* 0x000000ffff2e7224 */ /* 0x010fe200078e00c8 */
[----:B------:R-:W-:Y:S04]  /*50d10*/  STL [R1+0x3014], R50 ;  /* 0x0030143201007387 */ /* 0x000fe80000100800 */
[----:B------:R-:W-:Y:S04]  /*50d20*/  STL [R1+0x3010], R47 ;  /* 0x0030102f01007387 */ /* 0x000fe80000100800 */
[----:B------:R-:W-:Y:S04]  /*50d30*/  STL [R1+0x300c], R55 ;  /* 0x00300c3701007387 */ /* 0x000fe80000100800 */
[----:B------:R2:W-:Y:S04]  /*50d40*/  STL [R1+0x3020], R58 ;  /* 0x0030203a01007387 */ /* 0x0005e80000100800 */
[----:B------:R2:W-:Y:S04]  /*50d50*/  STL [R1+0x301c], R46 ;  /* 0x00301c2e01007387 */ /* 0x0005e80000100800 */
[----:B------:R-:W4:Y:S04]  /*50d60*/  LDL.LU.64 R244, [R1+0x70] ;  /* 0x0000700001f47983 */ /* 0x000f280000300a00 */
[----:B------:R-:W4:Y:S04]  /*50d70*/  LDL.LU.64 R246, [R1+0x78] ;  /* 0x0000780001f67983 */ /* 0x000f280000300a00 */
[----:B------:R-:W4:Y:S04]  /*50d80*/  LDL.LU.64 R232, [R1+0x170] ;  /* 0x0001700001e87983 */ /* 0x000f280000300a00 */
[----:B------:R-:W4:Y:S04]  /*50d90*/  LDL.LU.64 R234, [R1+0x178] ;  /* 0x0001780001ea7983 */ /* 0x000f280000300a00 */
[----:B------:R-:W4:Y:S04]  /*50da0*/  LDL.LU.64 R228, [R1+0x370] ;  /* 0x0003700001e47983 */ /* 0x000f280000300a00 */
[----:B------:R-:W4:Y:S01]  /*50db0*/  LDL.LU.64 R230, [R1+0x378] ;  /* 0x0003780001e67983 */ /* 0x000f220000300a00 */
[----:B------:R-:W-:-:S02]  /*50dc0*/  IMAD.MOV.U32 R59, RZ, RZ, R202 ;  /* 0x000000ffff3b7224 */ /* 0x000fc400078e00ca */
[----:B------:R-:W-:Y:S01]  /*50dd0*/  IMAD.MOV.U32 R54, RZ, RZ, R203 ;  /* 0x000000ffff367224 */ /* 0x000fe200078e00cb */
[----:B-----5:R-:W-:Y:S08]  /*50de0*/  HMMA.1688.F32.TF32 R192, R216, R52, R192 ;  /* 0x00000034d8c0723c */ /* 0x020ff000000810c0 */
[----:B---3--:R-:W-:Y:S11]  /*50df0*/  HMMA.1688.F32.TF32 R188, R176, R56, R188 ;  /* 0x00000038b0bc723c */ /* 0x008ff600000810bc */
[----:B------:R-:W-:Y:S05]  /*50e00*/  @!UPT UIADD3 URZ, URZ, URZ, URZ ;  /* 0x0000003f3f3ff290 */ /* 0x000fea000fffe03f */
[----:B------:R-:W-:Y:S02]  /*50e10*/  IMAD.MOV.U32 R49, RZ, RZ, R192 ;  /* 0x000000ffff317224 */ /* 0x000fe400078e00c0 */
[----:B------:R-:W-:-:S06]  /*50e20*/  IMAD.MOV.U32 R48, RZ, RZ, R193 ;  /* 0x000000ffff307224 */ /* 0x000fcc00078e00c1 */
[----:B--2---:R-:W-:Y:S02]  /*50e30*/  IMAD.MOV.U32 R58, RZ, RZ, R188 ;  /* 0x000000ffff3a7224 */ /* 0x004fe400078e00bc */
[----:B------:R-:W-:Y:S02]  /*50e40*/  IMAD.MOV.U32 R46, RZ, RZ, R189 ;  /* 0x000000ffff2e7224 */ /* 0x000fe400078e00bd */
[----:B------:R-:W-:Y:S01]  /*50e50*/  IMAD.MOV.U32 R51, RZ, RZ, R190 ;  /* 0x000000ffff337224 */ /* 0x000fe200078e00be */
[----:B------:R-:W2:Y:S01]  /*50e60*/  LDL.LU.64 R188, [R1+0x60] ;  /* 0x0000600001bc7983 */ /* 0x000ea20000300a00 */
[----:B------:R-:W-:-:S03]  /*50e70*/  IMAD.MOV.U32 R50, RZ, RZ, R191 ;  /* 0x000000ffff327224 */ /* 0x000fc600078e00bf */
[----:B------:R-:W2:Y:S01]  /*50e80*/  LDL.LU.64 R190, [R1+0x68] ;  /* 0x0000680001be7983 */ /* 0x000ea20000300a00 */
[----:B------:R-:W-:-:S03]  /*50e90*/  IMAD.MOV.U32 R45, RZ, RZ, R194 ;  /* 0x000000ffff2d7224 */ /* 0x000fc600078e00c2 */
[----:B------:R-:W3:Y:S01]  /*50ea0*/  LDL.LU.64 R204, [R1+0x3a0] ;  /* 0x0003a00001cc7983 */ /* 0x000ee20000300a00 */
[----:B------:R-:W-:-:S03]  /*50eb0*/  IMAD.MOV.U32 R44, RZ, RZ, R195 ;  /* 0x000000ffff2c7224 */ /* 0x000fc600078e00c3 */
[----:B------:R-:W3:Y:S04]  /*50ec0*/  LDL.LU.64 R206, [R1+0x3a8] ;  /* 0x0003a80001ce7983 */ /* 0x000ee80000300a00 */
[----:B------:R-:W5:Y:S04]  /*50ed0*/  LDL.LU.64 R192, [R1+0x50] ;  /* 0x0000500001c07983 */ /* 0x000f680000300a00 */
[----:B------:R-:W5:Y:S04]  /*50ee0*/  LDL.LU.64 R194, [R1+0x58] ;  /* 0x0000580001c27983 */ /* 0x000f680000300a00 */
[----:B------:R-:W5:Y:S04]  /*50ef0*/  LDL.LU.64 R200, [R1+0x150] ;  /* 0x0001500001c87983 */ /* 0x000f680000300a00 */
[----:B------:R-:W5:Y:S01]  /*50f00*/  LDL.LU.64 R202, [R1+0x158] ;  /* 0x0001580001ca7983 */ /* 0x000f620000300a00 */
[-C--:B----4-:R-:W-:Y:S08]  /*50f10*/  HMMA.1688.F32.TF32 R244, R224, R56.reuse, R244 ;  /* 0x00000038e0f4723c */ /* 0x090ff000000810f4 */
[----:B------:R-:W-:Y:S11]  /*50f20*/  HMMA.1688.F32.TF32 R232, R220, R56, R232 ;  /* 0x00000038dce8723c */ /* 0x000ff600000810e8 */
[----:B------:R-:W-:Y:S05]  /*50f30*/  @!UPT UIADD3 URZ, URZ, URZ, URZ ;  /* 0x0000003f3f3ff290 */ /* 0x000fea000fffe03f */
[----:B------:R-:W-:Y:S02]  /*50f40*/  IMAD.MOV.U32 R53, RZ, RZ, R246 ;  /* 0x000000ffff357224 */ /* 0x000fe400078e00f6 */
[----:B------:R-:W-:Y:S02]  /*50f50*/  IMAD.MOV.U32 R52, RZ, RZ, R247 ;  /* 0x000000ffff347224 */ /* 0x000fe400078e00f7 */
[----:B------:R-:W-:Y:S01]  /*50f60*/  IMAD.MOV.U32 R47, RZ, RZ, R244 ;  /* 0x000000ffff2f7224 */ /* 0x000fe200078e00f4 */
[----:B------:R-:W4:Y:S01]  /*50f70*/  LDL.LU.64 R246, [R1+0x30e0] ;  /* 0x0030e00001f67983 */ /* 0x000f220000300a00 */
[----:B------:R-:W-:-:S03]  /*50f80*/  IMAD.MOV.U32 R55, RZ, RZ, R245 ;  /* 0x000000ffff377224 */ /* 0x000fc600078e00f5 */
[----:B------:R-:W4:Y:S04]  /*50f90*/  LDL.LU.64 R244, [R1+0x30d8] ;  /* 0x0030d80001f47983 */ /* 0x000f280000300a00 */
[----:B------:R-:W-:Y:S04]  /*50fa0*/  STL.64 [R1+0x290], R232 ;  /* 0x000290e801007387 */ /* 0x000fe80000100a00 */
[----:B------:R1:W-:Y:S04]  /*50fb0*/  STL.64 [R1+0x298], R234 ;  /* 0x000298ea01007387 */ /* 0x0003e80000100a00 */
[----:B-1----:R-:W4:Y:S04]  /*50fc0*/  LDL.LU.64 R234, [R1+0x30d0] ;  /* 0x0030d00001ea7983 */ /* 0x002f280000300a00 */
[----:B------:R-:W4:Y:S04]  /*50fd0*/  LDL.LU.64 R232, [R1+0x30c8] ;  /* 0x0030c80001e87983 */ /* 0x000f280000300a00 */
[----:B------:R1:W-:Y:S04]  /*50fe0*/  STL.64 [R1+0x270], R236 ;  /* 0x000270ec01007387 */ /* 0x0003e80000100a00 */
[----:B------:R1:W-:Y:S04]  /*50ff0*/  STL.64 [R1+0x278], R238 ;  /* 0x000278ee01007387 */ /* 0x0003e80000100a00 */
[----:B-1----:R-:W4:Y:S04]  /*51000*/  LDL.LU.64 R236, [R1+0x160] ;  /* 0x0001600001ec7983 */ /* 0x002f280000300a00 */
[----:B------:R-:W4:Y:S01]  /*51010*/  LDL.LU.64 R238, [R1+0x168] ;  /* 0x0001680001ee7983 */ /* 0x000f220000300a00 */
[-C--:B------:R-:W-:Y:S11]  /*51020*/  HMMA.1688.F32.TF32 R228, R176, R60.reuse, R228 ;  /* 0x0000003cb0e4723c */ /* 0x080ff600000810e4 */
[----:B------:R-:W-:Y:S11]  /*51030*/  @!UPT UIADD3 URZ, URZ, URZ, URZ ;  /* 0x0000003f3f3ff290 */ /* 0x000ff6000fffe03f */
[----:B------:R-:W-:Y:S01]  /*51040*/  @!UPT UIADD3 URZ, URZ, URZ, URZ ;  /* 0x0000003f3f3ff290 */ /* 0x000fe2000fffe03f */
[----:B------:R-:W-:Y:S04]  /*51050*/  STL.64 [R1+0x350], R228 ;  /* 0x000350e401007387 */ /* 0x000fe80000100a00 */
[----:B------:R1:W-:Y:S04]  /*51060*/  STL.64 [R1+0x358], R230 ;  /* 0x000358e601007387 */ /* 0x0003e80000100a00 */
[----:B-1----:R-:W4:Y:S04]  /*51070*/  LDL.LU.64 R230, [R1+0x30c0] ;  /* 0x0030c00001e67983 */ /* 0x002f280000300a00 */
[----:B------:R-:W4:Y:S01]  /*51080*/  LDL.LU.64 R228, [R1+0x30b8] ;  /* 0x0030b80001e47983 */ /* 0x000f220000300a00 */
[----:B--2---:R-:W-:Y:S08]  /*51090*/  HMMA.1688.F32.TF32 R188, R224, R60, R188 ;  /* 0x0000003ce0bc723c */ /* 0x004ff000000810bc */
[-C--:B---3--:R-:W-:Y:S11]  /*510a0*/  HMMA.1688.F32.TF32 R204, R176, R64.reuse, R204 ;  /* 0x00000040b0cc723c */ /* 0x088ff600000810cc */
[----:B------:R-:W-:Y:S04]  /*510b0*/  @!UPT UIADD3 URZ, URZ, URZ, URZ ;  /* 0x0000003f3f3ff290 */ /* 0x000fe8000fffe03f */
[----:B------:R-:W-:Y:S04]  /*510c0*/  STL.64 [R1+0x320], R188 ;  /* 0x000320bc01007387 */ /* 0x000fe80000100a00 */
[----:B------:R1:W-:Y:S04]  /*510d0*/  STL.64 [R1+0x328], R190 ;  /* 0x000328be01007387 */ /* 0x0003e80000100a00 */
[----:B-1----:R-:W2:Y:S04]  /*510e0*/  LDL.LU.64 R190, [R1+0x30b0] ;  /* 0x0030b00001be7983 */ /* 0x002ea80000300a00 */
[----:B------:R-:W2:Y:S01]  /*510f0*/  LDL.LU.64 R188, [R1+0x30a8] ;  /* 0x0030a80001bc7983 */ /* 0x000ea20000300a00 */
[C---:B-----5:R-:W-:Y:S08]  /*51100*/  HMMA.1688.F32.TF32 R200, R220.reuse, R64, R200 ;  /* 0x00000040dcc8723c */ /* 0x060ff000000810c8 */
[-C--:B----4-:R-:W-:Y:S11]  /*51110*/  HMMA.1688.F32.TF32 R236, R220, R60.reuse, R236 ;  /* 0x0000003cdcec723c */ /* 0x090ff600000810ec */
[----:B------:R-:W-:Y:S11]  /*51120*/  @!UPT UIADD3 URZ, URZ, URZ, URZ ;  /* 0x0000003f3f3ff290 */ /* 0x000ff6000fffe03f */
[----:B------:R-:W-:Y:S01]  /*51130*/  @!UPT UIADD3 URZ, URZ, URZ, URZ ;  /* 0x0000003f3f3ff290 */ /* 0x000fe2000fffe03f */
[----:B------:R-:W-:Y:S04]  /*51140*/  STL.64 [R1+0x2e0], R236 ;  /* 0x0002e0ec01007387 */ /* 0x000fe80000100a00 */
[----:B------:R1:W-:Y:S02]  /*51150*/  STL.64 [R1+0x2e8], R238 ;  /* 0x0002e8ee01007387 */ /* 0x0003e40000100a00 */
[----:B-1----:R-:W-:Y:S08]  /*51160*/  HMMA.1688.F32.TF32 R236, R216, R60, R240 ;  /* 0x0000003cd8ec723c */ /* 0x002ff000000810f0 */
[----:B------:R-:W-:Y:S11]  /*51170*/  HMMA.1688.F32.TF32 R60, R224, R64, R192 ;  /* 0x00000040e03c723c */ /* 0x000ff600000810c0 */
[----:B------:R-:W-:Y:S04]  /*51180*/  @!UPT UIADD3 URZ, URZ, URZ, URZ ;  /* 0x0000003f3f3ff290 */ /* 0x000fe8000fffe03f */
[----:B------:R-:W-:Y:S04]  /*51190*/  STL.64 [R1+0x2b0], R236 ;  /* 0x0002b0ec01007387 */ /* 0x000fe80000100a00 */
[----:B------:R-:W-:Y:S04]  /*511a0*/  STL.64 [R1+0x2b8], R238 ;  /* 0x0002b8ee01007387 */ /* 0x000fe80000100a00 */
[----:B------:R-:W3:Y:S04]  /*511b0*/  LDL.LU.64 R192, [R1+0x3d0] ;  /* 0x0003d00001c07983 */ /* 0x000ee80000300a00 */
[----:B------:R-:W-:Y:S04]  /*511c0*/  STL.64 [R1+0x370], R204 ;  /* 0x000370cc01007387 */ /* 0x000fe80000100a00 */
[----:B------:R-:W-:Y:S04]  /*511d0*/  STL.64 [R1+0x378], R206 ;  /* 0x000378ce01007387 */ /* 0x000fe80000100a00 */
[----:B------:R-:W3:Y:S04]  /*511e0*/  LDL.LU.64 R194, [R1+0x3d8] ;  /* 0x0003d80001c27983 */ /* 0x000ee80000300a00 */
[----:B------:R1:W-:Y:S04]  /*511f0*/  STL.64 [R1+0x450], R60 ;  /* 0x0004503c01007387 */ /* 0x0003e80000100a00 */
[----:B------:R-:W-:Y:S04]  /*51200*/  STL.64 [R1+0x458], R62 ;  /* 0x0004583e01007387 */ /* 0x000fe80000100a00 */
[----:B------:R4:W-:Y:S04]  /*51210*/  STL.64 [R1+0x340], R200 ;  /* 0x000340c801007387 */ /* 0x0009e80000100a00 */
[----:B------:R-:W5:Y:S01]  /*51220*/  LDL.LU.64 R240, [R1+0x140] ;  /* 0x0001400001f07983 */ /* 0x000f620000300a00 */
[----:B-1----:R-:W-:-:S03]  /*51230*/  IMAD.MOV.U32 R60, RZ, RZ, R203 ;  /* 0x000000ffff3c7224 */ /* 0x002fc600078e00cb */
[----:B------:R-:W5:Y:S01]  /*51240*/  LDL.LU.64 R242, [R1+0x148] ;  /* 0x0001480001f27983 */ /* 0x000f620000300a00 */
[----:B------:R-:W-:-:S03]  /*51250*/  IMAD.MOV.U32 R61, RZ, RZ, R202 ;  /* 0x000000ffff3d7224 */ /* 0x000fc600078e00ca */
[----:B------:R-:W2:Y:S04]  /*51260*/  LDL.LU.64 R236, [R1+0x400] ;  /* 0x0004000001ec7983 */ /* 0x000ea80000300a00 */
[----:B------:R-:W2:Y:S04]  /*51270*/  LDL.LU.64 R238, [R1+0x408] ;  /* 0x0004080001ee7983 */ /* 0x000ea80000300a00 */
[----:B------:R-:W5:Y:S04]  /*51280*/  LDL.LU.64 R204, [R1+0x30] ;  /* 0x0000300001cc7983 */ /* 0x000f680000300a00 */
[----:B------:R-:W5:Y:S04]  /*51290*/  LDL.LU.64 R206, [R1+0x38] ;  /* 0x0000380001ce7983 */ /* 0x000f680000300a00 */
[----:B----4-:R-:W4:Y:S04]  /*512a0*/  LDL.LU.64 R200, [R1+0x130] ;  /* 0x0001300001c87983 */ /* 0x010f280000300a00 */
[----:B------:R-:W4:Y:S04]  /*512b0*/  LDL.LU.64 R202, [R1+0x138] ;  /* 0x0001380001ca7983 */ /* 0x000f280000300a00 */
[----:B------:R-:W-:Y:S04]  /*512c0*/  STL [R1+0x2fac], R60 ;  /* 0x002fac3c01007387 */ /* 0x000fe80000100800 */
[----:B------:R1:W-:Y:S02]  /*512d0*/  STL [R1+0x2fa8], R61 ;  /* 0x002fa83d01007387 */ /* 0x0003e40000100800 */
[C---:B-1----:R-:W-:Y:S02]  /*512e0*/  HMMA.1688.F32.TF32 R60, R216.reuse, R64, R244 ;  /* 0x00000040d83c723c */ /* 0x042fe400000810f4 */
[----:B------:R-:W4:Y:S04]  /*512f0*/  LDL.LU.64 R244, [R1+0x40] ;  /* 0x0000400001f47983 */ /* 0x000f280000300a00 */
[----:B------:R-:W4:Y:S02]  /*51300*/  LDL.LU.64 R246, [R1+0x48] ;  /* 0x0000480001f67983 */ /* 0x000f240000300a00 */
[-C--:B------:R-:W-:Y:S11]  /*51310*/  HMMA.1688.F32.TF32 R232, R216, R8.reuse, R232 ;  /* 0x00000008d8e8723c */ /* 0x080ff600000810e8 */
[----:B------:R-:W-:Y:S04]  /*51320*/  @!UPT UIADD3 URZ, URZ, URZ, URZ ;  /* 0x0000003f3f3ff290 */ /* 0x000fe8000fffe03f */
[----:B------:R1:W-:Y:S04]  /*51330*/  STL.64 [R1+0x5d0], R60 ;  /* 0x0005d03c01007387 */ /* 0x0003e80000100a00 */
[----:B------:R-:W-:Y:S01]  /*51340*/  STL.64 [R1+0x5d8], R62 ;  /* 0x0005d83e01007387 */ /* 0x000fe20000100a00 */
[----:B---3--:R-:W-:Y:S11]  /*51350*/  HMMA.1688.F32.TF32 R192, R176, R8, R192 ;  /* 0x00000008b0c0723c */ /* 0x008ff600000810c0 */
[----:B------:R-:W-:Y:S11]  /*51360*/  @!UPT UIADD3 URZ, URZ, URZ, URZ ;  /* 0x0000003f3f3ff290 */ /* 0x000ff6000fffe03f */
[----:B------:R-:W-:Y:S02]  /*51370*/  @!UPT UIADD3 URZ, URZ, URZ, URZ ;  /* 0x0000003f3f3ff290 */ /* 0x000fe4000fffe03f */
[----:B-1----:R-:W-:Y:S01]  /*51380*/  IMAD.MOV.U32 R61, RZ, RZ, R195 ;  /* 0x000000ffff3d7224 */ /* 0x002fe200078e00c3 */
[----:B------:R1:W-:Y:S01]  /*51390*/  STL.64 [R1+0x330], R192 ;  /* 0x000330c001007387 */ /* 0x0003e20000100a00 */
[----:B------:R-:W-:-:S03]  /*513a0*/  IMAD.MOV.U32 R60, RZ, RZ, R194 ;  /* 0x000000ffff3c7224 */ /* 0x000fc600078e00c2 */
[----:B------:R-:W3:Y:S01]  /*513b0*/  LDL.LU.64 R194, [R1+0x30a0] ;  /* 0x0030a00001c27983 */ /* 0x000ee20000300a00 */
[-C--:B--2---:R-:W-:Y:S03]  /*513c0*/  HMMA.1688.F32.TF32 R236, R176, R4.reuse, R236 ;  /* 0x00000004b0ec723c */ /* 0x084fe600000810ec */
[----:B-1----:R-:W3:Y:S04]  /*513d0*/  LDL.LU.64 R192, [R1+0x3098] ;  /* 0x0030980001c07983 */ /* 0x002ee80000300a00 */
[----:B------:R-:W-:Y:S04]  /*513e0*/  STL [R1+0x2fb4], R61 ;  /* 0x002fb43d01007387 */ /* 0x000fe80000100800 */
[----:B------:R1:W-:Y:S01]  /*513f0*/  STL [R1+0x2fb0], R60 ;  /* 0x002fb03c01007387 */ /* 0x0003e20000100800 */
[----:B-----5:R-:W-:Y:S08]  /*51400*/  HMMA.1688.F32.TF32 R204, R224, R4, R204 ;  /* 0x00000004e0cc723c */ /* 0x020ff000000810cc */
[C---:B-1----:R-:W-:Y:S01]  /*51410*/  HMMA.1688.F32.TF32 R60, R220.reuse, R8, R240 ;  /* 0x00000008dc3c723c */ /* 0x042fe200000810f0 */
[----:B------:R-:W-:Y:S04]  /*51420*/  LDS R241, [R198+0x40880] ;  /* 0x04088000c6f17984 */ /* 0x000fe80000000800 */
[----:B------:R-:W-:Y:S03]  /*51430*/  LDS R243, [R198+0x40c80] ;  /* 0x040c8000c6f37984 */ /* 0x000fe60000000800 */
[----:B----4-:R-:W-:Y:S01]  /*51440*/  HMMA.1688.F32.TF32 R200, R220, R4, R200 ;  /* 0x00000004dcc8723c */ /* 0x010fe200000810c8 */
[----:B------:R-:W-:Y:S04]  /*51450*/  LDS R240, [R252+0x40880] ;  /* 0x04088000fcf07984 */ /* 0x000fe80000000800 */
[----:B------:R-:W-:Y:S03]  /*51460*/  LDS R242, [R252+0x40c80] ;  /* 0x040c8000fcf27984 */ /* 0x000fe60000000800 */
[----:B------:R-:W-:Y:S11]  /*51470*/  HMMA.1688.F32.TF32 R244, R224, R8, R244 ;  /* 0x00000008e0f4723c */ /* 0x000ff600000810f4 */
[----:B------:R-:W-:Y:S11]  /*51480*/  @!UPT UIADD3 URZ, URZ, URZ, URZ ;  /* 0x0000003f3f3ff290 */ /* 0x000ff6000fffe03f */
[----:B------:R-:W-:Y:S01]  /*51490*/  @!UPT UIADD3 URZ, URZ, URZ, URZ ;  /* 0x0000003f3f3ff290 */ /* 0x000fe2000fffe03f */
[----:B------:R-:W-:Y:S04]  /*514a0*/  STL.64 [R1+0x3a0], R244 ;  /* 0x0003a0f401007387 */ /* 0x000fe80000100a00 */
[----:B------:R-:W-:Y:S04]  /*514b0*/  STL.64 [R1+0x3a8], R246 ;  /* 0x0003a8f601007387 */ /* 0x000fe80000100a00 */
[----:B------:R1:W-:Y:S04]  /*514c0*/  STL.64 [R1+0x2d0], R60 ;  /* 0x0002d03c01007387 */ /* 0x0003e80000100a00 */
[----:B------:R-:W-:Y:S04]  /*514d0*/  STL.64 [R1+0x2d8], R62 ;  /* 0x0002d83e01007387 */ /* 0x000fe80000100a00 */
[----:B------:R-:W-:Y:S01]  /*514e0*/  STL.64 [R1+0x540], R232 ;  /* 0x000540e801007387 */ /* 0x000fe20000100a00 */
[----:B-1----:R-:W-:-:S03]  /*514f0*/  IMAD.MOV.U32 R61, RZ, RZ, R238 ;  /* 0x000000ffff3d7224 */ /* 0x002fc600078e00ee */
[----:B------:R-:W-:Y:S01]  /*51500*/  LDS R244, [R197+0x40800] ;  /* 0x04080000c5f47984 */ /* 0x000fe20000000800 */
[----:B------:R-:W-:-:S03]  /*51510*/  IMAD.MOV.U32 R60, RZ, RZ, R239 ;  /* 0x000000ffff3c7224 */ /* 0x000fc600078e00ef */
[----:B------:R-:W-:Y:S04]  /*51520*/  STL.64 [R1+0x548], R234 ;  /* 0x000548ea01007387 */ /* 0x000fe80000100a00 */
[----:B------:R-:W-:Y:S04]  /*51530*/  STL.64 [R1+0x2a0], R236 ;  /* 0x0002a0ec01007387 */ /* 0x000fe80000100a00 */
[----:B------:R-:W-:Y:S04]  /*51540*/  STL [R1+0x2fbc], R61 ;  /* 0x002fbc3d01007387 */ /* 0x000fe80000100800 */
[----:B------:R1:W-:Y:S04]  /*51550*/  STL [R1+0x2fb8], R60 ;  /* 0x002fb83c01007387 */ /* 0x0003e80000100800 */
[----:B------:R-:W2:Y:S04]  /*51560*/  LDSM.16.M88.4 R236, [R0+0x11000] ;  /* 0x0110000000ec783b */ /* 0x000ea80000000200 */
[----:B------:R-:W-:Y:S04]  /*51570*/  LDS R246, [R197+0x40c00] ;  /* 0x040c0000c5f67984 */ /* 0x000fe80000000800 */
[----:B-1----:R-:W4:Y:S04]  /*51580*/  LDL.LU.64 R60, [R1+0x430] ;  /* 0x00043000013c7983 */ /* 0x002f280000300a00 */
[----:B------:R-:W-:Y:S04]  /*51590*/  STL.64 [R1+0x360], R204 ;  /* 0x000360cc01007387 */ /* 0x000fe80000100a00 */
[----:B------:R1:W-:Y:S04]  /*515a0*/  STL.64 [R1+0x368], R206 ;  /* 0x000368ce01007387 */ /* 0x0003e80000100a00 */
[----:B------:R-:W4:Y:S04]  /*515b0*/  LDL.LU.64 R62, [R1+0x438] ;  /* 0x00043800013e7983 */ /* 0x000f280000300a00 */
[----:B------:R-:W-:Y:S01]  /*515c0*/  LDS R245, [R196+0x40800] ;  /* 0x04080000c4f57984 */ /* 0x000fe20000000800 */
[C---:B-1----:R-:W-:Y:S03]  /*515d0*/  HMMA.1688.F32.TF32 R204, R216.reuse, R4, R228 ;  /* 0x00000004d8cc723c */ /* 0x042fe600000810e4 */
[----:B------:R1:W-:Y:S04]  /*515e0*/  STL.64 [R1+0x280], R200 ;  /* 0x000280c801007387 */ /* 0x0003e80000100a00 */
[----:B------:R5:W-:Y:S04]  /*515f0*/  STL.64 [R1+0x288], R202 ;  /* 0x000288ca01007387 */ /* 0x000be80000100a00 */
[----:B------:R-:W-:Y:S04]  /*51600*/  LDS R229, [R198+0x40800] ;  /* 0x04080000c6e57984 */ /* 0x000fe80000000800 */
[----:B-1----:R-:W3:Y:S04]  /*51610*/  LDL.LU.64 R200, [R1+0x90] ;  /* 0x0000900001c87983 */ /* 0x002ee80000300a00 */
[----:B-----5:R-:W3:Y:S04]  /*51620*/  LDL.LU.64 R202, [R1+0x98] ;  /* 0x0000980001ca7983 */ /* 0x020ee80000300a00 */
[----:B------:R-:W-:Y:S04]  /*51630*/  LDS R231, [R198+0x40c00] ;  /* 0x040c0000c6e77984 */ /* 0x000fe80000000800 */
[----:B------:R1:W-:Y:S04]  /*51640*/  STL.64 [R1+0x4c0], R204 ;  /* 0x0004c0cc01007387 */ /* 0x0003e80000100a00 */
[----:B------:R5:W-:Y:S04]  /*51650*/  STL.64 [R1+0x4c8], R206 ;  /* 0x0004c8ce01007387 */ /* 0x000be80000100a00 */
[----:B------:R-:W-:Y:S04]  /*51660*/  LDS R247, [R196+0x40c00] ;  /* 0x040c0000c4f77984 */ /* 0x000fe80000000800 */
[----:B-1----:R-:W3:Y:S04]  /*51670*/  LDL.LU.64 R204, [R1+0x1d0] ;  /* 0x0001d00001cc7983 */ /* 0x002ee80000300a00 */
[----:B-----5:R-:W5:Y:S04]  /*51680*/  LDL.LU.64 R206, [R1+0x1d8] ;  /* 0x0001d80001ce7983 */ /* 0x020f680000300a00 */
[----:B------:R-:W-:Y:S04]  /*51690*/  LDS R232, [R197+0x40880] ;  /* 0x04088000c5e87984 */ /* 0x000fe80000000800 */
[----:B------:R-:W-:Y:S04]  /*516a0*/  LDS R234, [R197+0x40c80] ;  /* 0x040c8000c5ea7984 */ /* 0x000fe80000000800 */
[----:B------:R-:W-:Y:S04]  /*516b0*/  LDS R233, [R196+0x40880] ;  /* 0x04088000c4e97984 */ /* 0x000fe80000000800 */
[----:B------:R4:W-:Y:S04]  /*516c0*/  LDS R235, [R196+0x40c80] ;  /* 0x040c8000c4eb7984 */ /* 0x0009e80000000800 */
[----:B------:R-:W-:Y:S04]  /*516d0*/  LDS R228, [R252+0x40800] ;  /* 0x04080000fce47984 */ /* 0x000fe80000000800 */
[----:B------:R-:W1:Y:S01]  /*516e0*/  LDS R230, [R252+0x40c00] ;  /* 0x040c0000fce67984 */ /* 0x000e620000000800 */
[----:B--2---:R-:W-:Y:S03]  /*516f0*/  HMMA.1688.F32.TF32 R188, R216, R236, R188 ;  /* 0x000000ecd8bc723c */ /* 0x004fe600000810bc */
[----:B------:R-:W-:Y:S05]  /*51700*/  STL [R1+0x2e60], R252 ;  /* 0x002e60fc01007387 */ /* 0x000fea0000100800 */
[----:B------:R-:W-:Y:S11]  /*51710*/  HMMA.1688.F32.TF32 R112, R240, R70, R112 ;  /* 0x00000046f070723c */ /* 0x000ff60000081070 */
[----:B------:R-:W-:Y:S11]  /*51720*/  @!UPT UIADD3 URZ, URZ, URZ, URZ ;  /* 0x0000003f3f3ff290 */ /* 0x000ff6000fffe03f */
[----:B------:R-:W-:Y:S02]  /*51730*/  @!UPT UIADD3 URZ, URZ, URZ, URZ ;  /* 0x0000003f3f3ff290 */ /* 0x000fe4000fffe03f */
[----:B------:R-:W-:Y:S02]  /*51740*/  IMAD.MOV.U32 R9, RZ, RZ, R112 ;  /* 0x000000ffff097224 */ /* 0x000fe400078e0070 */
[----:B------:R-:W-:Y:S02]  /*51750*/  IMAD.MOV.U32 R8, RZ, RZ, R113 ;  /* 0x000000ffff087224 */ /* 0x000fe400078e0071 */
[----:B------:R-:W-:Y:S01]  /*51760*/  IMAD.MOV.U32 R5, RZ, RZ, R114 ;  /* 0x000000ffff057224 */ /* 0x000fe200078e0072 */
[-C--:B----4-:R-:W-:Y:S08]  /*51770*/  HMMA.1688.F32.TF32 R196, R176, R236.reuse, R60 ;  /* 0x000000ecb0c4723c */ /* 0x090ff0000008103c */
[----:B---3--:R-:W-:Y:S11]  /*51780*/  HMMA.1688.F32.TF32 R200, R224, R236, R200 ;  /* 0x000000ece0c8723c */ /* 0x008ff600000810c8 */
[----:B------:R-:W-:Y:S05]  /*51790*/  @!UPT UIADD3 URZ, URZ, URZ, URZ ;  /* 0x0000003f3f3ff290 */ /* 0x000fea000fffe03f */
[----:B------:R-:W-:Y:S01]  /*517a0*/  IMAD.MOV.U32 R60, RZ, RZ, R197 ;  /* 0x000000ffff3c7224 */ /* 0x000fe200078e00c5 */
[----:B------:R2:W-:Y:S01]  /*517b0*/  STL.64 [R1+0x258], R198 ;  /* 0x000258c601007387 */ /* 0x0005e20000100a00 */
[----:B------:R-:W-:-:S03]  /*517c0*/  IMAD.MOV.U32 R61, RZ, RZ, R196 ;  /* 0x000000ffff3d7224 */ /* 0x000fc600078e00c4 */
[----:B--2---:R-:W2:Y:S04]  /*517d0*/  LDL.LU.64 R198, [R1+0x3090] ;  /* 0x0030900001c67983 */ /* 0x004ea80000300a00 */
[----:B------:R-:W2:Y:S01]  /*517e0*/  LDL.LU.64 R196, [R1+0x3088] ;  /* 0x0030880001c47983 */ /* 0x000ea20000300a00 */
[----:B-----5:R-:W-:Y:S03]  /*517f0*/  HMMA.1688.F32.TF32 R204, R220, R236, R204 ;  /* 0x000000ecdccc723c */ /* 0x020fe600000810cc */
[----:B------:R-:W-:Y:S04]  /*51800*/  STL [R1+0x2fc8], R60 ;  /* 0x002fc83c01007387 */ /* 0x000fe80000100800 */
[----:B------:R-:W-:Y:S04]  /*51810*/  STL.64 [R1+0x310], R200 ;  /* 0x000310c801007387 */ /* 0x000fe80000100a00 */
[----:B------:R3:W-:Y:S04]  /*51820*/  STL.64 [R1+0x318], R202 ;  /* 0x000318ca01007387 */ /* 0x0007e80000100a00 */
[----:B---3--:R-:W3:Y:S04]  /*51830*/  LDL.LU.64 R202, [R1+0x3080] ;  /* 0x0030800001ca7983 */ /* 0x008ee80000300a00 */
[----:B------:R-:W3:Y:S04]  /*51840*/  LDL.LU.64 R200, [R1+0x3078] ;  /* 0x0030780001c87983 */ /* 0x000ee80000300a00 */
[----:B------:R-:W-:Y:S04]  /*51850*/  STL.64 [R1+0x1d0], R204 ;  /* 0x0001d0cc01007387 */ /* 0x000fe80000100a00 */
[----:B------:R4:W-:Y:S04]  /*51860*/  STL.64 [R1+0x1d8], R206 ;  /* 0x0001d8ce01007387 */ /* 0x0009e80000100a00 */
[----:B----4-:R-:W4:Y:S04]  /*51870*/  LDL.LU.64 R206, [R1+0x3070] ;  /* 0x0030700001ce7983 */ /* 0x010f280000300a00 */
[----:B------:R-:W4:Y:S04]  /*51880*/  LDL.LU.64 R204, [R1+0x3068] ;  /* 0x0030680001cc7983 */ /* 0x000f280000300a00 */
[----:B------:R5:W-:Y:S04]  /*51890*/  STL.64 [R1+0x3b0], R188 ;  /* 0x0003b0bc01007387 */ /* 0x000be80000100a00 */
[----:B------:R1:W-:Y:S01]  /*518a0*/  STL.64 [R1+0x3b8], R190 ;  /* 0x0003b8be01007387 */ /* 0x0003e20000100a00 */
[----:B-----5:R-:W-:-:S02]  /*518b0*/  IMAD.MOV.U32 R188, RZ, RZ, R182 ;  /* 0x000000ffffbc7224 */ /* 0x020fc400078e00b6 */
[----:B------:R-:W-:Y:S01]  /*518c0*/  IMAD.MOV.U32 R189, RZ, RZ, R183 ;  /* 0x000000ffffbd7224 */ /* 0x000fe200078e00b7 */
[----:B------:R-:W5:Y:S01]  /*518d0*/  LDL.LU R182, [R1+0x3060] ;  /* 0x0030600001b67983 */ /* 0x000f620000300800 */
[----:B-1----:R-:W-:Y:S02]  /*518e0*/  IMAD.MOV.U32 R190, RZ, RZ, R3 ;  /* 0x000000ffffbe7224 */ /* 0x002fe400078e0003 */
[----:B------:R-:W-:Y:S01]  /*518f0*/  IMAD.MOV.U32 R191, RZ, RZ, R2 ;  /* 0x000000ffffbf7224 */ /* 0x000fe200078e0002 */
[----:B------:R-:W5:Y:S06]  /*51900*/  LDL.LU R183, [R1+0x305c] ;  /* 0x00305c0001b77983 */ /* 0x000f6c0000300800 */
[-C--:B------:R-:W-:Y:S11]  /*51910*/  HMMA.1688.F32.TF32 R188, R228, R70.reuse, R188 ;  /* 0x00000046e4bc723c */ /* 0x080ff600000810bc */
[----:B------:R-:W-:Y:S11]  /*51920*/  @!UPT UIADD3 URZ, URZ, URZ, URZ ;  /* 0x0000003f3f3ff290 */ /* 0x000ff6000fffe03f */
[----:B------:R-:W-:Y:S02]  /*51930*/  @!UPT UIADD3 URZ, URZ, URZ, URZ ;  /* 0x0000003f3f3ff290 */ /* 0x000fe4000fffe03f */
[----:B------:R-:W-:Y:S01]  /*51940*/  IMAD.MOV.U32 R252, RZ, RZ, R191 ;  /* 0x000000fffffc7224 */ /* 0x000fe200078e00bf */
[----:B------:R-:W-:Y:S04]  /*51950*/  STL.64 [R1+0x6b0], R188 ;  /* 0x0006b0bc01007387 */ /* 0x000fe80000100a00 */
[----:B------:R1:W-:Y:S04]  /*51960*/  STL [R1+0x6b8], R190 ;  /* 0x0006b8be01007387 */ /* 0x0003e80000100800 */
[----:B------:R-:W-:Y:S01]  /*51970*/  STL [R1+0x2e64], R252 ;  /* 0x002e64fc01007387 */ /* 0x000fe20000100800 */
[-C--:B-1----:R-:W-:Y:S03]  /*51980*/  HMMA.1688.F32.TF32 R188, R244, R70.reuse, R184 ;  /* 0x00000046f4bc723c */ /* 0x082fe600000810b8 */
[----:B------:R-:W2:Y:S04]  /*51990*/  LDL.LU.64 R184, [R1+0x590] ;  /* 0x0005900001b87983 */ /* 0x000ea80000300a00 */
[----:B------:R-:W2:Y:S01]  /*519a0*/  LDL.LU.64 R186, [R1+0x598] ;  /* 0x0005980001ba7983 */ /* 0x000ea20000300a00 */
[----:B------:R-:W-:Y:S11]  /*519b0*/  IMAD.MOV.U32 R2, RZ, RZ, R115 ;  /* 0x000000ffff027224 */ /* 0x000ff600078e0073 */
[----:B------:R-:W-:Y:S04]  /*519c0*/  @!UPT UIADD3 URZ, URZ, URZ, URZ ;  /* 0x0000003f3f3ff290 */ /* 0x000fe8000fffe03f */
[----:B------:R1:W-:Y:S04]  /*519d0*/  STL.64 [R1+0x6c0], R188 ;  /* 0x0006c0bc01007387 */ /* 0x0003e80000100a00 */
[----:B------:R1:W-:Y:S04]  /*519e0*/  STL.64 [R1+0x6c8], R190 ;  /* 0x0006c8be01007387 */ /* 0x0003e80000100a00 */
[----:B-1----:R-:W3:Y:S04]  /*519f0*/  LDL.LU.64 R188, [R1+0x3c0] ;  /* 0x0003c00001bc7983 */ /* 0x002ee80000300a00 */
[----:B------:R-:W3:Y:S04]  /*51a00*/  LDL.LU.64 R190, [R1+0x3c8] ;  /* 0x0003c80001be7983 */ /* 0x000ee80000300a00 */
[----:B------:R-:W3:Y:S04]  /*51a10*/  LDL.LU.64 R112, [R1+0xa0] ;  /* 0x0000a00001707983 */ /* 0x000ee80000300a00 */
[----:B------:R-:W3:Y:S01]  /*51a20*/  LDL.LU.64 R114, [R1+0xa8] ;  /* 0x0000a80001727983 */ /* 0x000ee20000300a00 */
[----:B------:R-:W-:Y:S03]  /*51a30*/  HMMA.1688.F32.TF32 R120, R232, R70, R120 ;  /* 0x00000046e878723c */ /* 0x000fe60000081078 */
[----:B------:R-:W2:Y:S04]  /*51a40*/  LDSM.16.M88.4 R68, [R0+0x12000] ;  /* 0x012000000044783b */ /* 0x000ea80000000200 */
[----:B------:R-:W-:Y:S04]  /*51a50*/  STL [R1+0x2e74], R2 ;  /* 0x002e740201007387 */ /* 0x000fe80000100800 */
[----:B------:R-:W-:Y:S04]  /*51a60*/  STL [R1+0x2e70], R5 ;  /* 0x002e700501007387 */ /* 0x000fe80000100800 */
[----:B------:R-:W-:Y:S04]  /*51a70*/  STL [R1+0x2e6c], R8 ;  /* 0x002e6c0801007387 */ /* 0x000fe80000100800 */
[----:B------:R-:W-:Y:S04]  /*51a80*/  STL [R1+0x2e68], R9 ;  /* 0x002e680901007387 */ /* 0x000fe80000100800 */
[----:B------:R-:W-:Y:S04]  /*51a90*/  STL.64 [R1+0x690], R120 ;  /* 0x0006907801007387 */ /* 0x000fe80000100a00 */
[----:B------:R2:W-:Y:S02]  /*51aa0*/  STL.64 [R1+0x698], R122 ;  /* 0x0006987a01007387 */ /* 0x0005e40000100a00 */
[-C--:B--2---:R-:W-:Y:S11]  /*51ab0*/  HMMA.1688.F32.TF32 R120, R176, R68.reuse, R184 ;  /* 0x00000044b078723c */ /* 0x084ff600000810b8 */
[----:B------:R-:W-:Y:S11]  /*51ac0*/  @!UPT UIADD3 URZ, URZ, URZ, URZ ;  /* 0x0000003f3f3ff290 */ /* 0x000ff6000fffe03f */
[----:B------:R-:W-:Y:S02]  /*51ad0*/  @!UPT UIADD3 URZ, URZ, URZ, URZ ;  /* 0x0000003f3f3ff290 */ /* 0x000fe4000fffe03f */
[----:B------:R-:W-:Y:S02]  /*51ae0*/  IMAD.MOV.U32 R187, RZ, RZ, R120 ;  /* 0x000000ffffbb7224 */ /* 0x000fe400078e0078 */
[----:B------:R-:W-:Y:S02]  /*51af0*/  IMAD.MOV.U32 R186, RZ, RZ, R121 ;  /* 0x000000ffffba7224 */ /* 0x000fe400078e0079 */
[----:B------:R-:W-:Y:S02]  /*51b00*/  IMAD.MOV.U32 R185, RZ, RZ, R122 ;  /* 0x000000ffffb97224 */ /* 0x000fe400078e007a */
[----:B------:R-:W-:Y:S02]  /*51b10*/  IMAD.MOV.U32 R184, RZ, RZ, R123 ;  /* 0x000000ffffb87224 */ /* 0x000fe400078e007b */
[-C--:B---3--:R-:W-:Y:S08]  /*51b20*/  HMMA.1688.F32.TF32 R120, R224, R68.reuse, R112 ;  /* 0x00000044e078723c */ /* 0x088ff00000081070 */
[-C--:B------:R-:W-:Y:S01]  /*51b30*/  HMMA.1688.F32.TF32 R112, R220, R68.reuse, R188 ;  /* 0x00000044dc70723c */ /* 0x080fe200000810bc */
[----:B------:R-:W-:Y:S04]  /*51b40*/  STL [R1+0x2fc4], R186 ;  /* 0x002fc4ba01007387 */ /* 0x000fe80000100800 */
[----:B------:R-:W-:Y:S04]  /*51b50*/  STL [R1+0x2fc0], R187 ;  /* 0x002fc0bb01007387 */ /* 0x000fe80000100800 */
[----:B------:R-:W2:Y:S06]  /*51b60*/  LDL.LU.64 R188, [R1+0x5b0] ;  /* 0x0005b00001bc7983 */ /* 0x000eac0000300a00 */
[----:B------:R1:W-:Y:S04]  /*51b70*/  STL.64 [R1+0x170], R120 ;  /* 0x0001707801007387 */ /* 0x0003e80000100a00 */
[----:B------:R3:W-:Y:S04]  /*51b80*/  STL.64 [R1+0x178], R122 ;  /* 0x0001787a01007387 */ /* 0x0007e80000100a00 */
[----:B------:R-:W2:Y:S04]  /*51b90*/  LDL.LU.64 R190, [R1+0x5b8] ;  /* 0x0005b80001be7983 */ /* 0x000ea80000300a00 */
[----:B------:R3:W-:Y:S04]  /*51ba0*/  STL.64 [R1+0x140], R112 ;  /* 0x0001407001007387 */ /* 0x0007e80000100a00 */
[----:B------:R4:W-:Y:S04]  /*51bb0*/  STL.64 [R1+0x148], R114 ;  /* 0x0001487201007387 */ /* 0x0009e80000100a00 */
[----:B-1----:R-:W5:Y:S04]  /*51bc0*/  LDL.LU.64 R120, [R1+0xb0] ;  /* 0x0000b00001787983 */ /* 0x002f680000300a00 */
[----:B---3--:R-:W5:Y:S04]  /*51bd0*/  LDL.LU.64 R122, [R1+0xb8] ;  /* 0x0000b800017a7983 */ /* 0x008f680000300a00 */
[----:B------:R-:W3:Y:S04]  /*51be0*/  LDL.LU.64 R112, [R1+0x3f0] ;  /* 0x0003f00001707983 */ /* 0x000ee80000300a00 */
[----:B----4-:R-:W3:Y:S01]  /*51bf0*/  LDL.LU.64 R114, [R1+0x3f8] ;  /* 0x0003f80001727983 */ /* 0x010ee20000300a00 */
[----:B------:R-:W-:Y:S08]  /*51c00*/  HMMA.1688.F32.TF32 R192, R216, R68, R192 ;  /* 0x00000044d8c0723c */ /* 0x000ff000000810c0 */
[-C--:B------:R-:W-:Y:S08]  /*51c10*/  HMMA.1688.F32.TF32 R248, R228, R14.reuse, R248 ;  /* 0x0000000ee4f8723c */ /* 0x080ff000000810f8 */
[----:B------:R-:W-:Y:S07]  /*51c20*/  HMMA.1688.F32.TF32 R124, R240, R14, R124 ;  /* 0x0000000ef07c723c */ /* 0x000fee000008107c */
[----:B------:R1:W-:Y:S01]  /*51c30*/  STL [R1+0x300], R192 ;  /* 0x000300c001007387 */ /* 0x0003e20000100800 */
[----:B------:R-:W-:-:S02]  /*51c40*/  IMAD.MOV.U32 R2, RZ, RZ, R193 ;  /* 0x000000ffff027224 */ /* 0x000fc400078e00c1 */
[----:B------:R-:W-:Y:S02]  /*51c50*/  IMAD.MOV.U32 R5, RZ, RZ, R194 ;  /* 0x000000ffff057224 */ /* 0x000fe400078e00c2 */
[----:B------:R-:W-:Y:S02]  /*51c60*/  IMAD.MOV.U32 R8, RZ, RZ, R195 ;  /* 0x000000ffff087224 */ /* 0x000fe400078e00c3 */
[-C--:B-1----:R-:W-:Y:S08]  /*51c70*/  HMMA.1688.F32.TF32 R192, R244, R14.reuse, R172 ;  /* 0x0000000ef4c0723c */ /* 0x082ff000000810ac */
[----:B------:R-:W-:Y:S01]  /*51c80*/  HMMA.1688.F32.TF32 R172, R232, R14, R208 ;  /* 0x0000000ee8ac723c */ /* 0x000fe200000810d0 */
[----:B------:R-:W2:Y:S04]  /*51c90*/  LDSM.16.M88.4 R12, [R0+0x13000] ;  /* 0x01300000000c783b */ /* 0x000ea80000000200 */
        /* <DEDUP_REMOVED lines=8> */
[----:B------:R2:W-:Y:S04]  /*51d20*/  STL.64 [R1+0x658], R126 ;  /* 0x0006587e01007387 */ /* 0x0005e80000100a00 */
[----:B------:R-:W-:Y:S04]  /*51d30*/  STL.64 [R1+0x640], R172 ;  /* 0x000640ac01007387 */ /* 0x000fe80000100a00 */
[----:B------:R-:W-:Y:S01]  /*51d40*/  STL.64 [R1+0x648], R174 ;  /* 0x000648ae01007387 */ /* 0x000fe20000100a00 */
[-C--:B--2---:R-:W-:Y:S08]  /*51d50*/  HMMA.1688.F32.TF32 R124, R176, R12.reuse, R188 ;  /* 0x0000000cb07c723c */ /* 0x084ff000000810bc */
[-C--:B-----5:R-:W-:Y:S08]  /*51d60*/  HMMA.1688.F32.TF32 R120, R224, R12.reuse, R120 ;  /* 0x0000000ce078723c */ /* 0x0a0ff00000081078 */
[----:B---3--:R-:W-:Y:S08]  /*51d70*/  HMMA.1688.F32.TF32 R112, R220, R12, R112 ;  /* 0x0000000cdc70723c */ /* 0x008ff00000081070 */
[----:B------:R-:W-:-:S02]  /*51d80*/  IMAD.MOV.U32 R211, RZ, RZ, R124 ;  /* 0x000000ffffd37224 */ /* 0x000fc400078e007c */
[----:B------:R-:W-:Y:S02]  /*51d90*/  IMAD.MOV.U32 R210, RZ, RZ, R125 ;  /* 0x000000ffffd27224 */ /* 0x000fe400078e007d */
[----:B------:R-:W2:Y:S01]  /*51da0*/  LDL.LU.64 R124, [R1+0x6d0] ;  /* 0x0006d000017c7983 */ /* 0x000ea20000300a00 */
[----:B------:R-:W-:Y:S02]  /*51db0*/  IMAD.MOV.U32 R209, RZ, RZ, R126 ;  /* 0x000000ffffd17224 */ /* 0x000fe400078e007e */
[----:B------:R-:W-:Y:S01]  /*51dc0*/  IMAD.MOV.U32 R208, RZ, RZ, R127 ;  /* 0x000000ffffd07224 */ /* 0x000fe200078e007f */
[----:B------:R1:W-:Y:S04]  /*51dd0*/  STL.64 [R1+0x130], R120 ;  /* 0x0001307801007387 */ /* 0x0003e80000100a00 */
[----:B------:R3:W-:Y:S04]  /*51de0*/  STL.64 [R1+0x138], R122 ;  /* 0x0001387a01007387 */ /* 0x0007e80000100a00 */
[----:B------:R-:W2:Y:S04]  /*51df0*/  LDL.LU.64 R126, [R1+0x6d8] ;  /* 0x0006d800017e7983 */ /* 0x000ea80000300a00 */
[----:B------:R4:W-:Y:S04]  /*51e00*/  STL.64 [R1+0xa0], R112 ;  /* 0x0000a07001007387 */ /* 0x0009e80000100a00 */
[----:B------:R5:W-:Y:S04]  /*51e10*/  STL.64 [R1+0xa8], R114 ;  /* 0x0000a87201007387 */ /* 0x000be80000100a00 */
[----:B-1----:R-:W2:Y:S04]  /*51e20*/  LDL.LU.64 R120, [R1+0x110] ;  /* 0x0001100001787983 */ /* 0x002ea80000300a00 */
[----:B---3--:R-:W2:Y:S04]  /*51e30*/  LDL.LU.64 R122, [R1+0x118] ;  /* 0x00011800017a7983 */ /* 0x008ea80000300a00 */
[----:B----4-:R-:W3:Y:S04]  /*51e40*/  LDL.LU.64 R112, [R1+0x420] ;  /* 0x0004200001707983 */ /* 0x010ee80000300a00 */
[----:B-----5:R-:W3:Y:S01]  /*51e50*/  LDL.LU.64 R114, [R1+0x428] ;  /* 0x0004280001727983 */ /* 0x020ee20000300a00 */
        /* <DEDUP_REMOVED lines=20> */
[----:B------:R2:W-:Y:S02]  /*51fa0*/  STL.64 [R1+0x5c8], R74 ;  /* 0x0005c84a01007387 */ /* 0x0005e40000100a00 */
[-C--:B--2---:R-:W-:Y:S08]  /*51fb0*/  HMMA.1688.F32.TF32 R72, R224, R16.reuse, R120 ;  /* 0x00000010e048723c */ /* 0x084ff00000081078 */
[----:B------:R-:W-:Y:S11]  /*51fc0*/  HMMA.1688.F32.TF32 R92, R176, R16, R124 ;  /* 0x00000010b05c723c */ /* 0x000ff6000008107c */
[----:B------:R-:W-:Y:S04]  /*51fd0*/  @!UPT UIADD3 URZ, URZ, URZ, URZ ;  /* 0x0000003f3f3ff290 */ /* 0x000fe8000fffe03f */
[----:B------:R-:W-:Y:S01]  /*51fe0*/  STL.64 [R1+0x70], R72 ;  /* 0x0000704801007387 */ /* 0x000fe20000100a00 */
[----:B------:R-:W-:-:S03]  /*51ff0*/  IMAD.MOV.U32 R3, RZ, RZ, R75 ;  /* 0x000000ffff037224 */ /* 0x000fc600078e004b */
[----:B------:R3:W-:Y:S02]  /*52000*/  STL [R1+0x78], R74 ;  /* 0x0000784a01007387 */ /* 0x0007e40000100800 */
[----:B---3--:R-:W-:Y:S02]  /*52010*/  HMMA.1688.F32.TF32 R72, R220, R16, R112 ;  /* 0x00000010dc48723c */ /* 0x008fe40000081070 */
[----:B------:R-:W2:Y:S01]  /*52020*/  LDL.LU.64 R112, [R1+0x780] ;  /* 0x0007800001707983 */ /* 0x000ea20000300a00 */
[----:B------:R-:W-:-:S03]  /*52030*/  IMAD.MOV.U32 R60, RZ, RZ, R92 ;  /* 0x000000ffff3c7224 */ /* 0x000fc600078e005c */
[----:B------:R-:W2:Y:S01]  /*52040*/  LDL.LU.64 R114, [R1+0x788] ;  /* 0x0007880001727983 */ /* 0x000ea20000300a00 */
[----:B------:R-:W-:Y:S02]  /*52050*/  IMAD.MOV.U32 R186, RZ, RZ, R93 ;  /* 0x000000ffffba7224 */ /* 0x000fe400078e005d */
[----:B------:R-:W-:Y:S02]  /*52060*/  IMAD.MOV.U32 R187, RZ, RZ, R94 ;  /* 0x000000ffffbb7224 */ /* 0x000fe400078e005e */
[----:B------:R-:W-:Y:S11]  /*52070*/  IMAD.MOV.U32 R237, RZ, RZ, R95 ;  /* 0x000000ffffed7224 */ /* 0x000ff600078e005f */
[----:B------:R-:W-:Y:S01]  /*52080*/  @!UPT UIADD3 URZ, URZ, URZ, URZ ;  /* 0x0000003f3f3ff290 */ /* 0x000fe2000fffe03f */
[----:B------:R1:W-:Y:S04]  /*52090*/  STL.64 [R1+0x60], R72 ;  /* 0x0000604801007387 */ /* 0x0003e80000100a00 */
[----:B------:R3:W-:Y:S04]  /*520a0*/  STL.64 [R1+0x68], R74 ;  /* 0x0000684a01007387 */ /* 0x0007e80000100a00 */
[----:B------:R-:W4:Y:S04]  /*520b0*/  LDL.LU.64 R92, [R1+0x390] ;  /* 0x00039000015c7983 */ /* 0x000f280000300a00 */
[----:B------:R-:W4:Y:S04]  /*520c0*/  LDL.LU.64 R94, [R1+0x398] ;  /* 0x00039800015e7983 */ /* 0x000f280000300a00 */
[----:B-1----:R-:W5:Y:S04]  /*520d0*/  LDL.LU.64 R72, [R1+0x460] ;  /* 0x0004600001487983 */ /* 0x002f680000300a00 */
[----:B---3--:R-:W5:Y:S01]  /*520e0*/  LDL.LU.64 R74, [R1+0x468] ;  /* 0x00046800014a7983 */ /* 0x008f620000300a00 */
[----:B------:R-:W-:Y:S08]  /*520f0*/  HMMA.1688.F32.TF32 R120, R216, R16, R200 ;  /* 0x00000010d878723c */ /* 0x000ff000000810c8 */
[-C--:B------:R-:W-:Y:S08]  /*52100*/  HMMA.1688.F32.TF32 R124, R228, R22.reuse, R96 ;  /* 0x00000016e47c723c */ /* 0x080ff00000081060 */
[-C--:B------:R-:W-:Y:S08]  /*52110*/  HMMA.1688.F32.TF32 R96, R240, R22.reuse, R132 ;  /* 0x00000016f060723c */ /* 0x080ff00000081084 */
[----:B------:R-:W-:Y:S01]  /*52120*/  IMAD.MOV.U32 R9, RZ, RZ, R120 ;  /* 0x000000ffff097224 */ /* 0x000fe200078e0078 */
[----:B------:R-:W-:Y:S01]  /*52130*/  HMMA.1688.F32.TF32 R76, R232, R22, R76 ;  /* 0x00000016e84c723c */ /* 0x000fe2000008104c */
[----:B------:R-:W-:-:S02]  /*52140*/  IMAD.MOV.U32 R252, RZ, RZ, R121 ;  /* 0x000000fffffc7224 */ /* 0x000fc400078e0079 */
[----:B------:R-:W-:Y:S02]  /*52150*/  IMAD.MOV.U32 R236, RZ, RZ, R122 ;  /* 0x000000ffffec7224 */ /* 0x000fe400078e007a */
[----:B------:R-:W-:-:S03]  /*52160*/  IMAD.MOV.U32 R17, RZ, RZ, R123 ;  /* 0x000000ffff117224 */ /* 0x000fc600078e007b */
        /* <DEDUP_REMOVED lines=12> */
[----:B------:R4:W-:Y:S01]  /*52230*/  STL.64 [R1+0x538], R78 ;  /* 0x0005384e01007387 */ /* 0x0009e20000100a00 */
[-C--:B--2---:R-:W-:Y:S08]  /*52240*/  HMMA.1688.F32.TF32 R96, R176, R20.reuse, R112 ;  /* 0x00000014b060723c */ /* 0x084ff00000081070 */
[-C--:B----4-:R-:W-:Y:S01]  /*52250*/  HMMA.1688.F32.TF32 R76, R224, R20.reuse, R92 ;  /* 0x00000014e04c723c */ /* 0x090fe2000008105c */
[----:B------:R-:W2:Y:S04]  /*52260*/  LDL.LU.64 R92, [R1+0x7e0] ;  /* 0x0007e000015c7983 */ /* 0x000ea80000300a00 */
[----:B------:R-:W2:Y:S03]  /*52270*/  LDL.LU.64 R94, [R1+0x7e8] ;  /* 0x0007e800015e7983 */ /* 0x000ea60000300a00 */
[-C--:B-----5:R-:W-:Y:S08]  /*52280*/  HMMA.1688.F32.TF32 R248, R220, R20.reuse, R72 ;  /* 0x00000014dcf8723c */ /* 0x0a0ff00000081048 */
[----:B------:R-:W-:Y:S08]  /*52290*/  HMMA.1688.F32.TF32 R72, R216, R20, R204 ;  /* 0x00000014d848723c */ /* 0x000ff000000810cc */
[----:B------:R-:W-:-:S02]  /*522a0*/  IMAD.MOV.U32 R5, RZ, RZ, R76 ;  /* 0x000000ffff057224 */ /* 0x000fc400078e004c */
[----:B------:R-:W-:-:S05]  /*522b0*/  IMAD.MOV.U32 R2, RZ, RZ, R77 ;  /* 0x000000ffff027224 */ /* 0x000fca00078e004d */
[----:B------:R-:W-:Y:S01]  /*522c0*/  STL.64 [R1+0x2ea8], R250 ;  /* 0x002ea8fa01007387 */ /* 0x000fe20000100a00 */
[----:B------:R-:W-:-:S03]  /*522d0*/  IMAD.MOV.U32 R252, RZ, RZ, R78 ;  /* 0x000000fffffc7224 */ /* 0x000fc600078e004e */
[----:B------:R-:W-:Y:S01]  /*522e0*/  STL.64 [R1+0x2ea0], R248 ;  /* 0x002ea0f801007387 */ /* 0x000fe20000100a00 */
[----:B------:R-:W-:-:S04]  /*522f0*/  IMAD.MOV.U32 R9, RZ, RZ, R79 ;  /* 0x000000ffff097224 */ /* 0x000fc800078e004f */
[----:B------:R-:W-:Y:S02]  /*52300*/  IMAD.MOV.U32 R236, RZ, RZ, R72 ;  /* 0x000000ffffec7224 */ /* 0x000fe400078e0048 */
[----:B------:R-:W-:Y:S02]  /*52310*/  IMAD.MOV.U32 R8, RZ, RZ, R73 ;  /* 0x000000ffff087224 */ /* 0x000fe400078e0049 */
[----:B------:R-:W-:Y:S01]  /*52320*/  IMAD.MOV.U32 R21, RZ, RZ, R74 ;  /* 0x000000ffff157224 */ /* 0x000fe200078e004a */
[----:B------:R-:W3:Y:S01]  /*52330*/  LDL.LU.64 R72, [R1+0x3e0] ;  /* 0x0003e00001487983 */ /* 0x000ee20000300a00 */
[----:B------:R-:W-:-:S03]  /*52340*/  IMAD.MOV.U32 R20, RZ, RZ, R75 ;  /* 0x000000ffff147224 */ /* 0x000fc600078e004b */
[----:B------:R-:W3:Y:S04]  /*52350*/  LDL.LU.64 R74, [R1+0x3e8] ;  /* 0x0003e800014a7983 */ /* 0x000ee80000300a00 */
[----:B------:R-:W4:Y:S04]  /*52360*/  LDL.LU.64 R76, [R1+0x480] ;  /* 0x00048000014c7983 */ /* 0x000f280000300a00 */
[----:B------:R-:W4:Y:S04]  /*52370*/  LDL.LU.64 R78, [R1+0x488] ;  /* 0x00048800014e7983 */ /* 0x000f280000300a00 */
[----:B------:R-:W-:Y:S04]  /*52380*/  STL.64 [R1+0x2f20], R10 ;  /* 0x002f200a01007387 */ /* 0x000fe80000100a00 */
[----:B------:R1:W-:Y:S02]  /*52390*/  STL.64 [R1+0x2f18], R8 ;  /* 0x002f180801007387 */ /* 0x0003e40000100a00 */
[----:B-1----:R-:W-:Y:S02]  /*523a0*/  HMMA.1688.F32.TF32 R8, R240, R26, R136 ;  /* 0x0000001af008723c */ /* 0x002fe40000081088 */
[----:B------:R-:W-:Y:S01]  /*523b0*/  STL.64 [R1+0x2f08], R238 ;  /* 0x002f08ee01007387 */ /* 0x000fe20000100a00 */
[----:B------:R-:W-:-:S02]  /*523c0*/  IMAD.MOV.U32 R62, RZ, RZ, R96 ;  /* 0x000000ffff3e7224 */ /* 0x000fc400078e0060 */
[----:B------:R-:W-:Y:S01]  /*523d0*/  IMAD.MOV.U32 R63, RZ, RZ, R97 ;  /* 0x000000ffff3f7224 */ /* 0x000fe200078e0061 */
[----:B------:R-:W-:Y:S01]  /*523e0*/  STL [R1+0x2f00], R236 ;  /* 0x002f00ec01007387 */ /* 0x000fe20000100800 */
[----:B------:R-:W-:Y:S02]  /*523f0*/  IMAD.MOV.U32 R57, RZ, RZ, R98 ;  /* 0x000000ffff397224 */ /* 0x000fe400078e0062 */
[----:B------:R-:W-:Y:S01]  /*52400*/  IMAD.MOV.U32 R56, RZ, RZ, R99 ;  /* 0x000000ffff387224 */ /* 0x000fe200078e0063 */
[----:B------:R-:W-:Y:S01]  /*52410*/  STL.64 [R1+0x2ec8], R22 ;  /* 0x002ec81601007387 */ /* 0x000fe20000100a00 */
[-C--:B------:R-:W-:Y:S03]  /*52420*/  HMMA.1688.F32.TF32 R96, R228, R26.reuse, R100 ;  /* 0x0000001ae460723c */ /* 0x080fe60000081064 */
[----:B------:R1:W-:Y:S05]  /*52430*/  STL.64 [R1+0x2ec0], R20 ;  /* 0x002ec01401007387 */ /* 0x0003ea0000100a00 */
[----:B-1----:R-:W-:Y:S05]  /*52440*/  HMMA.1688.F32.TF32 R20, R244, R26, R212 ;  /* 0x0000001af414723c */ /* 0x002fea00000810d4 */
[----:B------:R-:W-:-:S02]  /*52450*/  IMAD.MOV.U32 R69, RZ, RZ, R8 ;  /* 0x000000ffff457224 */ /* 0x000fc400078e0008 */
[----:B------:R-:W-:Y:S02]  /*52460*/  IMAD.MOV.U32 R68, RZ, RZ, R9 ;  /* 0x000000ffff447224 */ /* 0x000fe400078e0009 */
[----:B------:R-:W-:Y:S02]  /*52470*/  IMAD.MOV.U32 R65, RZ, RZ, R10 ;  /* 0x000000ffff417224 */ /* 0x000fe400078e000a */
[----:B------:R-:W-:Y:S02]  /*52480*/  IMAD.MOV.U32 R64, RZ, RZ, R11 ;  /* 0x000000ffff407224 */ /* 0x000fe400078e000b */
[----:B------:R-:W-:Y:S02]  /*52490*/  HMMA.1688.F32.TF32 R8, R232, R26, R116 ;  /* 0x0000001ae808723c */ /* 0x000fe40000081074 */
[----:B------:R-:W-:Y:S04]  /*524a0*/  STL.64 [R1+0x620], R96 ;  /* 0x0006206001007387 */ /* 0x000fe80000100a00 */
[----:B------:R-:W-:Y:S04]  /*524b0*/  STL.64 [R1+0x628], R98 ;  /* 0x0006286201007387 */ /* 0x000fe80000100a00 */
[----:B------:R-:W1:Y:S04]  /*524c0*/  LDSM.16.M88.4 R24, [R0+0x16000] ;  /* 0x016000000018783b */ /* 0x000e680000000200 */
[----:B------:R-:W-:Y:S04]  /*524d0*/  STL.64 [R1+0x600], R20 ;  /* 0x0006001401007387 */ /* 0x000fe80000100a00 */
[----:B------:R-:W-:Y:S04]  /*524e0*/  STL.64 [R1+0x608], R22 ;  /* 0x0006081601007387 */ /* 0x000fe80000100a00 */
[----:B------:R-:W-:Y:S04]  /*524f0*/  STL.64 [R1+0x2f30], R66 ;  /* 0x002f304201007387 */ /* 0x000fe80000100a00 */
[----:B------:R5:W-:Y:S04]  /*52500*/  STL.64 [R1+0x2f28], R64 ;  /* 0x002f284001007387 */ /* 0x000be80000100a00 */
[----:B------:R-:W-:Y:S04]  /*52510*/  STL.64 [R1+0x2ef8], R70 ;  /* 0x002ef84601007387 */ /* 0x000fe80000100a00 */
[----:B------:R-:W-:Y:S04]  /*52520*/  STL.64 [R1+0x2ef0], R68 ;  /* 0x002ef04401007387 */ /* 0x000fe80000100a00 */
[----:B-----5:R-:W5:Y:S04]  /*52530*/  LDL.LU.64 R64, [R1+0x820] ;  /* 0x0008200001407983 */ /* 0x020f680000300a00 */
[----:B------:R-:W5:Y:S04]  /*52540*/  LDL.LU.64 R66, [R1+0x828] ;  /* 0x0008280001427983 */ /* 0x000f680000300a00 */
[----:B------:R1:W-:Y:S04]  /*52550*/  STL.64 [R1+0x5b0], R8 ;  /* 0x0005b00801007387 */ /* 0x0003e80000100a00 */
[----:B------:R1:W-:Y:S04]  /*52560*/  STL.64 [R1+0x5b8], R10 ;  /* 0x0005b80a01007387 */ /* 0x0003e80000100a00 */
[----:B------:R-:W5:Y:S04]  /*52570*/  LDL.LU.64 R20, [R1+0x410] ;  /* 0x0004100001147983 */ /* 0x000f680000300a00 */
[----:B------:R-:W5:Y:S04]  /*52580*/  LDL.LU.64 R22, [R1+0x418] ;  /* 0x0004180001167983 */ /* 0x000f680000300a00 */
[----:B-1----:R-:W5:Y:S04]  /*52590*/  LDL.LU.64 R8, [R1+0x720] ;  /* 0x0007200001087983 */ /* 0x002f680000300a00 */
[----:B------:R-:W5:Y:S01]  /*525a0*/  LDL.LU.64 R10, [R1+0x728] ;  /* 0x00072800010a7983 */ /* 0x000f620000300a00 */
[-C--:B------:R-:W-:Y:S11]  /*525b0*/  HMMA.1688.F32.TF32 R68, R216, R24.reuse, R180 ;  /* 0x00000018d844723c */ /* 0x080ff600000810b4 */
[----:B------:R-:W-:Y:S11]  /*525c0*/  @!UPT UIADD3 URZ, URZ, URZ, URZ ;  /* 0x0000003f3f3ff290 */ /* 0x000ff6000fffe03f */
[----:B------:R-:W-:Y:S02]  /*525d0*/  @!UPT UIADD3 URZ, URZ, URZ, URZ ;  /* 0x0000003f3f3ff290 */ /* 0x000fe4000fffe03f */
[----:B------:R-:W-:Y:S02]  /*525e0*/  IMAD.MOV.U32 R4, RZ, RZ, R71 ;  /* 0x000000ffff047224 */ /* 0x000fe400078e0047 */
[----:B------:R-:W-:Y:S02]  /*525f0*/  IMAD.MOV.U32 R13, RZ, RZ, R69 ;  /* 0x000000ffff0d7224 */ /* 0x000fe400078e0045 */
[----:B------:R-:W-:Y:S02]  /*52600*/  IMAD.MOV.U32 R12, RZ, RZ, R70 ;  /* 0x000000ffff0c7224 */ /* 0x000fe400078e0046 */
[----:B------:R-:W-:Y:S01]  /*52610*/  IMAD.MOV.U32 R16, RZ, RZ, R68 ;  /* 0x000000ffff107224 */ /* 0x000fe200078e0044 */
[-C--:B--2---:R-:W-:Y:S11]  /*52620*/  HMMA.1688.F32.TF32 R212, R176, R24.reuse, R92 ;  /* 0x00000018b0d4723c */ /* 0x084ff6000008105c */
[----:B------:R-:W-:Y:S11]  /*52630*/  @!UPT UIADD3 URZ, URZ, URZ, URZ ;  /* 0x0000003f3f3ff290 */ /* 0x000ff6000fffe03f */
[----:B------:R-:W-:Y:S01]  /*52640*/  @!UPT UIADD3 URZ, URZ, URZ, URZ ;  /* 0x0000003f3f3ff290 */ /* 0x000fe2000fffe03f */
[----:B------:R-:W-:Y:S01]  /*52650*/  STL.64 [R1+0x2ed8], R214 ;  /* 0x002ed8d601007387 */ /* 0x000fe20000100a00 */
[-C--:B---3--:R-:W-:Y:S08]  /*52660*/  HMMA.1688.F32.TF32 R72, R224, R24.reuse, R72 ;  /* 0x00000018e048723c */ /* 0x088ff00000081048 */
[----:B----4-:R-:W-:Y:S01]  /*52670*/  HMMA.1688.F32.TF32 R76, R220, R24, R76 ;  /* 0x00000018dc4c723c */ /* 0x010fe2000008104c */
[----:B------:R-:W-:Y:S11]  /*52680*/  STL.64 [R1+0x2ed0], R212 ;  /* 0x002ed0d401007387 */ /* 0x000ff60000100a00 */
[----:B------:R-:W-:Y:S03]  /*52690*/  @!UPT UIADD3 URZ, URZ, URZ, URZ ;  /* 0x0000003f3f3ff290 */ /* 0x000fe6000fffe03f */
[----:B------:R-:W-:Y:S04]  /*526a0*/  STL.64 [R1+0x2eb8], R74 ;  /* 0x002eb84a01007387 */ /* 0x000fe80000100a00 */
[----:B------:R-:W-:Y:S04]  /*526b0*/  STL.64 [R1+0x2eb0], R72 ;  /* 0x002eb04801007387 */ /* 0x000fe80000100a00 */
[----:B------:R-:W-:Y:S04]  /*526c0*/  STL.64 [R1+0x2ee8], R78 ;  /* 0x002ee84e01007387 */ /* 0x000fe80000100a00 */
[----:B------:R-:W-:Y:S04]  /*526d0*/  STL.64 [R1+0x2ee0], R76 ;  /* 0x002ee04c01007387 */ /* 0x000fe80000100a00 */
[----:B------:R-:W-:Y:S04]  /*526e0*/  STL.64 [R1+0x2f60], R6 ;  /* 0x002f600601007387 */ /* 0x000fe80000100a00 */
[----:B------:R1:W-:Y:S02]  /*526f0*/  STL.64 [R1+0x2f58], R4 ;  /* 0x002f580401007387 */ /* 0x0003e40000100a00 */
[-C--:B-1----:R-:W-:Y:S02]  /*52700*/  HMMA.1688.F32.TF32 R4, R228, R30.reuse, R104 ;  /* 0x0000001ee404723c */ /* 0x082fe40000081068 */
[----:B------:R-:W-:Y:S04]  /*52710*/  STL.64 [R1+0x2f50], R14 ;  /* 0x002f500e01007387 */ /* 0x000fe80000100a00 */
[----:B------:R1:W-:Y:S04]  /*52720*/  STL.64 [R1+0x2f48], R12 ;  /* 0x002f480c01007387 */ /* 0x0003e80000100a00 */
[----:B------:R-:W-:Y:S04]  /*52730*/  STL.64 [R1+0x2f40], R18 ;  /* 0x002f401201007387 */ /* 0x000fe80000100a00 */
[----:B------:R2:W-:Y:S04]  /*52740*/  STL.64 [R1+0x2f38], R16 ;  /* 0x002f381001007387 */ /* 0x0005e80000100a00 */
[----:B------:R-:W-:Y:S01]  /*52750*/  STL.64 [R1+0x2f10], R26 ;  /* 0x002f101a01007387 */ /* 0x000fe20000100a00 */
[-C--:B-1----:R-:W-:Y:S04]  /*52760*/  HMMA.1688.F32.TF32 R12, R240, R30.reuse, R140 ;  /* 0x0000001ef00c723c */ /* 0x082fe8000008108c */
[----:B------:R-:W-:Y:S04]  /*52770*/  STL.64 [R1+0x590], R4 ;  /* 0x0005900401007387 */ /* 0x000fe80000100a00 */
[-C--:B--2---:R-:W-:Y:S01]  /*52780*/  HMMA.1688.F32.TF32 R16, R244, R30.reuse, R160 ;  /* 0x0000001ef410723c */ /* 0x084fe200000810a0 */
[----:B------:R1:W-:Y:S07]  /*52790*/  STL.64 [R1+0x598], R6 ;  /* 0x0005980601007387 */ /* 0x0003ee0000100a00 */
[----:B-1----:R-:W-:Y:S01]  /*527a0*/  HMMA.1688.F32.TF32 R4, R232, R30, R80 ;  /* 0x0000001ee804723c */ /* 0x002fe20000081050 */
[----:B------:R-:W5:Y:S11]  /*527b0*/  LDSM.16.M88.4 R28, [R0+0x17000] ;  /* 0x01700000001c783b */ /* 0x000f760000000200 */
[----:B------:R-:W-:Y:S03]  /*527c0*/  @!UPT UIADD3 URZ, URZ, URZ, URZ ;  /* 0x0000003f3f3ff290 */ /* 0x000fe6000fffe03f */
[----:B------:R-:W-:Y:S04]  /*527d0*/  STL.64 [R1+0x570], R16 ;  /* 0x0005701001007387 */ /* 0x000fe80000100a00 */
[----:B------:R-:W-:Y:S04]  /*527e0*/  STL.64 [R1+0x578], R18 ;  /* 0x0005781201007387 */ /* 0x000fe80000100a00 */
[----:B------:R1:W-:Y:S01]  /*527f0*/  STL.64 [R1+0x550], R12 ;  /* 0x0005500c01007387 */ /* 0x0003e20000100a00 */
[-C--:B-----5:R-:W-:Y:S08]  /*52800*/  HMMA.1688.F32.TF32 R100, R176, R28.reuse, R64 ;  /* 0x0000001cb064723c */ /* 0x0a0ff00000081040 */
[----:B------:R-:W-:Y:S01]  /*52810*/  HMMA.1688.F32.TF32 R92, R224, R28, R20 ;  /* 0x0000001ce05c723c */ /* 0x000fe20000081014 */
[----:B------:R2:W-:Y:S04]  /*52820*/  STL.64 [R1+0x558], R14 ;  /* 0x0005580e01007387 */ /* 0x0005e80000100a00 */
[----:B------:R3:W-:Y:S04]  /*52830*/  STL.64 [R1+0x520], R4 ;  /* 0x0005200401007387 */ /* 0x0007e80000100a00 */
[----:B------:R4:W-:Y:S01]  /*52840*/  STL.64 [R1+0x528], R6 ;  /* 0x0005280601007387 */ /* 0x0009e20000100a00 */
[----:B------:R-:W-:-:S05]  /*52850*/  IMAD.MOV.U32 R188, RZ, RZ, R164 ;  /* 0x000000ffffbc7224 */ /* 0x000fca00078e00a4 */
[----:B------:R-:W-:Y:S01]  /*52860*/  STL.64 [R1+0x2f70], R102 ;  /* 0x002f706601007387 */ /* 0x000fe20000100a00 */
[----:B------:R-:W-:-:S03]  /*52870*/  IMAD.MOV.U32 R189, RZ, RZ, R165 ;  /* 0x000000ffffbd7224 */ /* 0x000fc600078e00a5 */
[----:B------:R-:W-:Y:S01]  /*52880*/  STL.64 [R1+0x2f68], R100 ;  /* 0x002f686401007387 */ /* 0x000fe20000100a00 */
[----:B------:R-:W-:-:S03]  /*52890*/  IMAD.MOV.U32 R124, RZ, RZ, R166 ;  /* 0x000000ffff7c7224 */ /* 0x000fc600078e00a6 */
[----:B------:R-:W-:Y:S01]  /*528a0*/  STL.64 [R1+0x2f80], R94 ;  /* 0x002f805e01007387 */ /* 0x000fe20000100a00 */
[----:B------:R-:W-:-:S03]  /*528b0*/  IMAD.MOV.U32 R125, RZ, RZ, R167 ;  /* 0x000000ffff7d7224 */ /* 0x000fc600078e00a7 */
[----:B------:R-:W-:Y:S01]  /*528c0*/  STL.64 [R1+0x2f78], R92 ;  /* 0x002f785c01007387 */ /* 0x000fe20000100a00 */
[----:B------:R-:W-:-:S03]  /*528d0*/  IMAD.MOV.U32 R126, RZ, RZ, R108 ;  /* 0x000000ffff7e7224 */ /* 0x000fc600078e006c */
[----:B------:R-:W5:Y:S01]  /*528e0*/  LDL.LU R164, [R1+0x3058] ;  /* 0x0030580001a47983 */ /* 0x000f620000300800 */
[----:B------:R-:W-:-:S03]  /*528f0*/  IMAD.MOV.U32 R127, RZ, RZ, R109 ;  /* 0x000000ffff7f7224 */ /* 0x000fc600078e006d */
[----:B------:R-:W5:Y:S04]  /*52900*/  LDL.LU R165, [R1+0x3054] ;  /* 0x0030540001a57983 */ /* 0x000f680000300800 */
[----:B------:R-:W5:Y:S04]  /*52910*/  LDL.LU R166, [R1+0x3050] ;  /* 0x0030500001a67983 */ /* 0x000f680000300800 */
[----:B------:R-:W5:Y:S04]  /*52920*/  LDL.LU R167, [R1+0x304c] ;  /* 0x00304c0001a77983 */ /* 0x000f680000300800 */
[----:B------:R-:W5:Y:S04]  /*52930*/  LDL.LU R108, [R1+0x3048] ;  /* 0x00304800016c7983 */ /* 0x000f680000300800 */
[----:B------:R-:W5:Y:S04]  /*52940*/  LDL.LU R109, [R1+0x3044] ;  /* 0x00304400016d7983 */ /* 0x000f680000300800 */
[----:B------:R-:W5:Y:S04]  /*52950*/  LDL.LU.64 R72, [R1+0x20] ;  /* 0x0000200001487983 */ /* 0x000f680000300a00 */
[----:B------:R-:W5:Y:S01]  /*52960*/  LDL.LU.64 R74, [R1+0x28] ;  /* 0x00002800014a7983 */ /* 0x000f620000300a00 */
[----:B------:R-:W-:Y:S03]  /*52970*/  HMMA.1688.F32.TF32 R96, R220, R28, R8 ;  /* 0x0000001cdc60723c */ /* 0x000fe60000081008 */
[----:B------:R-:W5:Y:S04]  /*52980*/  LDL.LU.64 R68, [R1+0x850] ;  /* 0x0008500001447983 */ /* 0x000f680000300a00 */
[----:B------:R-:W5:Y:S04]  /*52990*/  LDL.LU.64 R70, [R1+0x858] ;  /* 0x0008580001467983 */ /* 0x000f680000300a00 */
[----:B-1----:R-:W5:Y:S04]  /*529a0*/  LDL.LU.64 R12, [R1+0x470] ;  /* 0x00047000010c7983 */ /* 0x002f680000300a00 */
[----:B--2---:R-:W2:Y:S01]  /*529b0*/  LDL.LU.64 R14, [R1+0x478] ;  /* 0x00047800010e7983 */ /* 0x004ea20000300a00 */
[----:B------:R-:W-:-:S03]  /*529c0*/  IMAD.MOV.U32 R192, RZ, RZ, R110 ;  /* 0x000000ffffc07224 */ /* 0x000fc600078e006e */
[----:B------:R-:W2:Y:S01]  /*529d0*/  LDL.LU.64 R8, [R1+0x790] ;  /* 0x0007900001087983 */ /* 0x000ea20000300a00 */
[----:B------:R-:W-:-:S03]  /*529e0*/  IMAD.MOV.U32 R193, RZ, RZ, R111 ;  /* 0x000000ffffc17224 */ /* 0x000fc600078e006f */
[----:B------:R-:W2:Y:S01]  /*529f0*/  LDL.LU.64 R10, [R1+0x798] ;  /* 0x00079800010a7983 */ /* 0x000ea20000300a00 */
[----:B------:R-:W-:-:S03]  /*52a00*/  IMAD.MOV.U32 R194, RZ, RZ, R42 ;  /* 0x000000ffffc27224 */ /* 0x000fc600078e002a */
[----:B---3--:R-:W3:Y:S01]  /*52a10*/  LDL.LU.64 R4, [R1+0x80] ;  /* 0x0000800001047983 */ /* 0x008ee20000300a00 */
[----:B------:R-:W-:-:S03]  /*52a20*/  IMAD.MOV.U32 R195, RZ, RZ, R43 ;  /* 0x000000ffffc37224 */ /* 0x000fc600078e002b */
[----:B----4-:R-:W3:Y:S01]  /*52a30*/  LDL.LU.64 R6, [R1+0x88] ;  /* 0x0000880001067983 */ /* 0x010ee20000300a00 */
[----:B------:R-:W-:-:S03]  /*52a40*/  IMAD.MOV.U32 R172, RZ, RZ, R38 ;  /* 0x000000ffffac7224 */ /* 0x000fc600078e0026 */
[----:B------:R-:W4:Y:S01]  /*52a50*/  LDL.LU R110, [R1+0x3040] ;  /* 0x00304000016e7983 */ /* 0x000f220000300800 */
[----:B------:R-:W-:-:S03]  /*52a60*/  IMAD.MOV.U32 R173, RZ, RZ, R39 ;  /* 0x000000ffffad7224 */ /* 0x000fc600078e0027 */
[----:B------:R-:W4:Y:S01]  /*52a70*/  LDL.LU R111, [R1+0x303c] ;  /* 0x00303c00016f7983 */ /* 0x000f220000300800 */
[----:B------:R-:W-:-:S03]  /*52a80*/  IMAD.MOV.U32 R174, RZ, RZ, R34 ;  /* 0x000000ffffae7224 */ /* 0x000fc600078e0022 */
[----:B------:R-:W2:Y:S01]  /*52a90*/  LDL.LU R42, [R1+0x3038] ;  /* 0x00303800012a7983 */ /* 0x000ea20000300800 */
[----:B------:R-:W-:-:S03]  /*52aa0*/  IMAD.MOV.U32 R175, RZ, RZ, R35 ;  /* 0x000000ffffaf7224 */ /* 0x000fc600078e0023 */
[----:B------:R-:W2:Y:S04]  /*52ab0*/  LDL.LU R43, [R1+0x3034] ;  /* 0x00303400012b7983 */ /* 0x000ea80000300800 */
[----:B------:R-:W2:Y:S04]  /*52ac0*/  LDL.LU R38, [R1+0x3030] ;  /* 0x0030300001267983 */ /* 0x000ea80000300800 */
[----:B------:R-:W2:Y:S04]  /*52ad0*/  LDL.LU R39, [R1+0x302c] ;  /* 0x00302c0001277983 */ /* 0x000ea80000300800 */
[----:B------:R-:W4:Y:S04]  /*52ae0*/  LDL.LU R34, [R1+0x3028] ;  /* 0x0030280001227983 */ /* 0x000f280000300800 */
[----:B------:R-:W4:Y:S04]  /*52af0*/  LDL.LU R35, [R1+0x3024] ;  /* 0x0030240001237983 */ /* 0x000f280000300800 */
[----:B------:R-:W2:Y:S04]  /*52b00*/  LDL.LU.64 R64, [R1+0x880] ;  /* 0x0008800001407983 */ /* 0x000ea80000300a00 */
[----:B------:R-:W2:Y:S04]  /*52b10*/  LDL.LU.64 R66, [R1+0x888] ;  /* 0x0008880001427983 */ /* 0x000ea80000300a00 */
[----:B------:R-:W2:Y:S04]  /*52b20*/  LDL.LU.64 R24, [R1+0x4a0] ;  /* 0x0004a00001187983 */ /* 0x000ea80000300a00 */
[----:B------:R-:W2:Y:S04]  /*52b30*/  LDL.LU.64 R26, [R1+0x4a8] ;  /* 0x0004a800011a7983 */ /* 0x000ea80000300a00 */
[----:B------:R-:W2:Y:S04]  /*52b40*/  LDL.LU.64 R20, [R1+0x800] ;  /* 0x0008000001147983 */ /* 0x000ea80000300a00 */
[----:B------:R-:W2:Y:S04]  /*52b50*/  LDL.LU.64 R22, [R1+0x808] ;  /* 0x0008080001167983 */ /* 0x000ea80000300a00 */
[----:B------:R-:W2:Y:S04]  /*52b60*/  LDL.LU.64 R16, [R1+0x100] ;  /* 0x0001000001107983 */ /* 0x000ea80000300a00 */
[----:B------:R-:W2:Y:S04]  /*52b70*/  LDL.LU.64 R18, [R1+0x108] ;  /* 0x0001080001127983 */ /* 0x000ea80000300a00 */
[----:B------:R-:W-:Y:S04]  /*52b80*/  STL.64 [R1+0x2f90], R98 ;  /* 0x002f906201007387 */ /* 0x000fe80000100a00 */
[----:B------:R-:W-:Y:S04]  /*52b90*/  STL.64 [R1+0x2f88], R96 ;  /* 0x002f886001007387 */ /* 0x000fe80000100a00 */
[----:B------:R4:W-:Y:S01]  /*52ba0*/  STL.64 [R1+0x2f98], R30 ;  /* 0x002f981e01007387 */ /* 0x0009e20000100a00 */
        /* <DEDUP_REMOVED lines=9> */
[----:B-----5:R-:W-:Y:S08]  /*52c40*/  HMMA.1688.F32.TF32 R80, R216, R28, R72 ;  /* 0x0000001cd850723c */ /* 0x020ff00000081048 */
[-C--:B----4-:R-:W-:Y:S08]  /*52c50*/  HMMA.1688.F32.TF32 R28, R228, R34.reuse, R108 ;  /* 0x00000022e41c723c */ /* 0x090ff0000008106c */
[-C--:B------:R-:W-:Y:S08]  /*52c60*/  HMMA.1688.F32.TF32 R76, R244, R34.reuse, R164 ;  /* 0x00000022f44c723c */ /* 0x080ff000000810a4 */
[-C--:B------:R-:W-:Y:S07]  /*52c70*/  HMMA.1688.F32.TF32 R72, R240, R34.reuse, R144 ;  /* 0x00000022f048723c */ /* 0x080fee0000081090 */
[----:B------:R-:W-:Y:S04]  /*52c80*/  STL.64 [R1+0x510], R28 ;  /* 0x0005101c01007387 */ /* 0x000fe80000100a00 */
[----:B------:R1:W-:Y:S02]  /*52c90*/  STL.64 [R1+0x518], R30 ;  /* 0x0005181e01007387 */ /* 0x0003e40000100a00 */
[----:B-1----:R-:W-:Y:S02]  /*52ca0*/  HMMA.1688.F32.TF32 R28, R232, R34, R84 ;  /* 0x00000022e81c723c */ /* 0x002fe40000081054 */
[----:B------:R-:W1:Y:S04]  /*52cb0*/  LDSM.16.M88.4 R32, [R0+0x18000] ;  /* 0x018000000020783b */ /* 0x000e680000000200 */
[----:B------:R-:W-:Y:S04]  /*52cc0*/  STL.64 [R1+0x500], R76 ;  /* 0x0005004c01007387 */ /* 0x000fe80000100a00 */
[----:B------:R-:W-:Y:S04]  /*52cd0*/  STL.64 [R1+0x508], R78 ;  /* 0x0005084e01007387 */ /* 0x000fe80000100a00 */
[----:B------:R-:W-:Y:S04]  /*52ce0*/  STL.64 [R1+0x4f0], R72 ;  /* 0x0004f04801007387 */ /* 0x000fe80000100a00 */
[----:B------:R2:W-:Y:S05]  /*52cf0*/  STL.64 [R1+0x4f8], R74 ;  /* 0x0004f84a01007387 */ /* 0x0005ea0000100a00 */
[----:B------:R-:W-:Y:S04]  /*52d00*/  STL.64 [R1+0x4d0], R28 ;  /* 0x0004d01c01007387 */ /* 0x000fe80000100a00 */
[----:B------:R4:W-:Y:S01]  /*52d10*/  STL.64 [R1+0x4d8], R30 ;  /* 0x0004d81e01007387 */ /* 0x0009e20000100a00 */
[-C--:B--2---:R-:W-:Y:S08]  /*52d20*/  HMMA.1688.F32.TF32 R72, R244, R38.reuse, R168 ;  /* 0x00000026f448723c */ /* 0x084ff000000810a8 */
[----:B----4-:R-:W-:Y:S08]  /*52d30*/  HMMA.1688.F32.TF32 R28, R232, R38, R88 ;  /* 0x00000026e81c723c */ /* 0x010ff00000081058 */
[-C--:B-1----:R-:W-:Y:S08]  /*52d40*/  HMMA.1688.F32.TF32 R112, R176, R32.reuse, R68 ;  /* 0x00000020b070723c */ /* 0x082ff00000081044 */
[----:B---3--:R-:W-:Y:S08]  /*52d50*/  HMMA.1688.F32.TF32 R84, R216, R32, R4 ;  /* 0x00000020d854723c */ /* 0x008ff00000081004 */
[-C--:B------:R-:W-:Y:S08]  /*52d60*/  HMMA.1688.F32.TF32 R4, R228, R38.reuse, R124 ;  /* 0x00000026e404723c */ /* 0x080ff0000008107c */
[----:B------:R-:W-:Y:S01]  /*52d70*/  HMMA.1688.F32.TF32 R68, R240, R38, R148 ;  /* 0x00000026f044723c */ /* 0x000fe20000081094 */
[----:B------:R-:W1:Y:S07]  /*52d80*/  LDSM.16.M88.4 R36, [R0+0x19000] ;  /* 0x019000000024783b */ /* 0x000e6e0000000200 */
[-C--:B------:R-:W-:Y:S01]  /*52d90*/  HMMA.1688.F32.TF32 R104, R224, R32.reuse, R12 ;  /* 0x00000020e068723c */ /* 0x080fe2000008100c */
[----:B------:R-:W2:Y:S04]  /*52da0*/  LDL.LU.64 R12, [R1+0x8b0] ;  /* 0x0008b000010c7983 */ /* 0x000ea80000300a00 */
[----:B------:R-:W2:Y:S03]  /*52db0*/  LDL.LU.64 R14, [R1+0x8b8] ;  /* 0x0008b800010e7983 */ /* 0x000ea60000300a00 */
[----:B------:R-:W-:Y:S01]  /*52dc0*/  HMMA.1688.F32.TF32 R108, R220, R32, R8 ;  /* 0x00000020dc6c723c */ /* 0x000fe20000081008 */
[----:B------:R3:W-:Y:S04]  /*52dd0*/  STL.64 [R1+0x4b0], R4 ;  /* 0x0004b00401007387 */ /* 0x0007e80000100a00 */
[----:B------:R4:W-:Y:S04]  /*52de0*/  STL.64 [R1+0x4b8], R6 ;  /* 0x0004b80601007387 */ /* 0x0009e80000100a00 */
[----:B------:R-:W5:Y:S04]  /*52df0*/  LDL.LU.64 R8, [R1+0x770] ;  /* 0x0007700001087983 */ /* 0x000f680000300a00 */
[----:B------:R-:W5:Y:S04]  /*52e00*/  LDL.LU.64 R10, [R1+0x778] ;  /* 0x00077800010a7983 */ /* 0x000f680000300a00 */
[----:B---3--:R-:W3:Y:S04]  /*52e10*/  LDL.LU.64 R4, [R1+0x830] ;  /* 0x0008300001047983 */ /* 0x008ee80000300a00 */
[----:B----4-:R-:W3:Y:S01]  /*52e20*/  LDL.LU.64 R6, [R1+0x838] ;  /* 0x0008380001067983 */ /* 0x010ee20000300a00 */
[----:B-1----:R-:W-:Y:S08]  /*52e30*/  HMMA.1688.F32.TF32 R88, R216, R36, R16 ;  /* 0x00000024d858723c */ /* 0x002ff00000081010 */
[----:B------:R-:W-:Y:S01]  /*52e40*/  HMMA.1688.F32.TF32 R16, R228, R42, R172 ;  /* 0x0000002ae410723c */ /* 0x000fe200000810ac */
[----:B------:R-:W-:Y:S04]  /*52e50*/  STL.64 [R1+0x490], R72 ;  /* 0x0004904801007387 */ /* 0x000fe80000100a00 */
[----:B------:R-:W-:Y:S03]  /*52e60*/  STL.64 [R1+0x498], R74 ;  /* 0x0004984a01007387 */ /* 0x000fe60000100a00 */
        /* <DEDUP_REMOVED lines=8> */
[----:B------:R1:W-:Y:S03]  /*52ef0*/  STL.64 [R1+0x3f8], R18 ;  /* 0x0003f81201007387 */ /* 0x0003e60000100a00 */
[-C--:B------:R-:W-:Y:S08]  /*52f00*/  HMMA.1688.F32.TF32 R20, R240, R42.reuse, R120 ;  /* 0x0000002af014723c */ /* 0x080ff00000081078 */
[----:B-1----:R-:W-:Y:S01]  /*52f10*/  HMMA.1688.F32.TF32 R16, R232, R42, R188 ;  /* 0x0000002ae810723c */ /* 0x002fe200000810bc */
[----:B------:R1:W-:Y:S04]  /*52f20*/  STL.64 [R1+0x3e0], R24 ;  /* 0x0003e01801007387 */ /* 0x0003e80000100a00 */
[----:B------:R4:W-:Y:S01]  /*52f30*/  STL.64 [R1+0x3e8], R26 ;  /* 0x0003e81a01007387 */ /* 0x0009e20000100a00 */
[----:B------:R-:W-:-:S02]  /*52f40*/  IMAD.MOV.U32 R251, RZ, RZ, R50 ;  /* 0x000000fffffb7224 */ /* 0x000fc400078e0032 */
[----:B------:R-:W-:Y:S02]  /*52f50*/  IMAD.MOV.U32 R200, RZ, RZ, R47 ;  /* 0x000000ffffc87224 */ /* 0x000fe400078e002f */
[----:B------:R-:W-:Y:S01]  /*52f60*/  IMAD.MOV.U32 R201, RZ, RZ, R55 ;  /* 0x000000ffffc97224 */ /* 0x000fe200078e0037 */
[----:B------:R-:W-:Y:S01]  /*52f70*/  HMMA.1688.F32.TF32 R132, R176, R36, R64 ;  /* 0x00000024b084723c */ /* 0x000fe20000081040 */
[----:B------:R-:W-:Y:S01]  /*52f80*/  IMAD.MOV.U32 R194, RZ, RZ, R59 ;  /* 0x000000ffffc27224 */ /* 0x000fe200078e003b */
[----:B------:R-:W2:Y:S04]  /*52f90*/  LDSM.16.M88.4 R40, [R0+0x1a000] ;  /* 0x01a000000028783b */ /* 0x000ea80000000200 */
[----:B------:R1:W-:Y:S04]  /*52fa0*/  STL.64 [R1+0x3d0], R20 ;  /* 0x0003d01401007387 */ /* 0x0003e80000100a00 */
[----:B------:R1:W-:Y:S04]  /*52fb0*/  STL.64 [R1+0x3d8], R22 ;  /* 0x0003d81601007387 */ /* 0x0003e80000100a00 */
[----:B------:R1:W-:Y:S04]  /*52fc0*/  STL.64 [R1+0x390], R16 ;  /* 0x0003901001007387 */ /* 0x0003e80000100a00 */
[----:B------:R1:W-:Y:S04]  /*52fd0*/  STL.64 [R1+0x398], R18 ;  /* 0x0003981201007387 */ /* 0x0003e80000100a00 */
[----:B------:R-:W2:Y:S04]  /*52fe0*/  LDL.LU R58, [R1+0x3020] ;  /* 0x00302000013a7983 */ /* 0x000ea80000300800 */
[----:B------:R-:W2:Y:S04]  /*52ff0*/  LDL.LU R46, [R1+0x301c] ;  /* 0x00301c00012e7983 */ /* 0x000ea80000300800 */
[----:B------:R-:W3:Y:S04]  /*53000*/  LDL.LU R51, [R1+0x3018] ;  /* 0x0030180001337983 */ /* 0x000ee80000300800 */
[----:B------:R-:W3:Y:S04]  /*53010*/  LDL.LU R50, [R1+0x3014] ;  /* 0x0030140001327983 */ /* 0x000ee80000300800 */
[----:B------:R-:W4:Y:S04]  /*53020*/  LDL.LU R47, [R1+0x3010] ;  /* 0x00301000012f7983 */ /* 0x000f280000300800 */
[----:B------:R-:W5:Y:S01]  /*53030*/  LDL.LU R55, [R1+0x300c] ;  /* 0x00300c0001377983 */ /* 0x000f620000300800 */
[----:B------:R-:W-:-:S02]  /*53040*/  IMAD.MOV.U32 R195, RZ, RZ, R54 ;  /* 0x000000ffffc37224 */ /* 0x000fc400078e0036 */
[----:B--2---:R-:W-:Y:S02]  /*53050*/  IMAD.MOV.U32 R192, RZ, RZ, R46 ;  /* 0x000000ffffc07224 */ /* 0x004fe400078e002e */
[----:B------:R-:W2:Y:S01]  /*53060*/  LDL.LU R46, [R1+0x3008] ;  /* 0x00300800012e7983 */ /* 0x000ea20000300800 */
[----:B------:R-:W-:-:S03]  /*53070*/  IMAD.MOV.U32 R193, RZ, RZ, R58 ;  /* 0x000000ffffc17224 */ /* 0x000fc600078e003a */
[----:B------:R-:W2:Y:S04]  /*53080*/  LDL.LU R58, [R1+0x3004] ;  /* 0x00300400013a7983 */ /* 0x000ea80000300800 */
[----:B------:R-:W2:Y:S01]  /*53090*/  LDL.LU R59, [R1+0x3000] ;  /* 0x00300000013b7983 */ /* 0x000ea20000300800 */
[----:B---3--:R-:W-:Y:S02]  /*530a0*/  IMAD.MOV.U32 R198, RZ, RZ, R50 ;  /* 0x000000ffffc67224 */ /* 0x008fe400078e0032 */
[----:B----4-:R-:W-:Y:S01]  /*530b0*/  IMAD.MOV.U32 R197, RZ, RZ, R47 ;  /* 0x000000ffffc57224 */ /* 0x010fe200078e002f */
[----:B------:R-:W3:Y:S01]  /*530c0*/  LDL.LU R54, [R1+0x2ffc] ;  /* 0x002ffc0001367983 */ /* 0x000ee20000300800 */
[----:B-----5:R-:W-:-:S03]  /*530d0*/  IMAD.MOV.U32 R196, RZ, RZ, R55 ;  /* 0x000000ffffc47224 */ /* 0x020fc600078e0037 */
[----:B------:R-:W3:Y:S01]  /*530e0*/  LDL.LU R55, [R1+0x2ff8] ;  /* 0x002ff80001377983 */ /* 0x000ee20000300800 */
[----:B------:R-:W-:-:S03]  /*530f0*/  IMAD.MOV.U32 R199, RZ, RZ, R51 ;  /* 0x000000ffffc77224 */ /* 0x000fc600078e0033 */
[----:B------:R-:W4:Y:S04]  /*53100*/  LDL.LU R47, [R1+0x2ff4] ;  /* 0x002ff400012f7983 */ /* 0x000f280000300800 */
[----:B------:R-:W5:Y:S04]  /*53110*/  LDL.LU R50, [R1+0x2ff0] ;  /* 0x002ff00001327983 */ /* 0x000f680000300800 */
[----:B------:R-:W3:Y:S04]  /*53120*/  LDL.LU R51, [R1+0x2fec] ;  /* 0x002fec0001337983 */ /* 0x000ee80000300800 */
[----:B------:R-:W3:Y:S04]  /*53130*/  LDL.LU R152, [R1+0x260] ;  /* 0x0002600001987983 */ /* 0x000ee80000300800 */
[----:B------:R-:W3:Y:S04]  /*53140*/  LDL.LU R153, [R1+0x264] ;  /* 0x0002640001997983 */ /* 0x000ee80000300800 */
[----:B------:R-:W3:Y:S01]  /*53150*/  LDL.LU R154, [R1+0x268] ;  /* 0x00026800019a7983 */ /* 0x000ee20000300800 */
[----:B--2---:R-:W-:-:S03]  /*53160*/  IMAD.MOV.U32 R155, RZ, RZ, R46 ;  /* 0x000000ffff9b7224 */ /* 0x004fc600078e002e */
        /* <DEDUP_REMOVED lines=13> */
[----:B-1----:R-:W2:Y:S04]  /*53240*/  LDL.LU.64 R24, [R1+0x180] ;  /* 0x0001800001187983 */ /* 0x002ea80000300a00 */
[----:B------:R-:W2:Y:S04]  /*53250*/  LDL.LU.64 R26, [R1+0x188] ;  /* 0x00018800011a7983 */ /* 0x000ea80000300a00 */
[----:B------:R-:W2:Y:S01]  /*53260*/  LDL.LU R64, [R1+0x1b0] ;  /* 0x0001b00001407983 */ /* 0x000ea20000300800 */
[----:B---3--:R-:W-:-:S03]  /*53270*/  IMAD.MOV.U32 R173, RZ, RZ, R51 ;  /* 0x000000ffffad7224 */ /* 0x008fc600078e0033 */
[----:B------:R-:W3:Y:S01]  /*53280*/  LDL.LU R65, [R1+0x1b4] ;  /* 0x0001b40001417983 */ /* 0x000ee20000300800 */
[----:B-----5:R-:W-:-:S03]  /*53290*/  IMAD.MOV.U32 R174, RZ, RZ, R50 ;  /* 0x000000ffffae7224 */ /* 0x020fc600078e0032 */
[----:B------:R-:W3:Y:S01]  /*532a0*/  LDL.LU R66, [R1+0x1b8] ;  /* 0x0001b80001427983 */ /* 0x000ee20000300800 */
[----:B----4-:R-:W-:-:S03]  /*532b0*/  IMAD.MOV.U32 R175, RZ, RZ, R47 ;  /* 0x000000ffffaf7224 */ /* 0x010fc600078e002f */
[----:B------:R-:W3:Y:S04]  /*532c0*/  LDL.LU R67, [R1+0x1bc] ;  /* 0x0001bc0001437983 */ /* 0x000ee80000300800 */
[----:B------:R-:W4:Y:S04]  /*532d0*/  LDL.LU R172, [R1+0x1e0] ;  /* 0x0001e00001ac7983 */ /* 0x000f280000300800 */
[----:B------:R-:W5:Y:S04]  /*532e0*/  LDL.LU R51, [R1+0x2fe4] ;  /* 0x002fe40001337983 */ /* 0x000f680000300800 */
[----:B------:R-:W3:Y:S04]  /*532f0*/  LDL.LU R50, [R1+0x2fe0] ;  /* 0x002fe00001327983 */ /* 0x000ee80000300800 */
[----:B------:R-:W3:Y:S01]  /*53300*/  LDL.LU R47, [R1+0x2fdc] ;  /* 0x002fdc00012f7983 */ /* 0x000ee20000300800 */
[-C--:B------:R-:W-:Y:S03]  /*53310*/  HMMA.1688.F32.TF32 R148, R176, R40.reuse, R12 ;  /* 0x00000028b094723c */ /* 0x080fe6000008100c */
[----:B------:R-:W4:Y:S04]  /*53320*/  LDL.LU.64 R20, [R1+0x8d0] ;  /* 0x0008d00001147983 */ /* 0x000f280000300a00 */
[----:B------:R-:W4:Y:S01]  /*53330*/  LDL.LU.64 R22, [R1+0x8d8] ;  /* 0x0008d80001167983 */ /* 0x000f220000300a00 */
[-C--:B------:R-:W-:Y:S03]  /*53340*/  HMMA.1688.F32.TF32 R144, R220, R40.reuse, R4 ;  /* 0x00000028dc90723c */ /* 0x080fe60000081004 */
[----:B------:R-:W4:Y:S04]  /*53350*/  LDL.LU.64 R16, [R1+0x7b0] ;  /* 0x0007b00001107983 */ /* 0x000f280000300a00 */
[----:B------:R-:W4:Y:S01]  /*53360*/  LDL.LU.64 R18, [R1+0x7b8] ;  /* 0x0007b80001127983 */ /* 0x000f220000300a00 */
[----:B------:R-:W-:Y:S03]  /*53370*/  HMMA.1688.F32.TF32 R140, R224, R40, R8 ;  /* 0x00000028e08c723c */ /* 0x000fe60000081008 */
[----:B------:R-:W4:Y:S04]  /*53380*/  LDL.LU.64 R12, [R1+0x860] ;  /* 0x00086000010c7983 */ /* 0x000f280000300a00 */
[----:B------:R-:W4:Y:S04]  /*53390*/  LDL.LU.64 R14, [R1+0x868] ;  /* 0x00086800010e7983 */ /* 0x000f280000300a00 */
[----:B------:R-:W4:Y:S04]  /*533a0*/  LDL.LU.64 R4, [R1+0x380] ;  /* 0x0003800001047983 */ /* 0x000f280000300a00 */
[----:B------:R-:W4:Y:S04]  /*533b0*/  LDL.LU.64 R6, [R1+0x388] ;  /* 0x0003880001067983 */ /* 0x000f280000300a00 */
[----:B------:R-:W4:Y:S04]  /*533c0*/  LDL.LU R8, [R1+0x210] ;  /* 0x0002100001087983 */ /* 0x000f280000300800 */
[----:B------:R-:W4:Y:S04]  /*533d0*/  LDL.LU R9, [R1+0x214] ;  /* 0x0002140001097983 */ /* 0x000f280000300800 */
[----:B------:R-:W4:Y:S04]  /*533e0*/  LDL.LU R10, [R1+0x218] ;  /* 0x00021800010a7983 */ /* 0x000f280000300800 */
[----:B------:R-:W4:Y:S04]  /*533f0*/  LDL.LU R11, [R1+0x21c] ;  /* 0x00021c00010b7983 */ /* 0x000f280000300800 */
[----:B------:R-:W4:Y:S04]  /*53400*/  LDL.LU R204, [R1+0x1f0] ;  /* 0x0001f00001cc7983 */ /* 0x000f280000300800 */
[----:B------:R-:W4:Y:S04]  /*53410*/  LDL.LU R205, [R1+0x1f4] ;  /* 0x0001f40001cd7983 */ /* 0x000f280000300800 */
[----:B------:R-:W4:Y:S01]  /*53420*/  LDL.LU R206, [R1+0x1f8] ;  /* 0x0001f80001ce7983 */ /* 0x000f220000300800 */
[----:B--2---:R-:W-:-:S03]  /*53430*/  IMAD.MOV.U32 R207, RZ, RZ, R46 ;  /* 0x000000ffffcf7224 */ /* 0x004fc600078e002e */
[----:B------:R-:W2:Y:S01]  /*53440*/  LDL.LU R46, [R1+0x2fd8] ;  /* 0x002fd800012e7983 */ /* 0x000ea20000300800 */
[----:B---3--:R-:W-:-:S03]  /*53450*/  IMAD.MOV.U32 R136, RZ, RZ, R47 ;  /* 0x000000ffff887224 */ /* 0x008fc600078e002f */
[----:B------:R-:W2:Y:S01]  /*53460*/  LDL.LU R47, [R1+0x2fd4] ;  /* 0x002fd400012f7983 */ /* 0x000ea20000300800 */
[----:B------:R-:W-:Y:S02]  /*53470*/  IMAD.MOV.U32 R138, RZ, RZ, R50 ;  /* 0x000000ffff8a7224 */ /* 0x000fe400078e0032 */
[----:B-----5:R-:W-:Y:S01]  /*53480*/  IMAD.MOV.U32 R139, RZ, RZ, R51 ;  /* 0x000000ffff8b7224 */ /* 0x020fe200078e0033 */
[----:B------:R-:W2:Y:S04]  /*53490*/  LDL.LU R137, [R1+0x204] ;  /* 0x0002040001897983 */ /* 0x000ea80000300800 */
[----:B------:R-:W5:Y:S04]  /*534a0*/  LDL.LU R50, [R1+0x2fd0] ;  /* 0x002fd00001327983 */ /* 0x000f680000300800 */
[----:B------:R-:W5:Y:S01]  /*534b0*/  LDL.LU R51, [R1+0x2fcc] ;  /* 0x002fcc0001337983 */ /* 0x000f620000300800 */
[----:B------:R-:W-:Y:S01]  /*534c0*/  HMMA.1688.F32.TF32 R116, R216, R40, R24 ;  /* 0x00000028d874723c */ /* 0x000fe20000081018 */
[----:B------:R-:W-:-:S02]  /*534d0*/  IMAD.MOV.U32 R190, RZ, RZ, R45 ;  /* 0x000000ffffbe7224 */ /* 0x000fc400078e002d */
[----:B------:R-:W-:-:S05]  /*534e0*/  IMAD.MOV.U32 R191, RZ, RZ, R44 ;  /* 0x000000ffffbf7224 */ /* 0x000fca00078e002c */
[-C--:B--2---:R-:W-:Y:S08]  /*534f0*/  HMMA.1688.F32.TF32 R24, R228, R46.reuse, R68 ;  /* 0x0000002ee418723c */ /* 0x084ff00000081044 */
[-C--:B------:R-:W-:Y:S08]  /*53500*/  HMMA.1688.F32.TF32 R64, R244, R46.reuse, R64 ;  /* 0x0000002ef440723c */ /* 0x080ff00000081040 */
[-C--:B------:R-:W-:Y:S07]  /*53510*/  HMMA.1688.F32.TF32 R28, R240, R46.reuse, R156 ;  /* 0x0000002ef01c723c */ /* 0x080fee000008109c */
[----:B------:R-:W-:Y:S04]  /*53520*/  STL.64 [R1+0x80], R24 ;  /* 0x0000801801007387 */ /* 0x000fe80000100a00 */
[----:B------:R1:W-:Y:S02]  /*53530*/  STL.64 [R1+0x88], R26 ;  /* 0x0000881a01007387 */ /* 0x0003e40000100a00 */
[----:B-1----:R-:W-:Y:S02]  /*53540*/  HMMA.1688.F32.TF32 R24, R232, R46, R120 ;  /* 0x0000002ee818723c */ /* 0x002fe40000081078 */
[----:B------:R-:W4:Y:S04]  /*53550*/  LDSM.16.M88.4 R44, [R0+0x1b000] ;  /* 0x01b00000002c783b */ /* 0x000f280000000200 */
[----:B------:R1:W-:Y:S04]  /*53560*/  STL.64 [R1+0xe0], R64 ;  /* 0x0000e04001007387 */ /* 0x0003e80000100a00 */
[----:B------:R2:W-:Y:S04]  /*53570*/  STL.64 [R1+0xe8], R66 ;  /* 0x0000e84201007387 */ /* 0x0005e80000100a00 */
[----:B-1----:R-:W3:Y:S04]  /*53580*/  LDL.LU.64 R64, [R1+0x8f0] ;  /* 0x0008f00001407983 */ /* 0x002ee80000300a00 */
[----:B------:R1:W-:Y:S04]  /*53590*/  STL.64 [R1+0xd0], R28 ;  /* 0x0000d01c01007387 */ /* 0x0003e80000100a00 */
[----:B------:R1:W-:Y:S04]  /*535a0*/  STL.64 [R1+0xd8], R30 ;  /* 0x0000d81e01007387 */ /* 0x0003e80000100a00 */
[----:B--2---:R-:W3:Y:S04]  /*535b0*/  LDL.LU.64 R66, [R1+0x8f8] ;  /* 0x0008f80001427983 */ /* 0x004ee80000300a00 */
[----:B------:R2:W-:Y:S04]  /*535c0*/  STL.64 [R1+0xc0], R24 ;  /* 0x0000c01801007387 */ /* 0x0005e80000100a00 */
[----:B------:R2:W-:Y:S04]  /*535d0*/  STL.64 [R1+0xc8], R26 ;  /* 0x0000c81a01007387 */ /* 0x0005e80000100a00 */
[----:B-1----:R-:W3:Y:S01]  /*535e0*/  LDL.LU.64 R28, [R1+0x810] ;  /* 0x00081000011c7983 */ /* 0x002ee20000300a00 */
[-C--:B----4-:R-:W-:Y:S03]  /*535f0*/  HMMA.1688.F32.TF32 R164, R176, R44.reuse, R20 ;  /* 0x0000002cb0a4723c */ /* 0x090fe60000081014 */
[----:B------:R-:W3:Y:S04]  /*53600*/  LDL.LU.64 R30, [R1+0x818] ;  /* 0x00081800011e7983 */ /* 0x000ee80000300a00 */
[----:B--2---:R-:W2:Y:S04]  /*53610*/  LDL.LU.64 R24, [R1+0x890] ;  /* 0x0008900001187983 */ /* 0x004ea80000300a00 */
[----:B------:R-:W2:Y:S04]  /*53620*/  LDL.LU.64 R26, [R1+0x898] ;  /* 0x00089800011a7983 */ /* 0x000ea80000300a00 */
[----:B------:R-:W4:Y:S04]  /*53630*/  LDL.LU.64 R20, [R1+0x440] ;  /* 0x0004400001147983 */ /* 0x000f280000300a00 */
[----:B------:R-:W4:Y:S01]  /*53640*/  LDL.LU.64 R22, [R1+0x448] ;  /* 0x0004480001167983 */ /* 0x000f220000300a00 */
[----:B------:R-:W-:Y:S08]  /*53650*/  HMMA.1688.F32.TF32 R120, R216, R44, R4 ;  /* 0x0000002cd878723c */ /* 0x000ff00000081004 */
[----:B-----5:R-:W-:Y:S08]  /*53660*/  HMMA.1688.F32.TF32 R4, R228, R50, R8 ;  /* 0x00000032e404723c */ /* 0x020ff00000081008 */
[-C--:B------:R-:W-:Y:S01]  /*53670*/  HMMA.1688.F32.TF32 R156, R224, R44.reuse, R16 ;  /* 0x0000002ce09c723c */ /* 0x080fe20000081010 */
[----:B------:R-:W5:Y:S04]  /*53680*/  LDL.LU.64 R16, [R1+0x910] ;  /* 0x0009100001107983 */ /* 0x000f680000300a00 */
[----:B------:R-:W5:Y:S03]  /*53690*/  LDL.LU.64 R18, [R1+0x918] ;  /* 0x0009180001127983 */ /* 0x000f660000300a00 */
[----:B------:R-:W-:Y:S07]  /*536a0*/  HMMA.1688.F32.TF32 R160, R220, R44, R12 ;  /* 0x0000002cdca0723c */ /* 0x000fee000008100c */
[----:B------:R1:W-:Y:S04]  /*536b0*/  STL.64 [R1+0x4a0], R4 ;  /* 0x0004a00401007387 */ /* 0x0003e80000100a00 */
[----:B------:R1:W-:Y:S04]  /*536c0*/  STL.64 [R1+0x4a8], R6 ;  /* 0x0004a80601007387 */ /* 0x0003e80000100a00 */
[----:B------:R-:W5:Y:S04]  /*536d0*/  LDL.LU.64 R12, [R1+0x840] ;  /* 0x00084000010c7983 */ /* 0x000f680000300a00 */
[----:B------:R-:W5:Y:S04]  /*536e0*/  LDL.LU.64 R14, [R1+0x848] ;  /* 0x00084800010e7983 */ /* 0x000f680000300a00 */
[----:B------:R-:W5:Y:S04]  /*536f0*/  LDL.LU.64 R8, [R1+0x8c0] ;  /* 0x0008c00001087983 */ /* 0x000f680000300a00 */
[----:B------:R-:W5:Y:S01]  /*53700*/  LDL.LU.64 R10, [R1+0x8c8] ;  /* 0x0008c800010a7983 */ /* 0x000f620000300a00 */
[----:B------:R-:W-:Y:S01]  /*53710*/  IMAD.MOV.U32 R188, RZ, RZ, R49 ;  /* 0x000000ffffbc7224 */ /* 0x000fe200078e0031 */
[-C--:B------:R-:W-:Y:S01]  /*53720*/  HMMA.1688.F32.TF32 R76, R244, R50.reuse, R136 ;  /* 0x00000032f44c723c */ /* 0x080fe20000081088 */
[----:B------:R-:W-:Y:S01]  /*53730*/  IMAD.MOV.U32 R189, RZ, RZ, R48 ;  /* 0x000000ffffbd7224 */ /* 0x000fe200078e0030 */
[----:B-1----:R-:W5:Y:S04]  /*53740*/  LDL.LU.64 R4, [R1+0x4e0] ;  /* 0x0004e00001047983 */ /* 0x002f680000300a00 */
[----:B------:R-:W5:Y:S02]  /*53750*/  LDL.LU.64 R6, [R1+0x4e8] ;  /* 0x0004e80001067983 */ /* 0x000f640000300a00 */
[-C--:B------:R-:W-:Y:S08]  /*53760*/  HMMA.1688.F32.TF32 R72, R240, R50.reuse, R204 ;  /* 0x00000032f048723c */ /* 0x080ff000000810cc */
[----:B------:R-:W-:Y:S01]  /*53770*/  HMMA.1688.F32.TF32 R68, R232, R50, R172 ;  /* 0x00000032e844723c */ /* 0x000fe200000810ac */
[----:B------:R-:W4:Y:S06]  /*53780*/  LDSM.16.M88.4 R48, [R0+0x1c000] ;  /* 0x01c000000030783b */ /* 0x000f2c0000000200 */
[----:B------:R-:W-:Y:S04]  /*53790*/  STL.64 [R1+0x480], R76 ;  /* 0x0004804c01007387 */ /* 0x000fe80000100a00 */
[----:B------:R-:W-:Y:S04]  /*537a0*/  STL.64 [R1+0x488], R78 ;  /* 0x0004884e01007387 */ /* 0x000fe80000100a00 */
[----:B------:R-:W-:Y:S04]  /*537b0*/  STL.64 [R1+0x460], R72 ;  /* 0x0004604801007387 */ /* 0x000fe80000100a00 */
[----:B------:R-:W-:Y:S04]  /*537c0*/  STL.64 [R1+0x468], R74 ;  /* 0x0004684a01007387 */ /* 0x000fe80000100a00 */
[----:B------:R-:W-:Y:S01]  /*537d0*/  STL.64 [R1+0x400], R68 ;  /* 0x0004004401007387 */ /* 0x000fe20000100a00 */
[----:B------:R-:W-:-:S03]  /*537e0*/  IMAD.MOV.U32 R202, RZ, RZ, R53 ;  /* 0x000000ffffca7224 */ /* 0x000fc600078e0035 */
[----:B------:R-:W-:Y:S01]  /*537f0*/  STL.64 [R1+0x408], R70 ;  /* 0x0004084601007387 */ /* 0x000fe20000100a00 */
[----:B------:R-:W-:Y:S01]  /*53800*/  IMAD.MOV.U32 R203, RZ, RZ, R52 ;  /* 0x000000ffffcb7224 */ /* 0x000fe200078e0034 */
[----:B----4-:R-:W-:Y:S08]  /*53810*/  HMMA.1688.F32.TF32 R136, R216, R48, R20 ;  /* 0x00000030d888723c */ /* 0x010ff00000081014 */
[----:B------:R-:W-:Y:S08]  /*53820*/  HMMA.1688.F32.TF32 R20, R228, R54, R152 ;  /* 0x00000036e414723c */ /* 0x000ff00000081098 */
[-C--:B---3--:R-:W-:Y:S08]  /*53830*/  HMMA.1688.F32.TF32 R168, R224, R48.reuse, R28 ;  /* 0x00000030e0a8723c */ /* 0x088ff0000008101c */
[----:B--2---:R-:W-:Y:S07]  /*53840*/  HMMA.1688.F32.TF32 R172, R220, R48, R24 ;  /* 0x00000030dcac723c */ /* 0x004fee0000081018 */
[----:B------:R-:W-:Y:S01]  /*53850*/  STL.64 [R1+0x440], R20 ;  /* 0x0004401401007387 */ /* 0x000fe20000100a00 */
[-C--:B------:R-:W-:Y:S03]  /*53860*/  HMMA.1688.F32.TF32 R28, R244, R54.reuse, R196 ;  /* 0x00000036f41c723c */ /* 0x080fe600000810c4 */
[----:B------:R1:W-:Y:S05]  /*53870*/  STL.64 [R1+0x448], R22 ;  /* 0x0004481601007387 */ /* 0x0003ea0000100a00 */
[-C--:B------:R-:W-:Y:S08]  /*53880*/  HMMA.1688.F32.TF32 R24, R240, R54.reuse, R192 ;  /* 0x00000036f018723c */ /* 0x080ff000000810c0 */
[----:B-1----:R-:W-:Y:S01]  /*53890*/  HMMA.1688.F32.TF32 R20, R232, R54, R188 ;  /* 0x00000036e814723c */ /* 0x002fe200000810bc */
[----:B------:R-:W5:Y:S06]  /*538a0*/  LDSM.16.M88.4 R52, [R0+0x1d000] ;  /* 0x01d000000034783b */ /* 0x000f6c0000000200 */
[----:B------:R-:W-:Y:S04]  /*538b0*/  STL.64 [R1+0x430], R28 ;  /* 0x0004301c01007387 */ /* 0x000fe80000100a00 */
[----:B------:R-:W-:Y:S04]  /*538c0*/  STL.64 [R1+0x438], R30 ;  /* 0x0004381e01007387 */ /* 0x000fe80000100a00 */
[----:B------:R-:W-:Y:S04]  /*538d0*/  STL.64 [R1+0x420], R24 ;  /* 0x0004201801007387 */ /* 0x000fe80000100a00 */
[----:B------:R-:W-:Y:S01]  /*538e0*/  STL.64 [R1+0x428], R26 ;  /* 0x0004281a01007387 */ /* 0x000fe20000100a00 */
[----:B-----5:R-:W-:Y:S08]  /*538f0*/  HMMA.1688.F32.TF32 R192, R220, R52, R8 ;  /* 0x00000034dcc0723c */ /* 0x020ff00000081008 */
[----:B------:R-:W-:Y:S01]  /*53900*/  HMMA.1688.F32.TF32 R8, R228, R58, R248 ;  /* 0x0000003ae408723c */ /* 0x000fe200000810f8 */
[----:B------:R1:W-:Y:S04]  /*53910*/  STL.64 [R1+0x1f0], R20 ;  /* 0x0001f01401007387 */ /* 0x0003e80000100a00 */
[----:B------:R2:W-:Y:S01]  /*53920*/  STL.64 [R1+0x1f8], R22 ;  /* 0x0001f81601007387 */ /* 0x0005e20000100a00 */
[----:B-1----:R-:W-:Y:S11]  /*53930*/  IMAD.MOV.U32 R20, RZ, RZ, R60 ;  /* 0x000000ffff147224 */ /* 0x002ff600078e003c */
[----:B------:R-:W-:Y:S06]  /*53940*/  @!UPT UIADD3 URZ, URZ, URZ, URZ ;  /* 0x0000003f3f3ff290 */ /* 0x000fec000fffe03f */
[----:B------:R1:W-:Y:S04]  /*53950*/  STL.64 [R1+0x210], R8 ;  /* 0x0002100801007387 */ /* 0x0003e80000100a00 */
[----:B------:R3:W-:Y:S04]  /*53960*/  STL.64 [R1+0x218], R10 ;  /* 0x0002180a01007387 */ /* 0x0007e80000100a00 */
[----:B------:R-:W4:Y:S01]  /*53970*/  LDL.LU R60, [R1+0x2fc8] ;  /* 0x002fc800013c7983 */ /* 0x000f220000300800 */
[----:B------:R-:W-:Y:S08]  /*53980*/  HMMA.1688.F32.TF32 R152, R216, R52, R4 ;  /* 0x00000034d898723c */ /* 0x000ff00000081004 */
[----:B------:R-:W-:Y:S01]  /*53990*/  HMMA.1688.F32.TF32 R4, R244, R58, R200 ;  /* 0x0000003af404723c */ /* 0x000fe200000810c8 */
[----:B------:R-:W-:-:S02]  /*539a0*/  IMAD.MOV.U32 R21, RZ, RZ, R186 ;  /* 0x000000ffff157224 */ /* 0x000fc400078e00ba */
[----:B--2---:R-:W-:Y:S02]  /*539b0*/  IMAD.MOV.U32 R22, RZ, RZ, R187 ;  /* 0x000000ffff167224 */ /* 0x004fe400078e00bb */
[----:B------:R-:W-:Y:S11]  /*539c0*/  IMAD.MOV.U32 R68, RZ, RZ, R61 ;  /* 0x000000ffff447224 */ /* 0x000ff600078e003d */
[----:B------:R-:W-:Y:S07]  /*539d0*/  @!UPT UIADD3 URZ, URZ, URZ, URZ ;  /* 0x0000003f3f3ff290 */ /* 0x000fee000fffe03f */
[----:B------:R2:W-:Y:S04]  /*539e0*/  STL.64 [R1+0x200], R4 ;  /* 0x0002000401007387 */ /* 0x0005e80000100a00 */
[----:B------:R5:W-:Y:S04]  /*539f0*/  STL.64 [R1+0x208], R6 ;  /* 0x0002080601007387 */ /* 0x000be80000100a00 */
[----:B------:R-:W2:Y:S04]  /*53a00*/  LDL.LU R186, [R1+0x2fc4] ;  /* 0x002fc40001ba7983 */ /* 0x000ea80000300800 */
[----:B------:R-:W2:Y:S04]  /*53a10*/  LDL.LU R187, [R1+0x2fc0] ;  /* 0x002fc00001bb7983 */ /* 0x000ea80000300800 */
[----:B------:R-:W2:Y:S01]  /*53a20*/  LDL.LU R61, [R1+0x2fbc] ;  /* 0x002fbc00013d7983 */ /* 0x000ea20000300800 */
[----:B----4-:R-:W-:-:S03]  /*53a30*/  IMAD.MOV.U32 R69, RZ, RZ, R60 ;  /* 0x000000ffff457224 */ /* 0x010fc600078e003c */
[----:B------:R-:W4:Y:S01]  /*53a40*/  LDL.LU R60, [R1+0x2fb8] ;  /* 0x002fb800013c7983 */ /* 0x000f220000300800 */
[----:B------:R-:W-:-:S03]  /*53a50*/  IMAD.MOV.U32 R23, RZ, RZ, R237 ;  /* 0x000000ffff177224 */ /* 0x000fc600078e00ed */
[----:B------:R-:W3:Y:S04]  /*53a60*/  LDL.LU R70, [R1+0x258] ;  /* 0x0002580001467983 */ /* 0x000ee80000300800 */
[----:B------:R-:W3:Y:S04]  /*53a70*/  LDL.LU R71, [R1+0x25c] ;  /* 0x00025c0001477983 */ /* 0x000ee80000300800 */
[----:B------:R-:W3:Y:S04]  /*53a80*/  LDL.LU R236, [R1+0x2a0] ;  /* 0x0002a00001ec7983 */ /* 0x000ee80000300800 */
[----:B------:R-:W5:Y:S01]  /*53a90*/  LDL.LU R237, [R1+0x2a4] ;  /* 0x0002a40001ed7983 */ /* 0x000f620000300800 */
[----:B--2---:R-:W-:-:S03]  /*53aa0*/  IMAD.MOV.U32 R238, RZ, RZ, R61 ;  /* 0x000000ffffee7224 */ /* 0x004fc600078e003d */
[----:B------:R-:W2:Y:S01]  /*53ab0*/  LDL.LU R61, [R1+0x2fb4] ;  /* 0x002fb400013d7983 */ /* 0x000ea20000300800 */
[----:B----4-:R-:W-:-:S03]  /*53ac0*/  IMAD.MOV.U32 R239, RZ, RZ, R60 ;  /* 0x000000ffffef7224 */ /* 0x010fc600078e003c */
[----:B------:R-:W4:Y:S04]  /*53ad0*/  LDL.LU R60, [R1+0x2fb0] ;  /* 0x002fb000013c7983 */ /* 0x000f280000300800 */
[----:B-1----:R-:W5:Y:S04]  /*53ae0*/  LDL.LU R8, [R1+0x370] ;  /* 0x0003700001087983 */ /* 0x002f680000300800 */
[----:B------:R-:W5:Y:S04]  /*53af0*/  LDL.LU R9, [R1+0x374] ;  /* 0x0003740001097983 */ /* 0x000f680000300800 */
[----:B---3--:R-:W3:Y:S04]  /*53b00*/  LDL.LU R10, [R1+0x378] ;  /* 0x00037800010a7983 */ /* 0x008ee80000300800 */
[----:B------:R-:W3:Y:S01]  /*53b10*/  LDL.LU R11, [R1+0x37c] ;  /* 0x00037c00010b7983 */ /* 0x000ee20000300800 */
[----:B------:R-:W-:-:S03]  /*53b20*/  IMAD.MOV.U32 R215, RZ, RZ, R208 ;  /* 0x000000ffffd77224 */ /* 0x000fc600078e00d0 */
[----:B------:R-:W3:Y:S01]  /*53b30*/  LDL.LU R24, [R1+0x330] ;  /* 0x0003300001187983 */ /* 0x000ee20000300800 */
[----:B------:R-:W-:-:S03]  /*53b40*/  IMAD.MOV.U32 R214, RZ, RZ, R209 ;  /* 0x000000ffffd67224 */ /* 0x000fc600078e00d1 */
[----:B------:R-:W3:Y:S01]  /*53b50*/  LDL.LU R25, [R1+0x334] ;  /* 0x0003340001197983 */ /* 0x000ee20000300800 */
[----:B------:R-:W-:Y:S02]  /*53b60*/  IMAD.MOV.U32 R213, RZ, RZ, R210 ;  /* 0x000000ffffd57224 */ /* 0x000fe400078e00d2 */
[----:B------:R-:W-:Y:S02]  /*53b70*/  IMAD.MOV.U32 R212, RZ, RZ, R211 ;  /* 0x000000ffffd47224 */ /* 0x000fe400078e00d3 */
[----:B--2---:R-:W-:Y:S02]  /*53b80*/  IMAD.MOV.U32 R27, RZ, RZ, R61 ;  /* 0x000000ffff1b7224 */ /* 0x004fe400078e003d */
[----:B----4-:R-:W-:Y:S02]  /*53b90*/  IMAD.MOV.U32 R26, RZ, RZ, R60 ;  /* 0x000000ffff1a7224 */ /* 0x010fe400078e003c */
[----:B------:R-:W2:Y:S04]  /*53ba0*/  LDL.LU R60, [R1+0x2fac] ;  /* 0x002fac00013c7983 */ /* 0x000ea80000300800 */
[----:B------:R-:W4:Y:S04]  /*53bb0*/  LDL.LU R61, [R1+0x2fa8] ;  /* 0x002fa800013d7983 */ /* 0x000f280000300800 */
[----:B------:R-:W2:Y:S04]  /*53bc0*/  LDL.LU R208, [R1+0x270] ;  /* 0x0002700001d07983 */ /* 0x000ea80000300800 */
[----:B------:R-:W2:Y:S04]  /*53bd0*/  LDL.LU R209, [R1+0x274] ;  /* 0x0002740001d17983 */ /* 0x000ea80000300800 */
[----:B------:R-:W2:Y:S04]  /*53be0*/  LDL.LU R210, [R1+0x278] ;  /* 0x0002780001d27983 */ /* 0x000ea80000300800 */
[----:B------:R-:W2:Y:S04]  /*53bf0*/  LDL.LU R211, [R1+0x27c] ;  /* 0x00027c0001d37983 */ /* 0x000ea80000300800 */
[----:B------:R-:W3:Y:S04]  /*53c00*/  LDL.LU R248, [R1+0x290] ;  /* 0x0002900001f87983 */ /* 0x000ee80000300800 */
[----:B------:R-:W3:Y:S04]  /*53c10*/  LDL.LU R249, [R1+0x294] ;  /* 0x0002940001f97983 */ /* 0x000ee80000300800 */
[----:B------:R-:W3:Y:S04]  /*53c20*/  LDL.LU R250, [R1+0x298] ;  /* 0x0002980001fa7983 */ /* 0x000ee80000300800 */
[----:B------:R-:W3:Y:S04]  /*53c30*/  LDL.LU R251, [R1+0x29c] ;  /* 0x00029c0001fb7983 */ /* 0x000ee80000300800 */
[----:B------:R-:W4:Y:S04]  /*53c40*/  LDL.LU.64 R4, [R1+0x920] ;  /* 0x0009200001047983 */ /* 0x000f280000300a00 */
[----:B-----5:R-:W4:Y:S04]  /*53c50*/  LDL.LU.64 R6, [R1+0x928] ;  /* 0x0009280001067983 */ /* 0x020f280000300a00 */
[----:B------:R-:W5:Y:S04]  /*53c60*/  LDL.LU R92, [R1+0x2e0] ;  /* 0x0002e000015c7983 */ /* 0x000f680000300800 */
[----:B------:R-:W5:Y:S04]  /*53c70*/  LDL.LU R93, [R1+0x2e4] ;  /* 0x0002e400015d7983 */ /* 0x000f680000300800 */
[----:B------:R-:W5:Y:S04]  /*53c80*/  LDL.LU R94, [R1+0x2e8] ;  /* 0x0002e800015e7983 */ /* 0x000f680000300800 */
[----:B------:R-:W5:Y:S04]  /*53c90*/  LDL.LU R95, [R1+0x2ec] ;  /* 0x0002ec00015f7983 */ /* 0x000f680000300800 */
[----:B------:R-:W4:Y:S04]  /*53ca0*/  LDL.LU R96, [R1+0x320] ;  /* 0x0003200001607983 */ /* 0x000f280000300800 */
[----:B------:R-:W4:Y:S04]  /*53cb0*/  LDL.LU R97, [R1+0x324] ;  /* 0x0003240001617983 */ /* 0x000f280000300800 */
[----:B------:R-:W4:Y:S04]  /*53cc0*/  LDL.LU R98, [R1+0x328] ;  /* 0x0003280001627983 */ /* 0x000f280000300800 */
[----:B------:R-:W4:Y:S04]  /*53cd0*/  LDL.LU R99, [R1+0x32c] ;  /* 0x00032c0001637983 */ /* 0x000f280000300800 */
[----:B------:R-:W5:Y:S04]  /*53ce0*/  LDL.LU R28, [R1+0x350] ;  /* 0x00035000011c7983 */ /* 0x000f680000300800 */
[----:B------:R-:W5:Y:S04]  /*53cf0*/  LDL.LU R29, [R1+0x354] ;  /* 0x00035400011d7983 */ /* 0x000f680000300800 */
[----:B------:R-:W5:Y:S04]  /*53d00*/  LDL.LU R30, [R1+0x358] ;  /* 0x00035800011e7983 */ /* 0x000f680000300800 */
[----:B------:R-:W5:Y:S04]  /*53d10*/  LDL.LU R31, [R1+0x35c] ;  /* 0x00035c00011f7983 */ /* 0x000f680000300800 */
[----:B------:R-:W5:Y:S04]  /*53d20*/  LDL.LU R100, [R1+0x2b0] ;  /* 0x0002b00001647983 */ /* 0x000f680000300800 */
[----:B------:R-:W5:Y:S04]  /*53d30*/  LDL.LU R101, [R1+0x2b4] ;  /* 0x0002b40001657983 */ /* 0x000f680000300800 */
[----:B------:R-:W5:Y:S04]  /*53d40*/  LDL.LU R102, [R1+0x2b8] ;  /* 0x0002b80001667983 */ /* 0x000f680000300800 */
[----:B------:R-:W5:Y:S01]  /*53d50*/  LDL.LU R103, [R1+0x2bc] ;  /* 0x0002bc0001677983 */ /* 0x000f620000300800 */
[----:B------:R-:W-:-:S03]  /*53d60*/  IMAD.MOV.U32 R78, RZ, RZ, R185 ;  /* 0x000000ffff4e7224 */ /* 0x000fc600078e00b9 */
[----:B------:R-:W5:Y:S01]  /*53d70*/  LDL.LU.64 R200, [R1+0x870] ;  /* 0x0008700001c87983 */ /* 0x000f620000300a00 */
        /* <DEDUP_REMOVED lines=9> */
[----:B------:R-:W5:Y:S04]  /*53e10*/  LDL.LU.64 R186, [R1+0x6f8] ;  /* 0x0006f80001ba7983 */ /* 0x000f680000300a00 */
[----:B------:R-:W5:Y:S04]  /*53e20*/  LDL.LU R62, [R1+0x2fa4] ;  /* 0x002fa400013e7983 */ /* 0x000f680000300800 */
[----:B------:R-:W5:Y:S01]  /*53e30*/  LDL.LU R63, [R1+0x2fa0] ;  /* 0x002fa000013f7983 */ /* 0x000f620000300800 */
[----:B------:R-:W-:Y:S01]  /*53e40*/  HMMA.1688.F32.TF32 R196, R176, R52, R16 ;  /* 0x00000034b0c4723c */ /* 0x000fe20000081010 */
[----:B------:R-:W-:-:S02]  /*53e50*/  IMAD.MOV.U32 R74, RZ, RZ, R57 ;  /* 0x000000ffff4a7224 */ /* 0x000fc400078e0039 */
[----:B------:R-:W-:-:S05]  /*53e60*/  IMAD.MOV.U32 R75, RZ, RZ, R56 ;  /* 0x000000ffff4b7224 */ /* 0x000fca00078e0038 */
[----:B------:R-:W-:Y:S08]  /*53e70*/  HMMA.1688.F32.TF32 R188, R224, R52, R12 ;  /* 0x00000034e0bc723c */ /* 0x000ff0000008100c */
[----:B------:R-:W-:Y:S08]  /*53e80*/  HMMA.1688.F32.TF32 R180, R176, R48, R64 ;  /* 0x00000030b0b4723c */ /* 0x000ff00000081040 */
[-C--:B--2---:R-:W-:Y:S08]  /*53e90*/  HMMA.1688.F32.TF32 R12, R232, R58.reuse, R208 ;  /* 0x0000003ae80c723c */ /* 0x084ff000000810d0 */
[----:B---3--:R-:W-:Y:S01]  /*53ea0*/  HMMA.1688.F32.TF32 R16, R240, R58, R248 ;  /* 0x0000003af010723c */ /* 0x008fe200000810f8 */
[----:B------:R-:W4:Y:S11]  /*53eb0*/  LDSM.16.M88.4 R56, [R0+0x1e000] ;  /* 0x01e000000038783b */ /* 0x000f360000000200 */
[----:B------:R-:W-:Y:S11]  /*53ec0*/  @!UPT UIADD3 URZ, URZ, URZ, URZ ;  /* 0x0000003f3f3ff290 */ /* 0x000ff6000fffe03f */
[----:B------:R-:W-:Y:S04]  /*53ed0*/  STL.64 [R1+0x3c0], R16 ;  /* 0x0003c01001007387 */ /* 0x000fe80000100a00 */
[----:B------:R-:W-:Y:S04]  /*53ee0*/  STL.64 [R1+0x3c8], R18 ;  /* 0x0003c81201007387 */ /* 0x000fe80000100a00 */
[----:B------:R1:W-:Y:S04]  /*53ef0*/  STL.64 [R1+0x1e0], R12 ;  /* 0x0001e00c01007387 */ /* 0x0003e80000100a00 */
[----:B------:R2:W-:Y:S01]  /*53f00*/  STL.64 [R1+0x1e8], R14 ;  /* 0x0001e80e01007387 */ /* 0x0005e20000100a00 */
[----:B----4-:R-:W-:Y:S03]  /*53f10*/  HMMA.1688.F32.TF32 R208, R176, R56, R4 ;  /* 0x00000038b0d0723c */ /* 0x010fe60000081004 */
[----:B------:R-:W3:Y:S04]  /*53f20*/  LDL.LU.64 R4, [R1+0x930] ;  /* 0x0009300001047983 */ /* 0x000ee80000300a00 */
[----:B------:R-:W3:Y:S04]  /*53f30*/  LDL.LU.64 R6, [R1+0x938] ;  /* 0x0009380001067983 */ /* 0x000ee80000300a00 */
[----:B-1----:R-:W4:Y:S04]  /*53f40*/  LDL.LU.64 R12, [R1+0x8a0] ;  /* 0x0008a000010c7983 */ /* 0x002f280000300a00 */
[----:B--2---:R-:W4:Y:S04]  /*53f50*/  LDL.LU.64 R14, [R1+0x8a8] ;  /* 0x0008a800010e7983 */ /* 0x004f280000300a00 */
[----:B------:R-:W2:Y:S04]  /*53f60*/  LDL.LU.64 R16, [R1+0x900] ;  /* 0x0009000001107983 */ /* 0x000ea80000300a00 */
[----:B------:R-:W2:Y:S04]  /*53f70*/  LDL.LU.64 R18, [R1+0x908] ;  /* 0x0009080001127983 */ /* 0x000ea80000300a00 */
[----:B------:R-:W2:Y:S04]  /*53f80*/  LDL.LU.64 R64, [R1+0x730] ;  /* 0x0007300001407983 */ /* 0x000ea80000300a00 */
[----:B------:R-:W2:Y:S01]  /*53f90*/  LDL.LU.64 R66, [R1+0x738] ;  /* 0x0007380001427983 */ /* 0x000ea20000300a00 */
[----:B------:R-:W-:-:S02]  /*53fa0*/  IMAD.MOV.U32 R250, RZ, RZ, R61 ;  /* 0x000000fffffa7224 */ /* 0x000fc400078e003d */
[----:B------:R-:W-:Y:S01]  /*53fb0*/  IMAD.MOV.U32 R251, RZ, RZ, R60 ;  /* 0x000000fffffb7224 */ /* 0x000fe200078e003c */
[----:B------:R-:W2:Y:S04]  /*53fc0*/  LDL.LU R248, [R1+0x340] ;  /* 0x0003400001f87983 */ /* 0x000ea80000300800 */
[----:B------:R-:W2:Y:S01]  /*53fd0*/  LDL.LU R249, [R1+0x344] ;  /* 0x0003440001f97983 */ /* 0x000ea20000300800 */
[-C--:B-----5:R-:W-:Y:S08]  /*53fe0*/  HMMA.1688.F32.TF32 R28, R228, R62.reuse, R28 ;  /* 0x0000003ee41c723c */ /* 0x0a0ff0000008101c */
[-C--:B------:R-:W-:Y:S08]  /*53ff0*/  HMMA.1688.F32.TF32 R96, R244, R62.reuse, R96 ;  /* 0x0000003ef460723c */ /* 0x080ff00000081060 */
[-C--:B------:R-:W-:Y:S08]  /*54000*/  HMMA.1688.F32.TF32 R92, R240, R62.reuse, R92 ;  /* 0x0000003ef05c723c */ /* 0x080ff0000008105c */
[----:B------:R-:W-:Y:S01]  /*54010*/  HMMA.1688.F32.TF32 R60, R232, R62, R100 ;  /* 0x0000003ee83c723c */ /* 0x000fe20000081064 */
[----:B------:R-:W-:Y:S04]  /*54020*/  STL.64 [R1+0x2f0], R28 ;  /* 0x0002f01c01007387 */ /* 0x000fe80000100a00 */
[----:B------:R1:W-:Y:S04]  /*54030*/  STL.64 [R1+0x2f8], R30 ;  /* 0x0002f81e01007387 */ /* 0x0003e80000100a00 */
[----:B-1----:R-:W5:Y:S04]  /*54040*/  LDL.LU.64 R30, [R1+0x2f98] ;  /* 0x002f9800011e7983 */ /* 0x002f680000300a00 */
[----:B------:R-:W-:Y:S04]  /*54050*/  STL.64 [R1+0x290], R96 ;  /* 0x0002906001007387 */ /* 0x000fe80000100a00 */
[----:B------:R1:W-:Y:S04]  /*54060*/  STL.64 [R1+0x298], R98 ;  /* 0x0002986201007387 */ /* 0x0003e80000100a00 */
[----:B-1----:R-:W5:Y:S04]  /*54070*/  LDL.LU.64 R98, [R1+0x2f90] ;  /* 0x002f900001627983 */ /* 0x002f680000300a00 */
[----:B------:R-:W5:Y:S04]  /*54080*/  LDL.LU.64 R96, [R1+0x2f88] ;  /* 0x002f880001607983 */ /* 0x000f680000300a00 */
[----:B------:R-:W-:Y:S04]  /*54090*/  STL.64 [R1+0x2c0], R92 ;  /* 0x0002c05c01007387 */ /* 0x000fe80000100a00 */
[----:B------:R1:W-:Y:S04]  /*540a0*/  STL.64 [R1+0x2c8], R94 ;  /* 0x0002c85e01007387 */ /* 0x0003e80000100a00 */
[----:B-1----:R-:W5:Y:S04]  /*540b0*/  LDL.LU.64 R94, [R1+0x2f80] ;  /* 0x002f8000015e7983 */ /* 0x002f680000300a00 */
[----:B------:R-:W5:Y:S04]  /*540c0*/  LDL.LU.64 R92, [R1+0x2f78] ;  /* 0x002f7800015c7983 */ /* 0x000f680000300a00 */
[----:B------:R-:W5:Y:S04]  /*540d0*/  LDL.LU.64 R102, [R1+0x2f70] ;  /* 0x002f700001667983 */ /* 0x000f680000300a00 */
[----:B------:R-:W5:Y:S04]  /*540e0*/  LDL.LU.64 R100, [R1+0x2f68] ;  /* 0x002f680001647983 */ /* 0x000f680000300a00 */
[----:B------:R-:W-:Y:S04]  /*540f0*/  STL.64 [R1+0x270], R60 ;  /* 0x0002703c01007387 */ /* 0x000fe80000100a00 */
[----:B------:R-:W-:Y:S04]  /*54100*/  STL.64 [R1+0x278], R62 ;  /* 0x0002783e01007387 */ /* 0x000fe80000100a00 */
[----:B------:R-:W3:Y:S01]  /*54110*/  LDSM.16.M88.4 R60, [R0+0x1f000] ;  /* 0x01f00000003c783b */ /* 0x000ee20000000200 */
[-C--:B------:R-:W-:Y:S03]  /*54120*/  HMMA.1688.F32.TF32 R200, R224, R56.reuse, R200 ;  /* 0x00000038e0c8723c */ /* 0x080fe600000810c8 */
[----:B------:R-:W-:Y:S05]  /*54130*/  STL [R1+0x2bb4], R0 ;  /* 0x002bb40001007387 */ /* 0x000fea0000100800 */
[-C--:B------:R-:W-:Y:S08]  /*54140*/  HMMA.1688.F32.TF32 R204, R220, R56.reuse, R204 ;  /* 0x00000038dccc723c */ /* 0x080ff000000810cc */
[----:B------:R-:W-:Y:S08]  /*54150*/  HMMA.1688.F32.TF32 R184, R216, R56, R184 ;  /* 0x00000038d8b8723c */ /* 0x000ff000000810b8 */
[-C--:B---3--:R-:W-:Y:S01]  /*54160*/  HMMA.1688.F32.TF32 R176, R176, R60.reuse, R4 ;  /* 0x0000003cb0b0723c */ /* 0x088fe20000081004 */
[----:B------:R-:W3:Y:S04]  /*54170*/  LDL.LU.64 R6, [R1+0x2f60] ;  /* 0x002f600001067983 */ /* 0x000ee80000300a00 */
[----:B------:R-:W3:Y:S03]  /*54180*/  LDL.LU.64 R4, [R1+0x2f58] ;  /* 0x002f580001047983 */ /* 0x000ee60000300a00 */
[-C--:B----4-:R-:W-:Y:S01]  /*54190*/  HMMA.1688.F32.TF32 R224, R224, R60.reuse, R12 ;  /* 0x0000003ce0e0723c */ /* 0x090fe2000008100c */
[----:B------:R-:W4:Y:S04]  /*541a0*/  LDL.LU.64 R14, [R1+0x2f50] ;  /* 0x002f5000010e7983 */ /* 0x000f280000300a00 */
[----:B------:R-:W3:Y:S03]  /*541b0*/  LDL.LU.64 R12, [R1+0x2f48] ;  /* 0x002f4800010c7983 */ /* 0x000ee60000300a00 */
[-C--:B--2---:R-:W-:Y:S01]  /*541c0*/  HMMA.1688.F32.TF32 R220, R220, R60.reuse, R16 ;  /* 0x0000003cdcdc723c */ /* 0x084fe20000081010 */
[----:B------:R-:W2:Y:S04]  /*541d0*/  LDL.LU.64 R18, [R1+0x2f40] ;  /* 0x002f400001127983 */ /* 0x000ea80000300a00 */
[----:B------:R-:W2:Y:S03]  /*541e0*/  LDL.LU.64 R16, [R1+0x2f38] ;  /* 0x002f380001107983 */ /* 0x000ea60000300a00 */
[----:B------:R-:W-:Y:S01]  /*541f0*/  HMMA.1688.F32.TF32 R216, R216, R60, R64 ;  /* 0x0000003cd8d8723c */ /* 0x000fe20000081040 */
[----:B------:R-:W2:Y:S04]  /*54200*/  LDL.LU.64 R66, [R1+0x2f30] ;  /* 0x002f300001427983 */ /* 0x000ea80000300a00 */
[----:B------:R-:W3:Y:S03]  /*54210*/  LDL.LU.64 R64, [R1+0x2f28] ;  /* 0x002f280001407983 */ /* 0x000ee60000300a00 */
[C---:B--2---:R-:W-:Y:S11]  /*54220*/  HMMA.1688.F32.TF32 R8, R228.reuse, R66, R8 ;  /* 0x00000042e408723c */ /* 0x044ff60000081008 */
[----:B------:R-:W-:Y:S11]  /*54230*/  @!UPT UIADD3 URZ, URZ, URZ, URZ ;  /* 0x0000003f3f3ff290 */ /* 0x000ff6000fffe03f */
[----:B------:R-:W-:Y:S01]  /*54240*/  @!UPT UIADD3 URZ, URZ, URZ, URZ ;  /* 0x0000003f3f3ff290 */ /* 0x000fe2000fffe03f */
[----:B------:R-:W-:Y:S04]  /*54250*/  STL.64 [R1+0x240], R8 ;  /* 0x0002400801007387 */ /* 0x000fe80000100a00 */
[----:B------:R1:W-:Y:S04]  /*54260*/  STL.64 [R1+0x248], R10 ;  /* 0x0002480a01007387 */ /* 0x0003e80000100a00 */
[----:B-1----:R-:W2:Y:S01]  /*54270*/  LDL.LU.64 R10, [R1+0x2f20] ;  /* 0x002f2000010a7983 */ /* 0x002ea20000300a00 */
[C---:B---3--:R-:W-:Y:S03]  /*54280*/  HMMA.1688.F32.TF32 R236, R228.reuse, R6, R236 ;  /* 0x00000006e4ec723c */ /* 0x048fe600000810ec */
[----:B------:R-:W3:Y:S05]  /*54290*/  LDL.LU.64 R8, [R1+0x2f18] ;  /* 0x002f180001087983 */ /* 0x000eea0000300a00 */
[C---:B--2---:R-:W-:Y:S11]  /*542a0*/  HMMA.1688.F32.TF32 R24, R228.reuse, R10, R24 ;  /* 0x0000000ae418723c */ /* 0x044ff60000081018 */
[----:B------:R-:W-:Y:S11]  /*542b0*/  @!UPT UIADD3 URZ, URZ, URZ, URZ ;  /* 0x0000003f3f3ff290 */ /* 0x000ff6000fffe03f */
[----:B------:R-:W-:Y:S01]  /*542c0*/  @!UPT UIADD3 URZ, URZ, URZ, URZ ;  /* 0x0000003f3f3ff290 */ /* 0x000fe2000fffe03f */
[----:B------:R-:W-:Y:S04]  /*542d0*/  STL.64 [R1+0x260], R24 ;  /* 0x0002601801007387 */ /* 0x000fe80000100a00 */
[----:B------:R1:W-:Y:S04]  /*542e0*/  STL.64 [R1+0x268], R26 ;  /* 0x0002681a01007387 */ /* 0x0003e80000100a00 */
[----:B-1----:R-:W2:Y:S04]  /*542f0*/  LDL.LU.64 R26, [R1+0x2f10] ;  /* 0x002f1000011a7983 */ /* 0x002ea80000300a00 */
[----:B------:R-:W-:Y:S04]  /*54300*/  STL.64 [R1+0x2e0], R236 ;  /* 0x0002e0ec01007387 */ /* 0x000fe80000100a00 */
[----:B------:R1:W-:Y:S04]  /*54310*/  STL.64 [R1+0x2e8], R238 ;  /* 0x0002e8ee01007387 */ /* 0x0003e80000100a00 */
[----:B-1----:R-:W2:Y:S04]  /*54320*/  LDL.LU.64 R238, [R1+0x2f08] ;  /* 0x002f080001ee7983 */ /* 0x002ea80000300a00 */
[----:B------:R-:W3:Y:S01]  /*54330*/  LDL.LU R236, [R1+0x2f00] ;  /* 0x002f000001ec7983 */ /* 0x000ee20000300800 */
[----:B--2---:R-:W-:Y:S11]  /*54340*/  HMMA.1688.F32.TF32 R68, R228, R238, R68 ;  /* 0x000000eee444723c */ /* 0x004ff60000081044 */
[----:B------:R-:W-:Y:S11]  /*54350*/  @!UPT UIADD3 URZ, URZ, URZ, URZ ;  /* 0x0000003f3f3ff290 */ /* 0x000ff6000fffe03f */
[----:B------:R-:W-:Y:S01]  /*54360*/  @!UPT UIADD3 URZ, URZ, URZ, URZ ;  /* 0x0000003f3f3ff290 */ /* 0x000fe2000fffe03f */
[----:B------:R-:W-:Y:S01]  /*54370*/  STL.64 [R1+0x250], R68 ;  /* 0x0002504401007387 */ /* 0x000fe20000100a00 */
[----:B------:R-:W-:-:S03]  /*54380*/  IMAD.MOV.U32 R237, RZ, RZ, R71 ;  /* 0x000000ffffed7224 */ /* 0x000fc600078e0047 */
[----:B------:R1:W-:Y:S04]  /*54390*/  STL [R1+0x258], R70 ;  /* 0x0002584601007387 */ /* 0x0003e80000100800 */
[----:B-1----:R-:W2:Y:S01]  /*543a0*/  LDL.LU.64 R70, [R1+0x2ef8] ;  /* 0x002ef80001467983 */ /* 0x002ea20000300a00 */
[C---:B----4-:R-:W-:Y:S03]  /*543b0*/  HMMA.1688.F32.TF32 R212, R228.reuse, R14, R212 ;  /* 0x0000000ee4d4723c */ /* 0x050fe600000810d4 */
[----:B------:R-:W4:Y:S05]  /*543c0*/  LDL.LU.64 R68, [R1+0x2ef0] ;  /* 0x002ef00001447983 */ /* 0x000f2a0000300a00 */
[C---:B------:R-:W-:Y:S01]  /*543d0*/  HMMA.1688.F32.TF32 R20, R228.reuse, R18, R20 ;  /* 0x00000012e414723c */ /* 0x040fe20000081014 */
[----:B------:R-:W-:Y:S07]  /*543e0*/  STL [R1+0x2e00], R237 ;  /* 0x002e00ed01007387 */ /* 0x000fee0000100800 */
[C---:B--2---:R-:W-:Y:S11]  /*543f0*/  HMMA.1688.F32.TF32 R76, R228.reuse, R70, R76 ;  /* 0x00000046e44c723c */ /* 0x044ff6000008104c */
[----:B------:R-:W-:Y:S11]  /*54400*/  @!UPT UIADD3 URZ, URZ, URZ, URZ ;  /* 0x0000003f3f3ff290 */ /* 0x000ff6000fffe03f */
[----:B------:R-:W-:Y:S01]  /*54410*/  @!UPT UIADD3 URZ, URZ, URZ, URZ ;  /* 0x0000003f3f3ff290 */ /* 0x000fe2000fffe03f */
[----:B------:R-:W-:Y:S04]  /*54420*/  STL.64 [R1+0x670], R76 ;  /* 0x0006704c01007387 */ /* 0x000fe80000100a00 */
[----:B------:R1:W-:Y:S04]  /*54430*/  STL.64 [R1+0x678], R78 ;  /* 0x0006784e01007387 */ /* 0x0003e80000100a00 */
[----:B-1----:R-:W2:Y:S04]  /*54440*/  LDL.LU.64 R78, [R1+0x2ee8] ;  /* 0x002ee800014e7983 */ /* 0x002ea80000300a00 */
[----:B------:R-:W2:Y:S04]  /*54450*/  LDL.LU.64 R76, [R1+0x2ee0] ;  /* 0x002ee000014c7983 */ /* 0x000ea80000300a00 */
[----:B------:R-:W-:Y:S04]  /*54460*/  STL.64 [R1+0x6e0], R212 ;  /* 0x0006e0d401007387 */ /* 0x000fe80000100a00 */
[----:B------:R1:W-:Y:S04]  /*54470*/  STL.64 [R1+0x6e8], R214 ;  /* 0x0006e8d601007387 */ /* 0x0003e80000100a00 */
[----:B-1----:R-:W2:Y:S04]  /*54480*/  LDL.LU.64 R214, [R1+0x2ed8] ;  /* 0x002ed80001d67983 */ /* 0x002ea80000300a00 */
[----:B------:R-:W2:Y:S04]  /*54490*/  LDL.LU.64 R212, [R1+0x2ed0] ;  /* 0x002ed00001d47983 */ /* 0x000ea80000300a00 */
[----:B------:R-:W-:Y:S04]  /*544a0*/  STL.64 [R1+0x740], R20 ;  /* 0x0007401401007387 */ /* 0x000fe80000100a00 */
[----:B------:R1:W-:Y:S04]  /*544b0*/  STL.64 [R1+0x748], R22 ;  /* 0x0007481601007387 */ /* 0x0003e80000100a00 */
[----:B-1----:R-:W2:Y:S04]  /*544c0*/  LDL.LU.64 R22, [R1+0x2ec8] ;  /* 0x002ec80001167983 */ /* 0x002ea80000300a00 */
[----:B------:R-:W3:Y:S01]  /*544d0*/  LDL.LU.64 R20, [R1+0x2ec0] ;  /* 0x002ec00001147983 */ /* 0x000ee20000300a00 */
[C---:B--2---:R-:W-:Y:S08]  /*544e0*/  HMMA.1688.F32.TF32 R72, R228.reuse, R22, R72 ;  /* 0x00000016e448723c */ /* 0x044ff00000081048 */
[C---:B------:R-:W-:Y:S11]  /*544f0*/  HMMA.1688.F32.TF32 R212, R228.reuse, R26, R212 ;  /* 0x0000001ae4d4723c */ /* 0x040ff600000810d4 */
[----:B------:R-:W-:Y:S04]  /*54500*/  @!UPT UIADD3 URZ, URZ, URZ, URZ ;  /* 0x0000003f3f3ff290 */ /* 0x000fe8000fffe03f */
[----:B------:R-:W-:Y:S04]  /*54510*/  STL.64 [R1+0x780], R72 ;  /* 0x0007804801007387 */ /* 0x000fe80000100a00 */
[----:B------:R5:W-:Y:S02]  /*54520*/  STL.64 [R1+0x788], R74 ;  /* 0x0007884a01007387 */ /* 0x000be40000100a00 */
[C---:B-----5:R-:W-:Y:S02]  /*54530*/  HMMA.1688.F32.TF32 R72, R228.reuse, R30, R100 ;  /* 0x0000001ee448723c */ /* 0x060fe40000081064 */
[----:B------:R-:W-:Y:S04]  /*54540*/  STL.64 [R1+0x7d0], R212 ;  /* 0x0007d0d401007387 */ /* 0x000fe80000100a00 */
[----:B------:R-:W-:Y:S02]  /*54550*/  STL.64 [R1+0x7d8], R214 ;  /* 0x0007d8d601007387 */ /* 0x000fe40000100a00 */
[C---:B------:R-:W-:Y:S08]  /*54560*/  HMMA.1688.F32.TF32 R100, R228.reuse, R34, R112 ;  /* 0x00000022e464723c */ /* 0x040ff00000081070 */
[C---:B------:R-:W-:Y:S07]  /*54570*/  HMMA.1688.F32.TF32 R112, R228.reuse, R38, R132 ;  /* 0x00000026e470723c */ /* 0x040fee0000081084 */
[----:B------:R-:W-:Y:S04]  /*54580*/  STL.64 [R1+0x800], R72 ;  /* 0x0008004801007387 */ /* 0x000fe80000100a00 */
[----:B------:R1:W-:Y:S02]  /*54590*/  STL.64 [R1+0x808], R74 ;  /* 0x0008084a01007387 */ /* 0x0003e40000100a00 */
[C---:B-1----:R-:W-:Y:S02]  /*545a0*/  HMMA.1688.F32.TF32 R72, R228.reuse, R42, R148 ;  /* 0x0000002ae448723c */ /* 0x042fe40000081094 */
[----:B------:R-:W-:Y:S04]  /*545b0*/  STL.64 [R1+0x830], R100 ;  /* 0x0008306401007387 */ /* 0x000fe80000100a00 */
[----:B------:R1:W-:Y:S04]  /*545c0*/  STL.64 [R1+0x838], R102 ;  /* 0x0008386601007387 */ /* 0x0003e80000100a00 */
[----:B------:R-:W-:Y:S04]  /*545d0*/  STL.64 [R1+0x860], R112 ;  /* 0x0008607001007387 */ /* 0x000fe80000100a00 */
[----:B------:R2:W-:Y:S01]  /*545e0*/  STL.64 [R1+0x868], R114 ;  /* 0x0008687201007387 */ /* 0x0005e20000100a00 */
[C---:B-1----:R-:W-:Y:S08]  /*545f0*/  HMMA.1688.F32.TF32 R100, R228.reuse, R46, R164 ;  /* 0x0000002ee464723c */ /* 0x042ff000000810a4 */
[----:B------:R-:W-:Y:S01]  /*54600*/  STL.64 [R1+0x890], R72 ;  /* 0x0008904801007387 */ /* 0x000fe20000100a00 */
[C---:B--2---:R-:W-:Y:S03]  /*54610*/  HMMA.1688.F32.TF32 R112, R228.reuse, R50, R180 ;  /* 0x00000032e470723c */ /* 0x044fe600000810b4 */
[----:B------:R1:W-:Y:S05]  /*54620*/  STL.64 [R1+0x898], R74 ;  /* 0x0008984a01007387 */ /* 0x0003ea0000100a00 */
[C---:B-1----:R-:W-:Y:S06]  /*54630*/  HMMA.1688.F32.TF32 R72, R228.reuse, R54, R196 ;  /* 0x00000036e448723c */ /* 0x042fec00000810c4 */
[----:B------:R-:W-:Y:S04]  /*54640*/  STL.64 [R1+0x8c0], R100 ;  /* 0x0008c06401007387 */ /* 0x000fe80000100a00 */
[----:B------:R1:W-:Y:S05]  /*54650*/  STL.64 [R1+0x8c8], R102 ;  /* 0x0008c86601007387 */ /* 0x0003ea0000100a00 */
[----:B------:R-:W-:Y:S04]  /*54660*/  STL.64 [R1+0x8e0], R112 ;  /* 0x0008e07001007387 */ /* 0x000fe80000100a00 */
[----:B------:R2:W-:Y:S01]  /*54670*/  STL.64 [R1+0x8e8], R114 ;  /* 0x0008e87201007387 */ /* 0x0005e20000100a00 */
[C---:B-1----:R-:W-:Y:S03]  /*54680*/  HMMA.1688.F32.TF32 R100, R228.reuse, R58, R208 ;  /* 0x0000003ae464723c */ /* 0x042fe600000810d0 */
[----:B------:R-:W-:Y:S05]  /*54690*/  STL.64 [R1+0x900], R72 ;  /* 0x0009004801007387 */ /* 0x000fea0000100a00 */
[----:B--2---:R-:W-:Y:S01]  /*546a0*/  HMMA.1688.F32.TF32 R112, R228, R62, R176 ;  /* 0x0000003ee470723c */ /* 0x004fe200000810b0 */
[----:B------:R1:W-:Y:S07]  /*546b0*/  STL.64 [R1+0x908], R74 ;  /* 0x0009084a01007387 */ /* 0x0003ee0000100a00 */
[----:B-1----:R-:W-:Y:S07]  /*546c0*/  HMMA.1688.F32.TF32 R72, R240, R66, R248 ;  /* 0x00000042f048723c */ /* 0x002fee00000810f8 */
[----:B------:R1:W-:Y:S04]  /*546d0*/  STL.64 [R1+0x910], R100 ;  /* 0x0009106401007387 */ /* 0x0003e80000100a00 */
[----:B------:R2:W-:Y:S04]  /*546e0*/  STL.64 [R1+0x918], R102 ;  /* 0x0009186601007387 */ /* 0x0005e80000100a00 */
[----:B-1----:R-:W5:Y:S04]  /*546f0*/  LDL.LU R100, [R1+0x130] ;  /* 0x0001300001647983 */ /* 0x002f680000300800 */
[----:B------:R-:W-:Y:S04]  /*54700*/  STL.64 [R1+0x920], R112 ;  /* 0x0009207001007387 */ /* 0x000fe80000100a00 */
[----:B------:R-:W-:Y:S04]  /*54710*/  STL.64 [R1+0x928], R114 ;  /* 0x0009287201007387 */ /* 0x000fe80000100a00 */
[----:B------:R1:W-:Y:S04]  /*54720*/  STL.64 [R1+0x1a0], R72 ;  /* 0x0001a04801007387 */ /* 0x0003e80000100a00 */
[----:B------:R1:W-:Y:S04]  /*54730*/  STL.64 [R1+0x1a8], R74 ;  /* 0x0001a84a01007387 */ /* 0x0003e80000100a00 */
[----:B------:R-:W5:Y:S04]  /*54740*/  LDL.LU R101, [R1+0x134] ;  /* 0x0001340001657983 */ /* 0x000f680000300800 */
[----:B--2---:R-:W5:Y:S04]  /*54750*/  LDL.LU R102, [R1+0x138] ;  /* 0x0001380001667983 */ /* 0x004f680000300800 */
[----:B------:R-:W5:Y:S04]  /*54760*/  LDL.LU R103, [R1+0x13c] ;  /* 0x00013c0001677983 */ /* 0x000f680000300800 */
        /* <DEDUP_REMOVED lines=12> */
[----:B-1----:R-:W2:Y:S04]  /*54830*/  LDL.LU R72, [R1+0x2d0] ;  /* 0x0002d00001487983 */ /* 0x002ea80000300800 */
[----:B------:R-:W2:Y:S04]  /*54840*/  LDL.LU R73, [R1+0x2d4] ;  /* 0x0002d40001497983 */ /* 0x000ea80000300800 */
[----:B------:R-:W2:Y:S04]  /*54850*/  LDL.LU R74, [R1+0x2d8] ;  /* 0x0002d800014a7983 */ /* 0x000ea80000300800 */
[----:B------:R-:W2:Y:S04]  /*54860*/  LDL.LU R75, [R1+0x2dc] ;  /* 0x0002dc00014b7983 */ /* 0x000ea80000300800 */
[----:B------:R-:W3:Y:S04]  /*54870*/  LDL.LU R248, [R1+0x280] ;  /* 0x0002800001f87983 */ /* 0x000ee80000300800 */
[----:B------:R-:W3:Y:S04]  /*54880*/  LDL.LU R249, [R1+0x284] ;  /* 0x0002840001f97983 */ /* 0x000ee80000300800 */
[----:B------:R-:W3:Y:S04]  /*54890*/  LDL.LU R250, [R1+0x288] ;  /* 0x0002880001fa7983 */ /* 0x000ee80000300800 */
[----:B------:R-:W3:Y:S04]  /*548a0*/  LDL.LU R251, [R1+0x28c] ;  /* 0x00028c0001fb7983 */ /* 0x000ee80000300800 */
        /* <DEDUP_REMOVED lines=21> */
[----:B------:R-:W4:Y:S01]  /*54a00*/  LDL.LU R133, [R1+0x314] ;  /* 0x0003140001857983 */ /* 0x000f220000300800 */
[----:B------:R-:W-:-:S03]  /*54a10*/  IMAD.MOV.U32 R215, RZ, RZ, R3 ;  /* 0x000000ffffd77224 */ /* 0x000fc600078e0003 */
[----:B------:R-:W4:Y:S04]  /*54a20*/  LDL.LU R134, [R1+0x318] ;  /* 0x0003180001867983 */ /* 0x000f280000300800 */
[----:B------:R-:W4:Y:S04]  /*54a30*/  LDL.LU R135, [R1+0x31c] ;  /* 0x00031c0001877983 */ /* 0x000f280000300800 */
[----:B------:R-:W4:Y:S04]  /*54a40*/  LDL.LU R212, [R1+0x70] ;  /* 0x0000700001d47983 */ /* 0x000f280000300800 */
[----:B------:R-:W5:Y:S04]  /*54a50*/  LDL.LU R213, [R1+0x74] ;  /* 0x0000740001d57983 */ /* 0x000f680000300800 */
[----:B------:R-:W5:Y:S01]  /*54a60*/  LDL.LU R214, [R1+0x78] ;  /* 0x0000780001d67983 */ /* 0x000f620000300800 */
[C---:B--2---:R-:W-:Y:S08]  /*54a70*/  HMMA.1688.F32.TF32 R72, R240.reuse, R10, R72 ;  /* 0x0000000af048723c */ /* 0x044ff00000081048 */
[----:B---3--:R-:W-:Y:S11]  /*54a80*/  HMMA.1688.F32.TF32 R248, R240, R6, R248 ;  /* 0x00000006f0f8723c */ /* 0x008ff600000810f8 */
[----:B------:R-:W-:Y:S04]  /*54a90*/  @!UPT UIADD3 URZ, URZ, URZ, URZ ;  /* 0x0000003f3f3ff290 */ /* 0x000fe8000fffe03f */
[----:B------:R-:W-:Y:S01]  /*54aa0*/  STL.64 [R1+0x190], R72 ;  /* 0x0001904801007387 */ /* 0x000fe20000100a00 */
[----:B------:R-:W-:-:S03]  /*54ab0*/  IMAD.MOV.U32 R3, RZ, RZ, R75 ;  /* 0x000000ffff037224 */ /* 0x000fc600078e004b */
[----:B------:R1:W-:Y:S04]  /*54ac0*/  STL [R1+0x198], R74 ;  /* 0x0001984a01007387 */ /* 0x0003e80000100800 */
[----:B-1----:R-:W2:Y:S04]  /*54ad0*/  LDL.LU.64 R74, [R1+0x2eb8] ;  /* 0x002eb800014a7983 */ /* 0x002ea80000300a00 */
[----:B------:R-:W2:Y:S04]  /*54ae0*/  LDL.LU.64 R72, [R1+0x2eb0] ;  /* 0x002eb00001487983 */ /* 0x000ea80000300a00 */
[----:B------:R-:W-:Y:S04]  /*54af0*/  STL [R1+0x2e08], R3 ;  /* 0x002e080301007387 */ /* 0x000fe80000100800 */
[----:B------:R-:W-:Y:S04]  /*54b00*/  STL.64 [R1+0x1b0], R248 ;  /* 0x0001b0f801007387 */ /* 0x000fe80000100a00 */
[----:B------:R1:W-:Y:S04]  /*54b10*/  STL.64 [R1+0x1b8], R250 ;  /* 0x0001b8fa01007387 */ /* 0x0003e80000100a00 */
[----:B-1----:R-:W3:Y:S04]  /*54b20*/  LDL.LU.64 R250, [R1+0x2ea8] ;  /* 0x002ea80001fa7983 */ /* 0x002ee80000300a00 */
[----:B------:R-:W3:Y:S01]  /*54b30*/  LDL.LU.64 R248, [R1+0x2ea0] ;  /* 0x002ea00001f87983 */ /* 0x000ee20000300a00 */
[C---:B------:R-:W-:Y:S11]  /*54b40*/  HMMA.1688.F32.TF32 R228, R240.reuse, R238, R228 ;  /* 0x000000eef0e4723c */ /* 0x040ff600000810e4 */
[----:B------:R-:W-:Y:S11]  /*54b50*/  @!UPT UIADD3 URZ, URZ, URZ, URZ ;  /* 0x0000003f3f3ff290 */ /* 0x000ff6000fffe03f */
[----:B------:R-:W-:Y:S01]  /*54b60*/  @!UPT UIADD3 URZ, URZ, URZ, URZ ;  /* 0x0000003f3f3ff290 */ /* 0x000fe2000fffe03f */
[----:B------:R-:W-:Y:S04]  /*54b70*/  STL.64 [R1+0x1d0], R228 ;  /* 0x0001d0e401007387 */ /* 0x000fe80000100a00 */
[----:B------:R1:W-:Y:S02]  /*54b80*/  STL.64 [R1+0x1d8], R230 ;  /* 0x0001d8e601007387 */ /* 0x0003e40000100a00 */
[C---:B-1----:R-:W-:Y:S08]  /*54b90*/  HMMA.1688.F32.TF32 R228, R240.reuse, R70, R176 ;  /* 0x00000046f0e4723c */ /* 0x042ff000000810b0 */
[C---:B----4-:R-:W-:Y:S08]  /*54ba0*/  HMMA.1688.F32.TF32 R176, R240.reuse, R14, R208 ;  /* 0x0000000ef0b0723c */ /* 0x050ff000000810d0 */
[C---:B------:R-:W-:Y:S07]  /*54bb0*/  HMMA.1688.F32.TF32 R208, R240.reuse, R18, R196 ;  /* 0x00000012f0d0723c */ /* 0x040fee00000810c4 */
[----:B------:R-:W-:Y:S04]  /*54bc0*/  STL.64 [R1+0x2d0], R228 ;  /* 0x0002d0e401007387 */ /* 0x000fe80000100a00 */
[----:B------:R-:W-:Y:S04]  /*54bd0*/  STL.64 [R1+0x2d8], R230 ;  /* 0x0002d8e601007387 */ /* 0x000fe80000100a00 */
[----:B------:R-:W-:Y:S04]  /*54be0*/  STL.64 [R1+0x380], R176 ;  /* 0x000380b001007387 */ /* 0x000fe80000100a00 */
[----:B------:R1:W-:Y:S02]  /*54bf0*/  STL.64 [R1+0x388], R178 ;  /* 0x000388b201007387 */ /* 0x0003e40000100a00 */
[C---:B-1----:R-:W-:Y:S08]  /*54c00*/  HMMA.1688.F32.TF32 R176, R240.reuse, R26, R76 ;  /* 0x0000001af0b0723c */ /* 0x042ff0000008104c */
[C---:B------:R-:W-:Y:S01]  /*54c10*/  HMMA.1688.F32.TF32 R76, R240.reuse, R30, R96 ;  /* 0x0000001ef04c723c */ /* 0x040fe20000081060 */
[----:B------:R-:W-:Y:S04]  /*54c20*/  STL.64 [R1+0x4e0], R208 ;  /* 0x0004e0d001007387 */ /* 0x000fe80000100a00 */
[----:B------:R-:W-:Y:S03]  /*54c30*/  STL.64 [R1+0x4e8], R210 ;  /* 0x0004e8d201007387 */ /* 0x000fe60000100a00 */
[C---:B------:R-:W-:Y:S08]  /*54c40*/  HMMA.1688.F32.TF32 R108, R240.reuse, R34, R108 ;  /* 0x00000022f06c723c */ /* 0x040ff0000008106c */
[C---:B------:R-:W-:Y:S08]  /*54c50*/  HMMA.1688.F32.TF32 R96, R240.reuse, R38, R128 ;  /* 0x00000026f060723c */ /* 0x040ff00000081080 */
[C---:B---3--:R-:W-:Y:S11]  /*54c60*/  HMMA.1688.F32.TF32 R196, R240.reuse, R22, R248 ;  /* 0x00000016f0c4723c */ /* 0x048ff600000810f8 */
[----:B------:R-:W-:Y:S11]  /*54c70*/  @!UPT UIADD3 URZ, URZ, URZ, URZ ;  /* 0x0000003f3f3ff290 */ /* 0x000ff6000fffe03f */
[----:B------:R-:W-:Y:S01]  /*54c80*/  @!UPT UIADD3 URZ, URZ, URZ, URZ ;  /* 0x0000003f3f3ff290 */ /* 0x000fe2000fffe03f */
[----:B------:R-:W-:Y:S04]  /*54c90*/  STL.64 [R1+0x6d0], R196 ;  /* 0x0006d0c401007387 */ /* 0x000fe80000100a00 */
[----:B------:R-:W-:Y:S04]  /*54ca0*/  STL.64 [R1+0x6d8], R198 ;  /* 0x0006d8c601007387 */ /* 0x000fe80000100a00 */
[----:B------:R-:W-:Y:S04]  /*54cb0*/  STL.64 [R1+0x730], R176 ;  /* 0x000730b001007387 */ /* 0x000fe80000100a00 */
[----:B------:R-:W-:Y:S04]  /*54cc0*/  STL.64 [R1+0x738], R178 ;  /* 0x000738b201007387 */ /* 0x000fe80000100a00 */
        /* <DEDUP_REMOVED lines=9> */
[C---:B---3--:R-:W-:Y:S03]  /*54d60*/  HMMA.1688.F32.TF32 R96, R240.reuse, R50, R172 ;  /* 0x00000032f060723c */ /* 0x048fe600000810ac */
        /* <DEDUP_REMOVED lines=8> */
[----:B---3--:R-:W-:Y:S01]  /*54df0*/  HMMA.1688.F32.TF32 R96, R240, R62, R220 ;  /* 0x0000003ef060723c */ /* 0x008fe200000810dc */
[----:B------:R1:W-:Y:S07]  /*54e00*/  STL.64 [R1+0x8b8], R78 ;  /* 0x0008b84e01007387 */ /* 0x0003ee0000100a00 */
[C---:B-1----:R-:W-:Y:S07]  /*54e10*/  HMMA.1688.F32.TF32 R76, R244.reuse, R66, R180 ;  /* 0x00000042f44c723c */ /* 0x042fee00000810b4 */
[----:B------:R-:W-:Y:S04]  /*54e20*/  STL.64 [R1+0x8d0], R108 ;  /* 0x0008d06c01007387 */ /* 0x000fe80000100a00 */
[----:B------:R-:W-:Y:S01]  /*54e30*/  STL.64 [R1+0x8d8], R110 ;  /* 0x0008d86e01007387 */ /* 0x000fe20000100a00 */
[----:B------:R-:W-:Y:S11]  /*54e40*/  HMMA.1688.F32.TF32 R240, R244, R10, R164 ;  /* 0x0000000af4f0723c */ /* 0x000ff600000810a4 */
[----:B------:R-:W-:Y:S01]  /*54e50*/  STL.64 [R1+0xa0], R76 ;  /* 0x0000a04c01007387 */ /* 0x000fe20000100a00 */
[----:B------:R-:W-:-:S03]  /*54e60*/  IMAD.MOV.U32 R3, RZ, RZ, R79 ;  /* 0x000000ffff037224 */ /* 0x000fc600078e004f */
[----:B------:R-:W-:Y:S04]  /*54e70*/  STL.64 [R1+0x8f0], R96 ;  /* 0x0008f06001007387 */ /* 0x000fe80000100a00 */
[----:B------:R-:W-:Y:S04]  /*54e80*/  STL.64 [R1+0x8f8], R98 ;  /* 0x0008f86201007387 */ /* 0x000fe80000100a00 */
[----:B------:R1:W-:Y:S02]  /*54e90*/  STL [R1+0xa8], R78 ;  /* 0x0000a84e01007387 */ /* 0x0003e40000100800 */
[----:B-1----:R-:W-:Y:S02]  /*54ea0*/  HMMA.1688.F32.TF32 R76, R244, R6, R148 ;  /* 0x00000006f44c723c */ /* 0x002fe40000081094 */
[----:B------:R-:W-:Y:S04]  /*54eb0*/  STL.64 [R1+0x2e18], R242 ;  /* 0x002e18f201007387 */ /* 0x000fe80000100a00 */
[----:B------:R-:W-:Y:S11]  /*54ec0*/  STL.64 [R1+0x2e10], R240 ;  /* 0x002e10f001007387 */ /* 0x000ff60000100a00 */
[----:B------:R-:W-:Y:S06]  /*54ed0*/  @!UPT UIADD3 URZ, URZ, URZ, URZ ;  /* 0x0000003f3f3ff290 */ /* 0x000fec000fffe03f */
[----:B------:R-:W-:Y:S01]  /*54ee0*/  STL.64 [R1+0x100], R76 ;  /* 0x0001004c01007387 */ /* 0x000fe20000100a00 */
[----:B------:R-:W-:-:S03]  /*54ef0*/  IMAD.MOV.U32 R237, RZ, RZ, R79 ;  /* 0x000000ffffed7224 */ /* 0x000fc600078e004f */
[----:B------:R1:W-:Y:S02]  /*54f00*/  STL [R1+0x108], R78 ;  /* 0x0001084e01007387 */ /* 0x0003e40000100800 */
[C---:B-1----:R-:W-:Y:S02]  /*54f10*/  HMMA.1688.F32.TF32 R76, R244.reuse, R238, R132 ;  /* 0x000000eef44c723c */ /* 0x042fe40000081084 */
[----:B------:R-:W-:Y:S06]  /*54f20*/  STL [R1+0x2e04], R237 ;  /* 0x002e04ed01007387 */ /* 0x000fec0000100800 */
[C---:B------:R-:W-:Y:S08]  /*54f30*/  HMMA.1688.F32.TF32 R108, R244.reuse, R70, R112 ;  /* 0x00000046f46c723c */ /* 0x040ff00000081070 */
[C---:B-----5:R-:W-:Y:S07]  /*54f40*/  HMMA.1688.F32.TF32 R96, R244.reuse, R14, R100 ;  /* 0x0000000ef460723c */ /* 0x060fee0000081064 */
[----:B------:R-:W-:Y:S04]  /*54f50*/  STL.64 [R1+0x110], R76 ;  /* 0x0001104c01007387 */ /* 0x000fe80000100a00 */
[----:B------:R1:W-:Y:S02]  /*54f60*/  STL.64 [R1+0x118], R78 ;  /* 0x0001184e01007387 */ /* 0x0003e40000100a00 */
[----:B-1----:R-:W-:Y:S02]  /*54f70*/  HMMA.1688.F32.TF32 R76, R244, R18, R212 ;  /* 0x00000012f44c723c */ /* 0x002fe400000810d4 */
[----:B------:R-:W-:Y:S01]  /*54f80*/  STL.64 [R1+0x120], R108 ;  /* 0x0001206c01007387 */ /* 0x000fe20000100a00 */
[----:B------:R-:W-:-:S03]  /*54f90*/  IMAD.MOV.U32 R100, RZ, RZ, R236 ;  /* 0x000000ffff647224 */ /* 0x000fc600078e00ec */
[----:B------:R1:W-:Y:S04]  /*54fa0*/  STL.64 [R1+0x128], R110 ;  /* 0x0001286e01007387 */ /* 0x0003e80000100a00 */
[----:B------:R-:W-:Y:S01]  /*54fb0*/  STL.64 [R1+0x180], R96 ;  /* 0x0001806001007387 */ /* 0x000fe20000100a00 */
[----:B------:R-:W-:-:S03]  /*54fc0*/  IMAD.MOV.U32 R101, RZ, RZ, R8 ;  /* 0x000000ffff657224 */ /* 0x000fc600078e0008 */
[----:B------:R2:W-:Y:S01]  /*54fd0*/  STL.64 [R1+0x188], R98 ;  /* 0x0001886201007387 */ /* 0x0005e20000100a00 */
[----:B------:R-:W-:-:S03]  /*54fe0*/  IMAD.MOV.U32 R176, RZ, RZ, R5 ;  /* 0x000000ffffb07224 */ /* 0x000fc600078e0005 */
[----:B------:R-:W3:Y:S01]  /*54ff0*/  LDL.LU R236, [R1+0x2e98] ;  /* 0x002e980001ec7983 */ /* 0x000ee20000300800 */
[----:B------:R-:W-:-:S04]  /*55000*/  IMAD.MOV.U32 R177, RZ, RZ, R2 ;  /* 0x000000ffffb17224 */ /* 0x000fc800078e0002 */
[----:B------:R-:W-:Y:S04]  /*55010*/  STL.64 [R1+0x230], R76 ;  /* 0x0002304c01007387 */ /* 0x000fe80000100a00 */
[----:B------:R4:W-:Y:S04]  /*55020*/  STL.64 [R1+0x238], R78 ;  /* 0x0002384e01007387 */ /* 0x0009e80000100a00 */
[----:B------:R-:W5:Y:S04]  /*55030*/  LDL.LU R8, [R1+0x2e94] ;  /* 0x002e940001087983 */ /* 0x000f680000300800 */
[----:B------:R-:W2:Y:S04]  /*55040*/  LDL.LU R5, [R1+0x2e90] ;  /* 0x002e900001057983 */ /* 0x000ea80000300800 */
[----:B------:R-:W3:Y:S01]  /*55050*/  LDL.LU R2, [R1+0x2e8c] ;  /* 0x002e8c0001027983 */ /* 0x000ee20000300800 */
[----:B------:R-:W-:-:S02]  /*55060*/  IMAD.MOV.U32 R178, RZ, RZ, R252 ;  /* 0x000000ffffb27224 */ /* 0x000fc400078e00fc */
[----:B------:R-:W-:Y:S01]  /*55070*/  IMAD.MOV.U32 R179, RZ, RZ, R9 ;  /* 0x000000ffffb37224 */ /* 0x000fe200078e0009 */
[----:B------:R-:W4:Y:S04]  /*55080*/  LDL.LU R252, [R1+0x2e88] ;  /* 0x002e880001fc7983 */ /* 0x000f280000300800 */
[----:B------:R-:W4:Y:S04]  /*55090*/  LDL.LU R9, [R1+0x2e84] ;  /* 0x002e840001097983 */ /* 0x000f280000300800 */
[----:B------:R-:W4:Y:S01]  /*550a0*/  LDL.LU R132, [R1+0x160] ;  /* 0x0001600001847983 */ /* 0x000f220000300800 */
[----:B-----5:R-:W-:-:S03]  /*550b0*/  IMAD.MOV.U32 R133, RZ, RZ, R8 ;  /* 0x000000ffff857224 */ /* 0x020fc600078e0008 */
[----:B------:R-:W5:Y:S01]  /*550c0*/  LDL.LU R8, [R1+0x2e80] ;  /* 0x002e800001087983 */ /* 0x000f620000300800 */
[----:B--2---:R-:W-:-:S03]  /*550d0*/  IMAD.MOV.U32 R134, RZ, RZ, R5 ;  /* 0x000000ffff867224 */ /* 0x004fc600078e0005 */
[----:B------:R-:W2:Y:S01]  /*550e0*/  LDL.LU R5, [R1+0x2e7c] ;  /* 0x002e7c0001057983 */ /* 0x000ea20000300800 */
[----:B---3--:R-:W-:-:S03]  /*550f0*/  IMAD.MOV.U32 R135, RZ, RZ, R2 ;  /* 0x000000ffff877224 */ /* 0x008fc600078e0002 */
[----:B------:R-:W3:Y:S04]  /*55100*/  LDL.LU R2, [R1+0x2e78] ;  /* 0x002e780001027983 */ /* 0x000ee80000300800 */
        /* <DEDUP_REMOVED lines=16> */
[----:B------:R-:W3:Y:S01]  /*55210*/  LDL.LU R148, [R1+0x300] ;  /* 0x0003000001947983 */ /* 0x000ee20000300800 */
[----:B----4-:R-:W-:-:S02]  /*55220*/  IMAD.MOV.U32 R112, RZ, RZ, R9 ;  /* 0x000000ffff707224 */ /* 0x010fc400078e0009 */
[----:B------:R-:W-:Y:S01]  /*55230*/  IMAD.MOV.U32 R113, RZ, RZ, R252 ;  /* 0x000000ffff717224 */ /* 0x000fe200078e00fc */
[C---:B-1----:R-:W-:Y:S08]  /*55240*/  HMMA.1688.F32.TF32 R108, R244.reuse, R22, R176 ;  /* 0x00000016f46c723c */ /* 0x042ff000000810b0 */
[C---:B------:R-:W-:Y:S08]  /*55250*/  HMMA.1688.F32.TF32 R96, R244.reuse, R26, R72 ;  /* 0x0000001af460723c */ /* 0x040ff00000081048 */
[C---:B------:R-:W-:Y:S08]  /*55260*/  HMMA.1688.F32.TF32 R76, R244.reuse, R30, R92 ;  /* 0x0000001ef44c723c */ /* 0x040ff0000008105c */
[C---:B------:R-:W-:Y:S08]  /*55270*/  HMMA.1688.F32.TF32 R72, R244.reuse, R34, R104 ;  /* 0x00000022f448723c */ /* 0x040ff00000081068 */
[----:B------:R-:W-:Y:S01]  /*55280*/  HMMA.1688.F32.TF32 R92, R244, R38, R124 ;  /* 0x00000026f45c723c */ /* 0x000fe2000008107c */
[----:B------:R-:W-:-:S02]  /*55290*/  IMAD.MOV.U32 R114, RZ, RZ, R236 ;  /* 0x000000ffff727224 */ /* 0x000fc400078e00ec */
[----:B-----5:R-:W-:Y:S02]  /*552a0*/  IMAD.MOV.U32 R151, RZ, RZ, R8 ;  /* 0x000000ffff977224 */ /* 0x020fe400078e0008 */
[----:B--2---:R-:W-:Y:S02]  /*552b0*/  IMAD.MOV.U32 R150, RZ, RZ, R5 ;  /* 0x000000ffff967224 */ /* 0x004fe400078e0005 */
[----:B---3--:R-:W-:Y:S02]  /*552c0*/  IMAD.MOV.U32 R149, RZ, RZ, R2 ;  /* 0x000000ffff957224 */ /* 0x008fe400078e0002 */
[----:B------:R-:W2:Y:S04]  /*552d0*/  LDL.LU R2, [R1+0x2e74] ;  /* 0x002e740001027983 */ /* 0x000ea80000300800 */
[----:B------:R-:W3:Y:S04]  /*552e0*/  LDL.LU R5, [R1+0x2e70] ;  /* 0x002e700001057983 */ /* 0x000ee80000300800 */
[----:B------:R-:W4:Y:S04]  /*552f0*/  LDL.LU R8, [R1+0x2e6c] ;  /* 0x002e6c0001087983 */ /* 0x000f280000300800 */
[----:B------:R-:W5:Y:S04]  /*55300*/  LDL.LU R9, [R1+0x2e68] ;  /* 0x002e680001097983 */ /* 0x000f680000300800 */
[----:B------:R-:W2:Y:S04]  /*55310*/  LDL.LU R252, [R1+0x2e64] ;  /* 0x002e640001fc7983 */ /* 0x000ea80000300800 */
[----:B------:R-:W-:Y:S04]  /*55320*/  STL.64 [R1+0x2b0], R108 ;  /* 0x0002b06c01007387 */ /* 0x000fe80000100a00 */
[----:B------:R-:W-:Y:S04]  /*55330*/  STL.64 [R1+0x2b8], R110 ;  /* 0x0002b86e01007387 */ /* 0x000fe80000100a00 */
[----:B------:R-:W-:Y:S04]  /*55340*/  STL.64 [R1+0x340], R96 ;  /* 0x0003406001007387 */ /* 0x000fe80000100a00 */
[----:B------:R-:W-:Y:S04]  /*55350*/  STL.64 [R1+0x348], R98 ;  /* 0x0003486201007387 */ /* 0x000fe80000100a00 */
[----:B------:R-:W-:Y:S04]  /*55360*/  STL.64 [R1+0x3a0], R76 ;  /* 0x0003a04c01007387 */ /* 0x000fe80000100a00 */
[----:B------:R1:W-:Y:S04]  /*55370*/  STL.64 [R1+0x3a8], R78 ;  /* 0x0003a84e01007387 */ /* 0x0003e80000100a00 */
[----:B------:R-:W-:Y:S04]  /*55380*/  STL.64 [R1+0x450], R72 ;  /* 0x0004504801007387 */ /* 0x000fe80000100a00 */
[----:B------:R1:W-:Y:S02]  /*55390*/  STL.64 [R1+0x458], R74 ;  /* 0x0004584a01007387 */ /* 0x0003e40000100a00 */
[C---:B-1----:R-:W-:Y:S08]  /*553a0*/  HMMA.1688.F32.TF32 R76, R244.reuse, R42, R140 ;  /* 0x0000002af44c723c */ /* 0x042ff0000008108c */
[C---:B------:R-:W-:Y:S01]  /*553b0*/  HMMA.1688.F32.TF32 R72, R244.reuse, R46, R156 ;  /* 0x0000002ef448723c */ /* 0x040fe2000008109c */
[----:B------:R-:W-:Y:S04]  /*553c0*/  STL.64 [R1+0x760], R92 ;  /* 0x0007605c01007387 */ /* 0x000fe80000100a00 */
[----:B------:R-:W-:Y:S04]  /*553d0*/  STL.64 [R1+0x768], R94 ;  /* 0x0007685e01007387 */ /* 0x000fe80000100a00 */
[----:B------:R-:W2:Y:S06]  /*553e0*/  LDL R236, [R1+0x9c0] ;  /* 0x0009c00001ec7983 */ /* 0x000eac0000100800 */
[----:B------:R-:W-:Y:S04]  /*553f0*/  STL.64 [R1+0x7a0], R76 ;  /* 0x0007a04c01007387 */ /* 0x000fe80000100a00 */
[----:B------:R1:W-:Y:S04]  /*55400*/  STL.64 [R1+0x7a8], R78 ;  /* 0x0007a84e01007387 */ /* 0x0003e80000100a00 */
[----:B------:R-:W-:Y:S04]  /*55410*/  STL.64 [R1+0x7e0], R72 ;  /* 0x0007e04801007387 */ /* 0x000fe80000100a00 */
[----:B------:R1:W-:Y:S02]  /*55420*/  STL.64 [R1+0x7e8], R74 ;  /* 0x0007e84a01007387 */ /* 0x0003e40000100a00 */
[C---:B-1----:R-:W-:Y:S02]  /*55430*/  HMMA.1688.F32.TF32 R76, R244.reuse, R50, R168 ;  /* 0x00000032f44c723c */ /* 0x042fe400000810a8 */
[----:B------:R-:W3:Y:S06]  /*55440*/  LDL R0, [R1+0x9c8] ;  /* 0x0009c80001007983 */ /* 0x000eec0000100800 */
[C---:B------:R-:W-:Y:S11]  /*55450*/  HMMA.1688.F32.TF32 R72, R244.reuse, R54, R188 ;  /* 0x00000036f448723c */ /* 0x040ff600000810bc */
[----:B------:R-:W-:Y:S04]  /*55460*/  @!UPT UIADD3 URZ, URZ, URZ, URZ ;  /* 0x0000003f3f3ff290 */ /* 0x000fe8000fffe03f */
[----:B------:R-:W-:Y:S04]  /*55470*/  STL.64 [R1+0x810], R76 ;  /* 0x0008104c01007387 */ /* 0x000fe80000100a00 */
[----:B------:R1:W-:Y:S04]  /*55480*/  STL.64 [R1+0x818], R78 ;  /* 0x0008184e01007387 */ /* 0x0003e80000100a00 */
[----:B------:R-:W-:Y:S04]  /*55490*/  STL.64 [R1+0x840], R72 ;  /* 0x0008404801007387 */ /* 0x000fe80000100a00 */
[----:B------:R1:W-:Y:S02]  /*554a0*/  STL.64 [R1+0x848], R74 ;  /* 0x0008484a01007387 */ /* 0x0003e40000100a00 */
[C---:B-1----:R-:W-:Y:S08]  /*554b0*/  HMMA.1688.F32.TF32 R76, R244.reuse, R58, R200 ;  /* 0x0000003af44c723c */ /* 0x042ff000000810c8 */
[----:B------:R-:W-:Y:S08]  /*554c0*/  HMMA.1688.F32.TF32 R72, R244, R62, R224 ;  /* 0x0000003ef448723c */ /* 0x000ff000000810e0 */
[C---:B------:R-:W-:Y:S07]  /*554d0*/  HMMA.1688.F32.TF32 R224, R232.reuse, R66, R208 ;  /* 0x00000042e8e0723c */ /* 0x040fee00000810d0 */
[----:B------:R-:W-:Y:S01]  /*554e0*/  STL.64 [R1+0x870], R76 ;  /* 0x0008704c01007387 */ /* 0x000fe20000100a00 */
[C---:B------:R-:W-:Y:S03]  /*554f0*/  HMMA.1688.F32.TF32 R228, R232.reuse, R10, R196 ;  /* 0x0000000ae8e4723c */ /* 0x040fe600000810c4 */
[----:B------:R-:W-:Y:S11]  /*55500*/  STL.64 [R1+0x878], R78 ;  /* 0x0008784e01007387 */ /* 0x000ff60000100a00 */
[----:B------:R-:W-:Y:S01]  /*55510*/  @!UPT UIADD3 URZ, URZ, URZ, URZ ;  /* 0x0000003f3f3ff290 */ /* 0x000fe2000fffe03f */
[----:B------:R-:W-:Y:S04]  /*55520*/  STL.64 [R1+0x2e28], R226 ;  /* 0x002e28e201007387 */ /* 0x000fe80000100a00 */
[----:B------:R-:W-:Y:S04]  /*55530*/  STL.64 [R1+0x8a0], R72 ;  /* 0x0008a04801007387 */ /* 0x000fe80000100a00 */
[----:B------:R1:W-:Y:S02]  /*55540*/  STL.64 [R1+0x8a8], R74 ;  /* 0x0008a84a01007387 */ /* 0x0003e40000100a00 */
[C---:B-1----:R-:W-:Y:S01]  /*55550*/  HMMA.1688.F32.TF32 R72, R232.reuse, R6, R180 ;  /* 0x00000006e848723c */ /* 0x042fe200000810b4 */
[----:B------:R-:W-:Y:S01]  /*55560*/  IMAD.MOV.U32 R115, RZ, RZ, R17 ;  /* 0x000000ffff737224 */ /* 0x000fe200078e0011 */
[----:B------:R-:W-:Y:S04]  /*55570*/  STL.64 [R1+0x2e20], R224 ;  /* 0x002e20e001007387 */ /* 0x000fe80000100a00 */
[----:B------:R-:W-:Y:S02]  /*55580*/  STL.64 [R1+0x2e38], R230 ;  /* 0x002e38e601007387 */ /* 0x000fe40000100a00 */
[----:B------:R-:W-:Y:S02]  /*55590*/  HMMA.1688.F32.TF32 R76, R232, R238, R164 ;  /* 0x000000eee84c723c */ /* 0x000fe400000810a4 */
[----:B------:R-:W-:Y:S01]  /*555a0*/  STL.64 [R1+0x2e30], R228 ;  /* 0x002e30e401007387 */ /* 0x000fe20000100a00 */
[----:B------:R-:W-:-:S02]  /*555b0*/  IMAD.MOV.U32 R213, RZ, RZ, R13 ;  /* 0x000000ffffd57224 */ /* 0x000fc400078e000d */
[----:B------:R-:W-:-:S03]  /*555c0*/  IMAD.MOV.U32 R214, RZ, RZ, R12 ;  /* 0x000000ffffd67224 */ /* 0x000fc600078e000c */
[----:B------:R-:W-:Y:S07]  /*555d0*/  HMMA.1688.F32.TF32 R248, R232, R18, R112 ;  /* 0x00000012e8f8723c */ /* 0x000fee0000081070 */
[----:B------:R-:W-:Y:S01]  /*555e0*/  STL.64 [R1+0x30], R72 ;  /* 0x0000304801007387 */ /* 0x000fe20000100a00 */
[----:B------:R-:W-:-:S03]  /*555f0*/  IMAD.MOV.U32 R237, RZ, RZ, R75 ;  /* 0x000000ffffed7224 */ /* 0x000fc600078e004b */
[----:B------:R1:W-:Y:S01]  /*55600*/  STL [R1+0x38], R74 ;  /* 0x0000384a01007387 */ /* 0x0003e20000100800 */
[C---:B------:R-:W-:Y:S01]  /*55610*/  HMMA.1688.F32.TF32 R12, R232.reuse, R14, R132 ;  /* 0x0000000ee80c723c */ /* 0x040fe20000081084 */
[----:B------:R-:W-:Y:S02]  /*55620*/  IMAD.MOV.U32 R102, RZ, RZ, R21 ;  /* 0x000000ffff667224 */ /* 0x000fe400078e0015 */
[----:B------:R-:W-:Y:S01]  /*55630*/  IMAD.MOV.U32 R103, RZ, RZ, R20 ;  /* 0x000000ffff677224 */ /* 0x000fe200078e0014 */
[----:B------:R-:W4:Y:S04]  /*55640*/  LDL R239, [R1+0x9c4] ;  /* 0x0009c40001ef7983 */ /* 0x000f280000100800 */
[----:B-1----:R-:W-:Y:S01]  /*55650*/  HMMA.1688.F32.TF32 R72, R232, R70, R148 ;  /* 0x00000046e848723c */ /* 0x002fe20000081094 */
[----:B------:R-:W-:Y:S01]  /*55660*/  STL.64 [R1+0x20], R76 ;  /* 0x0000204c01007387 */ /* 0x000fe20000100a00 */
[----:B------:R-:W-:-:S02]  /*55670*/  IMAD.MOV.U32 R212, RZ, RZ, R16 ;  /* 0x000000ffffd47224 */ /* 0x000fc400078e0010 */
[----:B------:R-:W-:Y:S01]  /*55680*/  IMAD.MOV.U32 R215, RZ, RZ, R4 ;  /* 0x000000ffffd77224 */ /* 0x000fe200078e0004 */
[----:B------:R-:W-:Y:S04]  /*55690*/  STL.64 [R1+0x28], R78 ;  /* 0x0000284e01007387 */ /* 0x000fe80000100a00 */
[----:B------:R-:W4:Y:S01]  /*556a0*/  LDL R4, [R1+0x1bf0] ;  /* 0x001bf00001047983 */ /* 0x000f220000100800 */
[C---:B------:R-:W-:Y:S11]  /*556b0*/  HMMA.1688.F32.TF32 R16, R232.reuse, R22, R100 ;  /* 0x00000016e810723c */ /* 0x040ff60000081064 */
[----:B------:R-:W-:Y:S02]  /*556c0*/  @!UPT UIADD3 URZ, URZ, URZ, URZ ;  /* 0x0000003f3f3ff290 */ /* 0x000fe4000fffe03f */
[----:B------:R-:W-:Y:S04]  /*556d0*/  STL.64 [R1+0x10], R72 ;  /* 0x0000104801007387 */ /* 0x000fe80000100a00 */
[----:B------:R-:W-:Y:S04]  /*556e0*/  STL.64 [R1+0x18], R74 ;  /* 0x0000184a01007387 */ /* 0x000fe80000100a00 */
[----:B------:R-:W-:Y:S04]  /*556f0*/  STL.64 [R1+0x2de8], R250 ;  /* 0x002de8fa01007387 */ /* 0x000fe80000100a00 */
[----:B------:R-:W-:Y:S04]  /*55700*/  STL.64 [R1], R12 ;  /* 0x0000000c01007387 */ /* 0x000fe80000100a00 */
[----:B------:R1:W-:Y:S02]  /*55710*/  STL.64 [R1+0x8], R14 ;  /* 0x0000080e01007387 */ /* 0x0003e40000100a00 */
[C---:B-1----:R-:W-:Y:S02]  /*55720*/  HMMA.1688.F32.TF32 R12, R232.reuse, R26, R212 ;  /* 0x0000001ae80c723c */ /* 0x042fe400000810d4 */
[----:B------:R-:W-:Y:S04]  /*55730*/  STL.64 [R1+0x2de0], R248 ;  /* 0x002de0f801007387 */ /* 0x000fe80000100a00 */
[----:B------:R-:W-:Y:S02]  /*55740*/  STL.64 [R1+0x90], R16 ;  /* 0x0000901001007387 */ /* 0x000fe40000100a00 */
[C---:B------:R-:W-:Y:S02]  /*55750*/  HMMA.1688.F32.TF32 R20, R232.reuse, R30, R80 ;  /* 0x0000001ee814723c */ /* 0x040fe40000081050 */
[----:B------:R1:W-:Y:S06]  /*55760*/  STL.64 [R1+0x98], R18 ;  /* 0x0000981201007387 */ /* 0x0003ec0000100a00 */
[C---:B-1----:R-:W-:Y:S07]  /*55770*/  HMMA.1688.F32.TF32 R16, R232.reuse, R34, R84 ;  /* 0x00000022e810723c */ /* 0x042fee0000081054 */
        /* <DEDUP_REMOVED lines=9> */
[C---:B-----5:R-:W-:Y:S03]  /*55810*/  HMMA.1688.F32.TF32 R16, R232.reuse, R46, R120 ;  /* 0x0000002ee810723c */ /* 0x060fe60000081078 */
[----:B------:R1:W-:Y:S05]  /*55820*/  STL.64 [R1+0x1c8], R14 ;  /* 0x0001c80e01007387 */ /* 0x0003ea0000100a00 */
[----:B-1----:R-:W-:Y:S06]  /*55830*/  HMMA.1688.F32.TF32 R12, R232, R50, R136 ;  /* 0x00000032e80c723c */ /* 0x002fec0000081088 */
[----:B------:R-:W-:Y:S04]  /*55840*/  STL.64 [R1+0x220], R20 ;  /* 0x0002201401007387 */ /* 0x000fe80000100a00 */
[----:B------:R-:W-:Y:S04]  /*55850*/  STL.64 [R1+0x228], R22 ;  /* 0x0002281601007387 */ /* 0x000fe80000100a00 */
[----:B------:R-:W5:Y:S04]  /*55860*/  LDL.LU R100, [R1+0x6b0] ;  /* 0x0006b00001647983 */ /* 0x000f680000300800 */
[----:B------:R-:W-:Y:S04]  /*55870*/  STL.64 [R1+0x3b0], R16 ;  /* 0x0003b01001007387 */ /* 0x000fe80000100a00 */
[----:B------:R1:W-:Y:S01]  /*55880*/  STL.64 [R1+0x3b8], R18 ;  /* 0x0003b81201007387 */ /* 0x0003e20000100a00 */
[----:B--2---:R-:W-:-:S03]  /*55890*/  IMAD.MOV.U32 R103, RZ, RZ, R252 ;  /* 0x000000ffff677224 */ /* 0x004fc600078e00fc */
[----:B------:R-:W-:Y:S04]  /*558a0*/  STL.64 [R1+0x6f0], R12 ;  /* 0x0006f00c01007387 */ /* 0x000fe80000100a00 */
[----:B------:R2:W-:Y:S04]  /*558b0*/  STL.64 [R1+0x6f8], R14 ;  /* 0x0006f80e01007387 */ /* 0x0005e80000100a00 */
[----:B------:R-:W5:Y:S04]  /*558c0*/  LDL.LU R101, [R1+0x6b4] ;  /* 0x0006b40001657983 */ /* 0x000f680000300800 */
[----:B------:R-:W5:Y:S04]  /*558d0*/  LDL.LU R102, [R1+0x6b8] ;  /* 0x0006b80001667983 */ /* 0x000f680000300800 */
[----:B------:R-:W5:Y:S01]  /*558e0*/  LDL.LU R252, [R1+0x2e60] ;  /* 0x002e600001fc7983 */ /* 0x000f620000300800 */
[C---:B-1----:R-:W-:Y:S03]  /*558f0*/  HMMA.1688.F32.TF32 R16, R232.reuse, R54, R152 ;  /* 0x00000036e810723c */ /* 0x042fe60000081098 */
[----:B---3--:R-:W-:Y:S05]  /*55900*/  LDS R7, [R0+0x41400] ;  /* 0x0414000000077984 */ /* 0x008fea0000000800 */
[----:B--2---:R-:W-:Y:S01]  /*55910*/  HMMA.1688.F32.TF32 R12, R232, R58, R184 ;  /* 0x0000003ae80c723c */ /* 0x004fe200000810b8 */
[----:B------:R-:W-:-:S02]  /*55920*/  IMAD.MOV.U32 R215, RZ, RZ, R2 ;  /* 0x000000ffffd77224 */ /* 0x000fc400078e0002 */
[----:B------:R-:W-:Y:S11]  /*55930*/  IMAD.U32 R2, RZ, RZ, UR4 ;  /* 0x00000004ff027e24 */ /* 0x000ff6000f8e00ff */
[----:B------:R-:W-:Y:S01]  /*55940*/  @!UPT UIADD3 URZ, URZ, URZ, URZ ;  /* 0x0000003f3f3ff290 */ /* 0x000fe2000fffe03f */
[----:B------:R-:W-:Y:S04]  /*55950*/  STL.64 [R1+0x750], R16 ;  /* 0x0007501001007387 */ /* 0x000fe80000100a00 */
[----:B------:R-:W-:Y:S04]  /*55960*/  STL.64 [R1+0x758], R18 ;  /* 0x0007581201007387 */ /* 0x000fe80000100a00 */
[----:B------:R-:W-:Y:S04]  /*55970*/  STL.64 [R1+0x790], R12 ;  /* 0x0007900c01007387 */ /* 0x000fe80000100a00 */
[----:B------:R-:W-:Y:S04]  /*55980*/  STL.64 [R1+0x798], R14 ;  /* 0x0007980e01007387 */ /* 0x000fe80000100a00 */
[----:B------:R-:W-:Y:S04]  /*55990*/  LDS R13, [R236+0x41000] ;  /* 0x04100000ec0d7984 */ /* 0x000fe80000000800 */
[----:B------:R-:W-:Y:S01]  /*559a0*/  LDS R15, [R236+0x41400] ;  /* 0x04140000ec0f7984 */ /* 0x000fe20000000800 */
[----:B------:R-:W-:-:S02]  /*559b0*/  IMAD.MOV.U32 R212, RZ, RZ, R9 ;  /* 0x000000ffffd47224 */ /* 0x000fc400078e0009 */
[----:B----4-:R-:W-:Y:S01]  /*559c0*/  IMAD.MOV.U32 R213, RZ, RZ, R8 ;  /* 0x000000ffffd57224 */ /* 0x010fe200078e0008 */
[----:B------:R-:W-:Y:S01]  /*559d0*/  LDS R17, [R236+0x41080] ;  /* 0x04108000ec117984 */ /* 0x000fe20000000800 */
[----:B------:R-:W-:Y:S03]  /*559e0*/  HMMA.1688.F32.TF32 R8, R232, R62, R216 ;  /* 0x0000003ee808723c */ /* 0x000fe600000810d8 */
[----:B------:R-:W-:Y:S11]  /*559f0*/  LDS R19, [R236+0x41480] ;  /* 0x04148000ec137984 */ /* 0x000ff60000000800 */
[----:B------:R-:W-:Y:S09]  /*55a00*/  @!UPT UIADD3 URZ, URZ, URZ, URZ ;  /* 0x0000003f3f3ff290 */ /* 0x000ff2000fffe03f */
[----:B------:R-:W-:Y:S04]  /*55a10*/  STL.64 [R1+0x7b0], R8 ;  /* 0x0007b00801007387 */ /* 0x000fe80000100a00 */
[----:B------:R-:W-:Y:S01]  /*55a20*/  STL.64 [R1+0x7b8], R10 ;  /* 0x0007b80a01007387 */ /* 0x000fe20000100a00 */
[----:B------:R-:W-:-:S03]  /*55a30*/  IMAD.MOV.U32 R214, RZ, RZ, R5 ;  /* 0x000000ffffd67224 */ /* 0x000fc600078e0005 */
[----:B------:R-:W-:Y:S04]  /*55a40*/  LDS R9, [R0+0x41080] ;  /* 0x0410800000097984 */ /* 0x000fe80000000800 */
[----:B------:R-:W-:Y:S04]  /*55a50*/  LDS R11, [R0+0x41480] ;  /* 0x04148000000b7984 */ /* 0x000fe80000000800 */
[----:B------:R-:W-:Y:S01]  /*55a60*/  LDS R5, [R0+0x41000] ;  /* 0x0410000000057984 */ /* 0x000fe20000000800 */
[----:B------:R-:W-:Y:S02]  /*55a70*/  IMAD.MOV.U32 R134, RZ, RZ, R65 ;  /* 0x000000ffff867224 */ /* 0x000fe400078e0041 */
[----:B------:R-:W-:Y:S01]  /*55a80*/  IMAD.MOV.U32 R135, RZ, RZ, R64 ;  /* 0x000000ffff877224 */ /* 0x000fe200078e0040 */
[----:B------:R-:W-:Y:S01]  /*55a90*/  LDS R6, [R239+0x41400] ;  /* 0x04140000ef067984 */ /* 0x000fe20000000800 */
[----:B------:R-:W-:-:S03]  /*55aa0*/  IMAD R2, R2, 0x20000, R4 ;  /* 0x0002000002027824 */ /* 0x000fc600078e0204 */
[----:B------:R-:W-:Y:S04]  /*55ab0*/  STL [R1+0x2e48], R239 ;  /* 0x002e48ef01007387 */ /* 0x000fe80000100800 */
[----:B------:R-:W-:Y:S04]  /*55ac0*/  LDSM.16.M88.4 R32, [R2] ;  /* 0x000000000220783b */ /* 0x000fe80000000200 */
[----:B------:R-:W-:Y:S04]  /*55ad0*/  STL.64 [R1+0x2e40], R236 ;  /* 0x002e40ec01007387 */ /* 0x000fe80000100a00 */
[----:B------:R-:W-:Y:S04]  /*55ae0*/  LDS R8, [R239+0x41080] ;  /* 0x04108000ef087984 */ /* 0x000fe80000000800 */
[----:B------:R-:W-:Y:S04]  /*55af0*/  LDS R10, [R239+0x41480] ;  /* 0x04148000ef0a7984 */ /* 0x000fe80000000800 */
[----:B------:R-:W-:Y:S04]  /*55b00*/  LDSM.16.M88.4 R28, [R2+0x1000] ;  /* 0x00100000021c783b */ /* 0x000fe80000000200 */
[----:B------:R-:W-:Y:S04]  /*55b10*/  LDSM.16.M88.4 R20, [R2+0x3000] ;  /* 0x003000000214783b */ /* 0x000fe80000000200 */
[----:B------:R-:W-:Y:S04]  /*55b20*/  LDSM.16.M88.4 R24, [R2+0x2000] ;  /* 0x002000000218783b */ /* 0x000fe80000000200 */
[----:B------:R-:W-:Y:S04]  /*55b30*/  LDSM.16.M88.4 R116, [R2+0x9000] ;  /* 0x009000000274783b */ /* 0x000fe80000000200 */
[----:B------:R-:W-:Y:S01]  /*55b40*/  LDS R4, [R239+0x41000] ;  /* 0x04100000ef047984 */ /* 0x000fe20000000800 */
[----:B------:R-:W-:-:S02]  /*55b50*/  IMAD.MOV.U32 R132, RZ, RZ, R69 ;  /* 0x000000ffff847224 */ /* 0x000fc400078e0045 */
[----:B------:R-:W-:Y:S01]  /*55b60*/  IMAD.MOV.U32 R133, RZ, RZ, R68 ;  /* 0x000000ffff857224 */ /* 0x000fe200078e0044 */
[----:B------:R-:W-:Y:S04]  /*55b70*/  LDSM.16.M88.4 R104, [R2+0x6000] ;  /* 0x006000000268783b */ /* 0x000fe80000000200 */
[----:B------:R-:W-:Y:S04]  /*55b80*/  LDSM.16.M88.4 R216, [R2+0xe000] ;  /* 0x00e0000002d8783b */ /* 0x000fe80000000200 */
[----:B-----5:R-:W-:Y:S04]  /*55b90*/  LDS R12, [R252+0x41000] ;  /* 0x04100000fc0c7984 */ /* 0x020fe80000000800 */
[----:B------:R-:W1:Y:S04]  /*55ba0*/  LDS R14, [R252+0x41400] ;  /* 0x04140000fc0e7984 */ /* 0x000e680000000800 */
[----:B------:R-:W-:Y:S04]  /*55bb0*/  LDS R16, [R252+0x41080] ;  /* 0x04108000fc107984 */ /* 0x000fe80000000800 */
[----:B------:R-:W2:Y:S01]  /*55bc0*/  LDS R18, [R252+0x41480] ;  /* 0x04148000fc127984 */ /* 0x000ea20000000800 */
[-C--:B-1----:R-:W-:Y:S11]  /*55bd0*/  HMMA.1688.F32.TF32 R244, R12, R32.reuse, R100 ;  /* 0x000000200cf4723c */ /* 0x082ff60000081064 */
[----:B------:R-:W-:Y:S11]  /*55be0*/  @!UPT UIADD3 URZ, URZ, URZ, URZ ;  /* 0x0000003f3f3ff290 */ /* 0x000ff6000fffe03f */
[----:B------:R-:W-:Y:S01]  /*55bf0*/  @!UPT UIADD3 URZ, URZ, URZ, URZ ;  /* 0x0000003f3f3ff290 */ /* 0x000fe2000fffe03f */
[----:B------:R-:W-:Y:S04]  /*55c00*/  STL.64 [R1+0x2df8], R246 ;  /* 0x002df8f601007387 */ /* 0x000fe80000100a00 */
[----:B------:R-:W-:Y:S04]  /*55c10*/  STL.64 [R1+0x2df0], R244 ;  /* 0x002df0f401007387 */ /* 0x000fe80000100a00 */
        /* <DEDUP_REMOVED lines=56> */
[----:B--2---:R-:W-:Y:S03]  /*55fa0*/  HMMA.1688.F32.TF32 R36, R16, R32, R212 ;  /* 0x000000201024723c */ /* 0x004fe600000810d4 */
        /* <DEDUP_REMOVED lines=12> */
[----:B------:R-:W-:Y:S04]  /*56070*/  STL.64 [R1+0x2e58], R38 ;  /* 0x002e582601007387 */ /* 0x000fe80000100a00 */
[----:B------:R-:W-:Y:S01]  /*56080*/  STL.64 [R1+0x2e50], R36 ;  /* 0x002e502401007387 */ /* 0x000fe20000100a00 */
[-C--:B----4-:R-:W-:Y:S08]  /*56090*/  HMMA.1688.F32.TF32 R84, R4, R20.reuse, R180 ;  /* 0x000000140454723c */ /* 0x090ff000000810b4 */
[----:B-----5:R-:W-:Y:S08]  /*560a0*/  HMMA.1688.F32.TF32 R80, R12, R20, R196 ;  /* 0x000000140c50723c */ /* 0x020ff000000810c4 */
[----:B---3--:R-:W-:Y:S01]  /*560b0*/  HMMA.1688.F32.TF32 R60, R8, R28, R108 ;  /* 0x0000001c083c723c */ /* 0x008fe2000008106c */
[----:B------:R-:W1:Y:S07]  /*560c0*/  LDSM.16.M88.4 R108, [R2+0x7000] ;  /* 0x00700000026c783b */ /* 0x000e6e0000000200 */
[----:B------:R-:W-:Y:S01]  /*560d0*/  HMMA.1688.F32.TF32 R64, R12, R24, R96 ;  /* 0x000000180c40723c */ /* 0x000fe20000081060 */
[----:B------:R-:W-:Y:S04]  /*560e0*/  LDSM.16.M88.4 R96, [R2+0x4000] ;  /* 0x004000000260783b */ /* 0x000fe80000000200 */
[----:B-1----:R-:W-:Y:S04]  /*560f0*/  STL [R1+0x2dc4], R110 ;  /* 0x002dc46e01007387 */ /* 0x002fe80000100800 */
[----:B------:R-:W-:Y:S01]  /*56100*/  STL [R1+0x2dc0], R111 ;  /* 0x002dc06f01007387 */ /* 0x000fe20000100800 */
[----:B------:R-:W-:Y:S08]  /*56110*/  HMMA.1688.F32.TF32 R40, R4, R32, R192 ;  /* 0x000000200428723c */ /* 0x000ff000000810c0 */
[C---:B------:R-:W-:Y:S01]  /*56120*/  HMMA.1688.F32.TF32 R88, R16.reuse, R20, R112 ;  /* 0x000000141058723c */ /* 0x040fe20000081070 */
[----:B------:R-:W1:Y:S07]  /*56130*/  LDSM.16.M88.4 R112, [R2+0x8000] ;  /* 0x008000000270783b */ /* 0x000e6e0000000200 */
[----:B------:R-:W-:Y:S01]  /*56140*/  HMMA.1688.F32.TF32 R72, R16, R24, R176 ;  /* 0x000000181048723c */ /* 0x000fe200000810b0 */
[----:B-1----:R-:W-:Y:S04]  /*56150*/  STL [R1+0x2dcc], R114 ;  /* 0x002dcc7201007387 */ /* 0x002fe80000100800 */
[----:B------:R-:W-:Y:S04]  /*56160*/  STL [R1+0x2dc8], R115 ;  /* 0x002dc87301007387 */ /* 0x000fe80000100800 */
[----:B------:R-:W-:Y:S04]  /*56170*/  STL [R1+0x2dd4], R118 ;  /* 0x002dd47601007387 */ /* 0x000fe80000100800 */
[----:B------:R-:W-:Y:S04]  /*56180*/  STL [R1+0x2dd0], R119 ;  /* 0x002dd07701007387 */ /* 0x000fe80000100800 */
        /* <DEDUP_REMOVED lines=29> */
[C---:B------:R-:W-:Y:S03]  /*56360*/  HMMA.1688.F32.TF32 R52, R4.reuse, R28, R144 ;  /* 0x0000001c0434723c */ /* 0x040fe60000081090 */
[----:B------:R-:W2:Y:S04]  /*56370*/  LDL.LU R156, [R1+0x500] ;  /* 0x00050000019c7983 */ /* 0x000ea80000300800 */
[----:B------:R-:W2:Y:S04]  /*56380*/  LDL.LU R157, [R1+0x504] ;  /* 0x00050400019d7983 */ /* 0x000ea80000300800 */
[----:B------:R-:W2:Y:S01]  /*56390*/  LDL.LU R158, [R1+0x508] ;  /* 0x00050800019e7983 */ /* 0x000ea20000300800 */
[-C--:B------:R-:W-:Y:S03]  /*563a0*/  HMMA.1688.F32.TF32 R68, R4, R24.reuse, R76 ;  /* 0x000000180444723c */ /* 0x080fe6000008104c */
[----:B------:R-:W2:Y:S04]  /*563b0*/  LDL.LU R159, [R1+0x50c] ;  /* 0x00050c00019f7983 */ /* 0x000ea80000300800 */
[----:B------:R-:W2:Y:S01]  /*563c0*/  LDL.LU R144, [R1+0x590] ;  /* 0x0005900001907983 */ /* 0x000ea20000300800 */
[----:B------:R-:W-:Y:S03]  /*563d0*/  HMMA.1688.F32.TF32 R76, R8, R24, R208 ;  /* 0x00000018084c723c */ /* 0x000fe600000810d0 */
        /* <DEDUP_REMOVED lines=8> */
[----:B------:R-:W3:Y:S04]  /*56460*/  LDL.LU R200, [R1+0x510] ;  /* 0x0005100001c87983 */ /* 0x000ee80000300800 */
[----:B------:R-:W3:Y:S01]  /*56470*/  LDL.LU R201, [R1+0x514] ;  /* 0x0005140001c97983 */ /* 0x000ee20000300800 */
[-C--:B------:R-:W-:Y:S03]  /*56480*/  HMMA.1688.F32.TF32 R128, R16, R96.reuse, R132 ;  /* 0x000000601080723c */ /* 0x080fe60000081084 */
[----:B------:R-:W3:Y:S04]  /*56490*/  LDL.LU R202, [R1+0x518] ;  /* 0x0005180001ca7983 */ /* 0x000ee80000300800 */
[----:B------:R-:W3:Y:S01]  /*564a0*/  LDL.LU R203, [R1+0x51c] ;  /* 0x00051c0001cb7983 */ /* 0x000ee20000300800 */
[-C--:B------:R-:W-:Y:S03]  /*564b0*/  HMMA.1688.F32.TF32 R132, R8, R96.reuse, R212 ;  /* 0x000000600884723c */ /* 0x080fe600000810d4 */
[----:B------:R-:W3:Y:S04]  /*564c0*/  LDL.LU R212, [R1+0x550] ;  /* 0x0005500001d47983 */ /* 0x000ee80000300800 */
[----:B------:R-:W3:Y:S04]  /*564d0*/  LDL.LU R213, [R1+0x554] ;  /* 0x0005540001d57983 */ /* 0x000ee80000300800 */
[----:B------:R-:W3:Y:S04]  /*564e0*/  LDL.LU R214, [R1+0x558] ;  /* 0x0005580001d67983 */ /* 0x000ee80000300800 */
[----:B------:R-:W3:Y:S01]  /*564f0*/  LDL.LU R215, [R1+0x55c] ;  /* 0x00055c0001d77983 */ /* 0x000ee20000300800 */
[----:B------:R-:W-:Y:S03]  /*56500*/  HMMA.1688.F32.TF32 R124, R4, R96, R148 ;  /* 0x00000060047c723c */ /* 0x000fe60000081094 */
[----:B------:R-:W4:Y:S04]  /*56510*/  LDL.LU R148, [R1+0x520] ;  /* 0x0005200001947983 */ /* 0x000f280000300800 */
[----:B------:R-:W4:Y:S01]  /*56520*/  LDL.LU R149, [R1+0x524] ;  /* 0x0005240001957983 */ /* 0x000f220000300800 */
[----:B------:R-:W-:Y:S03]  /*56530*/  HMMA.1688.F32.TF32 R48, R12, R28, R160 ;  /* 0x0000001c0c30723c */ /* 0x000fe600000810a0 */
[----:B------:R-:W4:Y:S04]  /*56540*/  LDL.LU R150, [R1+0x528] ;  /* 0x0005280001967983 */ /* 0x000f280000300800 */
[----:B------:R-:W4:Y:S01]  /*56550*/  LDL.LU R151, [R1+0x52c] ;  /* 0x00052c0001977983 */ /* 0x000f220000300800 */
[C---:B------:R-:W-:Y:S03]  /*56560*/  HMMA.1688.F32.TF32 R44, R8.reuse, R32, R172 ;  /* 0x00000020082c723c */ /* 0x040fe600000810ac */
        /* <DEDUP_REMOVED lines=16> */
[----:B------:R-:W-:Y:S03]  /*56670*/  HMMA.1688.F32.TF32 R92, R8, R20, R100 ;  /* 0x00000014085c723c */ /* 0x000fe60000081064 */
[----:B------:R-:W2:Y:S04]  /*56680*/  LDSM.16.M88.4 R100, [R2+0x5000] ;  /* 0x005000000264783b */ /* 0x000ea80000000200 */
[----:B------:R-:W5:Y:S04]  /*56690*/  LDL.LU R204, [R1+0xe0] ;  /* 0x0000e00001cc7983 */ /* 0x000f680000300800 */
[----:B------:R-:W5:Y:S04]  /*566a0*/  LDL.LU R205, [R1+0xe4] ;  /* 0x0000e40001cd7983 */ /* 0x000f680000300800 */
[----:B------:R-:W5:Y:S04]  /*566b0*/  LDL.LU R206, [R1+0xe8] ;  /* 0x0000e80001ce7983 */ /* 0x000f680000300800 */
[----:B------:R-:W5:Y:S01]  /*566c0*/  LDL.LU R207, [R1+0xec] ;  /* 0x0000ec0001cf7983 */ /* 0x000f620000300800 */
[-C--:B--2---:R-:W-:Y:S03]  /*566d0*/  HMMA.1688.F32.TF32 R140, R4, R100.reuse, R208 ;  /* 0x00000064048c723c */ /* 0x084fe600000810d0 */
[----:B------:R-:W2:Y:S04]  /*566e0*/  LDL.LU R208, [R1+0xd0] ;  /* 0x0000d00001d07983 */ /* 0x000ea80000300800 */
[----:B------:R-:W2:Y:S04]  /*566f0*/  LDL.LU R209, [R1+0xd4] ;  /* 0x0000d40001d17983 */ /* 0x000ea80000300800 */
[----:B------:R-:W2:Y:S04]  /*56700*/  LDL.LU R210, [R1+0xd8] ;  /* 0x0000d80001d27983 */ /* 0x000ea80000300800 */
[----:B------:R-:W2:Y:S01]  /*56710*/  LDL.LU R211, [R1+0xdc] ;  /* 0x0000dc0001d37983 */ /* 0x000ea20000300800 */
[-C--:B------:R-:W-:Y:S08]  /*56720*/  HMMA.1688.F32.TF32 R136, R12, R100.reuse, R144 ;  /* 0x000000640c88723c */ /* 0x080ff00000081090 */
[----:B---3--:R-:W-:Y:S01]  /*56730*/  HMMA.1688.F32.TF32 R144, R16, R100, R212 ;  /* 0x000000641090723c */ /* 0x008fe200000810d4 */
[----:B------:R-:W3:Y:S04]  /*56740*/  LDL.LU R212, [R1+0xc0] ;  /* 0x0000c00001d47983 */ /* 0x000ee80000300800 */
[----:B------:R-:W3:Y:S04]  /*56750*/  LDL.LU R213, [R1+0xc4] ;  /* 0x0000c40001d57983 */ /* 0x000ee80000300800 */
[----:B------:R-:W3:Y:S04]  /*56760*/  LDL.LU R214, [R1+0xc8] ;  /* 0x0000c80001d67983 */ /* 0x000ee80000300800 */
[----:B------:R-:W3:Y:S01]  /*56770*/  LDL.LU R215, [R1+0xcc] ;  /* 0x0000cc0001d77983 */ /* 0x000ee20000300800 */
[----:B------:R-:W-:Y:S03]  /*56780*/  HMMA.1688.F32.TF32 R152, R12, R104, R200 ;  /* 0x000000680c98723c */ /* 0x000fe600000810c8 */
[----:B------:R-:W1:Y:S05]  /*56790*/  LDSM.16.M88.4 R200, [R2+0xa000] ;  /* 0x00a0000002c8783b */ /* 0x000e6a0000000200 */
[----:B----4-:R-:W-:Y:S08]  /*567a0*/  HMMA.1688.F32.TF32 R148, R8, R100, R148 ;  /* 0x000000640894723c */ /* 0x010ff00000081094 */
[-C--:B------:R-:W-:Y:S08]  /*567b0*/  HMMA.1688.F32.TF32 R156, R4, R104.reuse, R156 ;  /* 0x00000068049c723c */ /* 0x080ff0000008109c */
[-C--:B-----5:R-:W-:Y:S08]  /*567c0*/  HMMA.1688.F32.TF32 R160, R16, R104.reuse, R160 ;  /* 0x0000006810a0723c */ /* 0x0a0ff000000810a0 */
[----:B------:R-:W-:Y:S08]  /*567d0*/  HMMA.1688.F32.TF32 R164, R8, R104, R164 ;  /* 0x0000006808a4723c */ /* 0x000ff000000810a4 */
[-C--:B------:R-:W-:Y:S01]  /*567e0*/  HMMA.1688.F32.TF32 R36, R12, R116.reuse, R220 ;  /* 0x000000740c24723c */ /* 0x080fe200000810dc */
[----:B------:R-:W-:Y:S11]  /*567f0*/  LDSM.16.M88.4 R220, [R2+0xf000] ;  /* 0x00f0000002dc783b */ /* 0x000ff60000000200 */
[----:B------:R-:W-:Y:S11]  /*56800*/  @!UPT UIADD3 URZ, URZ, URZ, URZ ;  /* 0x0000003f3f3ff290 */ /* 0x000ff6000fffe03f */
[----:B------:R-:W-:Y:S01]  /*56810*/  @!UPT UIADD3 URZ, URZ, URZ, URZ ;  /* 0x0000003f3f3ff290 */ /* 0x000fe2000fffe03f */
[----:B------:R-:W-:Y:S02]  /*56820*/  IMAD.MOV.U32 R105, RZ, RZ, R36 ;  /* 0x000000ffff697224 */ /* 0x000fe400078e0024 */
[----:B------:R-:W-:Y:S02]  /*56830*/  IMAD.MOV.U32 R104, RZ, RZ, R37 ;  /* 0x000000ffff687224 */ /* 0x000fe400078e0025 */
[----:B------:R-:W-:Y:S02]  /*56840*/  IMAD.MOV.U32 R101, RZ, RZ, R38 ;  /* 0x000000ffff657224 */ /* 0x000fe400078e0026 */
[----:B------:R-:W-:Y:S02]  /*56850*/  IMAD.MOV.U32 R100, RZ, RZ, R39 ;  /* 0x000000ffff647224 */ /* 0x000fe400078e0027 */
[----:B------:R-:W-:Y:S01]  /*56860*/  HMMA.1688.F32.TF32 R36, R4, R116, R204 ;  /* 0x000000740424723c */ /* 0x000fe200000810cc */
[----:B------:R-:W4:Y:S07]  /*56870*/  LDSM.16.M88.4 R204, [R2+0xb000] ;  /* 0x00b0000002cc783b */ /* 0x000f2e0000000200 */
[-C--:B------:R-:W-:Y:S08]  /*56880*/  HMMA.1688.F32.TF32 R168, R12, R108.reuse, R168 ;  /* 0x0000006c0ca8723c */ /* 0x080ff000000810a8 */
[-C--:B------:R-:W-:Y:S08]  /*56890*/  HMMA.1688.F32.TF32 R172, R4, R108.reuse, R172 ;  /* 0x0000006c04ac723c */ /* 0x080ff000000810ac */
[----:B------:R-:W-:Y:S01]  /*568a0*/  HMMA.1688.F32.TF32 R176, R16, R108, R176 ;  /* 0x0000006c10b0723c */ /* 0x000fe200000810b0 */
[----:B------:R-:W-:-:S02]  /*568b0*/  IMAD.MOV.U32 R97, RZ, RZ, R38 ;  /* 0x000000ffff617224 */ /* 0x000fc400078e0026 */
[----:B------:R-:W-:-:S05]  /*568c0*/  IMAD.MOV.U32 R96, RZ, RZ, R39 ;  /* 0x000000ffff607224 */ /* 0x000fca00078e0027 */
[----:B------:R-:W-:Y:S07]  /*568d0*/  HMMA.1688.F32.TF32 R180, R8, R108, R180 ;  /* 0x0000006c08b4723c */ /* 0x000fee00000810b4 */
[----:B------:R-:W-:Y:S02]  /*568e0*/  IMAD.MOV.U32 R109, RZ, RZ, R36 ;  /* 0x000000ffff6d7224 */ /* 0x000fe400078e0024 */
[----:B------:R-:W-:Y:S01]  /*568f0*/  IMAD.MOV.U32 R108, RZ, RZ, R37 ;  /* 0x000000ffff6c7224 */ /* 0x000fe200078e0025 */
[----:B------:R5:W-:Y:S04]  /*56900*/  STL [R1+0x2ddc], R170 ;  /* 0x002ddcaa01007387 */ /* 0x000be80000100800 */
[----:B------:R1:W-:Y:S04]  /*56910*/  STL [R1+0x2dd8], R171 ;  /* 0x002dd8ab01007387 */ /* 0x0003e80000100800 */
[----:B------:R-:W4:Y:S04]  /*56920*/  LDL.LU R224, [R1+0x1f0] ;  /* 0x0001f00001e07983 */ /* 0x000f280000300800 */
[----:B------:R-:W4:Y:S04]  /*56930*/  LDL.LU R225, [R1+0x1f4] ;  /* 0x0001f40001e17983 */ /* 0x000f280000300800 */
[----:B------:R-:W4:Y:S04]  /*56940*/  LDL.LU R226, [R1+0x1f8] ;  /* 0x0001f80001e27983 */ /* 0x000f280000300800 */
[----:B------:R-:W4:Y:S04]  /*56950*/  LDL.LU R227, [R1+0x1fc] ;  /* 0x0001fc0001e37983 */ /* 0x000f280000300800 */
[----:B------:R-:W4:Y:S04]  /*56960*/  LDL.LU R228, [R1+0x420] ;  /* 0x0004200001e47983 */ /* 0x000f280000300800 */
[----:B------:R-:W4:Y:S04]  /*56970*/  LDL.LU R229, [R1+0x424] ;  /* 0x0004240001e57983 */ /* 0x000f280000300800 */
[----:B------:R-:W4:Y:S01]  /*56980*/  LDL.LU R230, [R1+0x428] ;  /* 0x0004280001e67983 */ /* 0x000f220000300800 */
[-C--:B------:R-:W-:Y:S03]  /*56990*/  HMMA.1688.F32.TF32 R184, R12, R112.reuse, R188 ;  /* 0x000000700cb8723c */ /* 0x080fe600000810bc */
[----:B------:R-:W4:Y:S04]  /*569a0*/  LDL.LU R231, [R1+0x42c] ;  /* 0x00042c0001e77983 */ /* 0x000f280000300800 */
[----:B------:R-:W4:Y:S01]  /*569b0*/  LDL.LU R244, [R1+0x400] ;  /* 0x0004000001f47983 */ /* 0x000f220000300800 */
[----:B------:R-:W-:Y:S03]  /*569c0*/  HMMA.1688.F32.TF32 R188, R4, R112, R240 ;  /* 0x0000007004bc723c */ /* 0x000fe600000810f0 */
[----:B------:R-:W4:Y:S04]  /*569d0*/  LDL.LU R245, [R1+0x404] ;  /* 0x0004040001f57983 */ /* 0x000f280000300800 */
[----:B------:R-:W4:Y:S04]  /*569e0*/  LDL.LU R246, [R1+0x408] ;  /* 0x0004080001f67983 */ /* 0x000f280000300800 */
[----:B------:R-:W4:Y:S04]  /*569f0*/  LDL.LU R247, [R1+0x40c] ;  /* 0x00040c0001f77983 */ /* 0x000f280000300800 */
[----:B------:R-:W4:Y:S04]  /*56a00*/  LDL.LU R240, [R1+0x480] ;  /* 0x0004800001f07983 */ /* 0x000f280000300800 */
[----:B------:R-:W4:Y:S04]  /*56a10*/  LDL.LU R241, [R1+0x484] ;  /* 0x0004840001f17983 */ /* 0x000f280000300800 */
[----:B------:R-:W4:Y:S04]  /*56a20*/  LDL.LU R242, [R1+0x488] ;  /* 0x0004880001f27983 */ /* 0x000f280000300800 */
[----:B------:R-:W4:Y:S01]  /*56a30*/  LDL.LU R243, [R1+0x48c] ;  /* 0x00048c0001f37983 */ /* 0x000f220000300800 */
[-C--:B--2---:R-:W-:Y:S03]  /*56a40*/  HMMA.1688.F32.TF32 R36, R16, R116.reuse, R208 ;  /* 0x000000741024723c */ /* 0x084fe600000810d0 */
[----:B------:R-:W2:Y:S11]  /*56a50*/  LDSM.16.M88.4 R208, [R2+0xc000] ;  /* 0x00c0000002d0783b */ /* 0x000eb60000000200 */
[----:B------:R-:W-:Y:S10]  /*56a60*/  @!UPT UIADD3 URZ, URZ, URZ, URZ ;  /* 0x0000003f3f3ff290 */ /* 0x000ff4000fffe03f */
[----:B------:R-:W-:Y:S02]  /*56a70*/  IMAD.MOV.U32 R114, RZ, RZ, R36 ;  /* 0x000000ffff727224 */ /* 0x000fe400078e0024 */
[----:B------:R-:W-:Y:S02]  /*56a80*/  IMAD.MOV.U32 R115, RZ, RZ, R37 ;  /* 0x000000ffff737224 */ /* 0x000fe400078e0025 */
[----:B------:R-:W-:Y:S02]  /*56a90*/  IMAD.MOV.U32 R110, RZ, RZ, R38 ;  /* 0x000000ffff6e7224 */ /* 0x000fe400078e0026 */
[----:B------:R-:W-:Y:S02]  /*56aa0*/  IMAD.MOV.U32 R111, RZ, RZ, R39 ;  /* 0x000000ffff6f7224 */ /* 0x000fe400078e0027 */
[----:B---3--:R-:W-:Y:S01]  /*56ab0*/  HMMA.1688.F32.TF32 R36, R8, R116, R212 ;  /* 0x000000740824723c */ /* 0x008fe200000810d4 */
[----:B------:R-:W3:Y:S11]  /*56ac0*/  LDSM.16.M88.4 R212, [R2+0xd000] ;  /* 0x00d0000002d4783b */ /* 0x000ef60000000200 */
[----:B------:R-:W-:Y:S11]  /*56ad0*/  @!UPT UIADD3 URZ, URZ, URZ, URZ ;  /* 0x0000003f3f3ff290 */ /* 0x000ff6000fffe03f */
[----:B------:R-:W-:Y:S01]  /*56ae0*/  @!UPT UIADD3 URZ, URZ, URZ, URZ ;  /* 0x0000003f3f3ff290 */ /* 0x000fe2000fffe03f */
[----:B-----5:R-:W-:Y:S02]  /*56af0*/  IMAD.MOV.U32 R170, RZ, RZ, R36 ;  /* 0x000000ffffaa7224 */ /* 0x020fe400078e0024 */
[----:B-1----:R-:W-:Y:S01]  /*56b00*/  IMAD.MOV.U32 R171, RZ, RZ, R37 ;  /* 0x000000ffffab7224 */ /* 0x002fe200078e0025 */
[----:B------:R-:W5:Y:S01]  /*56b10*/  LDL.LU R36, [R1+0x4a0] ;  /* 0x0004a00001247983 */ /* 0x000f620000300800 */
[----:B------:R-:W-:Y:S02]  /*56b20*/  IMAD.MOV.U32 R118, RZ, RZ, R38 ;  /* 0x000000ffff767224 */ /* 0x000fe400078e0026 */
[----:B------:R-:W-:Y:S01]  /*56b30*/  IMAD.MOV.U32 R119, RZ, RZ, R39 ;  /* 0x000000ffff777224 */ /* 0x000fe200078e0027 */
        /* <DEDUP_REMOVED lines=15> */
[----:B------:R-:W-:Y:S04]  /*56c30*/  STL [R1+0x2d6c], R202 ;  /* 0x002d6cca01007387 */ /* 0x000fe80000100800 */
[----:B------:R-:W-:Y:S04]  /*56c40*/  STL [R1+0x2d68], R203 ;  /* 0x002d68cb01007387 */ /* 0x000fe80000100800 */
[----:B----4-:R-:W-:Y:S04]  /*56c50*/  STL [R1+0x2d74], R206 ;  /* 0x002d74ce01007387 */ /* 0x010fe80000100800 */
[----:B------:R-:W-:Y:S04]  /*56c60*/  STL [R1+0x2d70], R207 ;  /* 0x002d70cf01007387 */ /* 0x000fe80000100800 */
[----:B--2---:R-:W-:Y:S04]  /*56c70*/  STL [R1+0x2d7c], R210 ;  /* 0x002d7cd201007387 */ /* 0x004fe80000100800 */
[----:B------:R1:W-:Y:S04]  /*56c80*/  STL [R1+0x2d78], R211 ;  /* 0x002d78d301007387 */ /* 0x0003e80000100800 */
[----:B---3--:R-:W-:Y:S04]  /*56c90*/  STL [R1+0x2cfc], R214 ;  /* 0x002cfcd601007387 */ /* 0x008fe80000100800 */
[----:B------:R-:W-:Y:S04]  /*56ca0*/  STL [R1+0x2cf8], R215 ;  /* 0x002cf8d701007387 */ /* 0x000fe80000100800 */
[----:B------:R-:W-:Y:S04]  /*56cb0*/  STL [R1+0x2cec], R218 ;  /* 0x002cecda01007387 */ /* 0x000fe80000100800 */
[----:B------:R-:W-:Y:S04]  /*56cc0*/  STL [R1+0x2ce8], R219 ;  /* 0x002ce8db01007387 */ /* 0x000fe80000100800 */
[----:B------:R-:W-:Y:S04]  /*56cd0*/  STL [R1+0x2cf0], R222 ;  /* 0x002cf0de01007387 */ /* 0x000fe80000100800 */
[----:B------:R-:W-:Y:S01]  /*56ce0*/  STL [R1+0x2cb8], R223 ;  /* 0x002cb8df01007387 */ /* 0x000fe20000100800 */
[-C--:B------:R-:W-:Y:S08]  /*56cf0*/  HMMA.1688.F32.TF32 R240, R4, R200.reuse, R240 ;  /* 0x000000c804f0723c */ /* 0x080ff000000810f0 */
[----:B------:R-:W-:Y:S08]  /*56d00*/  HMMA.1688.F32.TF32 R244, R8, R200, R244 ;  /* 0x000000c808f4723c */ /* 0x000ff000000810f4 */
[-C--:B------:R-:W-:Y:S08]  /*56d10*/  HMMA.1688.F32.TF32 R228, R16, R204.reuse, R228 ;  /* 0x000000cc10e4723c */ /* 0x080ff000000810e4 */
[----:B------:R-:W-:Y:S08]  /*56d20*/  HMMA.1688.F32.TF32 R224, R8, R204, R224 ;  /* 0x000000cc08e0723c */ /* 0x000ff000000810e0 */
[----:B-1----:R-:W-:-:S02]  /*56d30*/  IMAD.MOV.U32 R211, RZ, RZ, R247 ;  /* 0x000000ffffd37224 */ /* 0x002fc400078e00f7 */
[----:B------:R-:W-:Y:S01]  /*56d40*/  IMAD.MOV.U32 R210, RZ, RZ, R246 ;  /* 0x000000ffffd27224 */ /* 0x000fe200078e00f6 */
[-C--:B-----5:R-:W-:Y:S11]  /*56d50*/  HMMA.1688.F32.TF32 R36, R12, R200.reuse, R36 ;  /* 0x000000c80c24723c */ /* 0x0a0ff60000081024 */
[----:B------:R-:W-:Y:S11]  /*56d60*/  @!UPT UIADD3 URZ, URZ, URZ, URZ ;  /* 0x0000003f3f3ff290 */ /* 0x000ff6000fffe03f */
[----:B------:R-:W-:Y:S01]  /*56d70*/  @!UPT UIADD3 URZ, URZ, URZ, URZ ;  /* 0x0000003f3f3ff290 */ /* 0x000fe2000fffe03f */
[----:B------:R-:W-:Y:S04]  /*56d80*/  STL.64 [R1+0xe0], R36 ;  /* 0x0000e02401007387 */ /* 0x000fe80000100a00 */
[----:B------:R1:W-:Y:S04]  /*56d90*/  STL.64 [R1+0xe8], R38 ;  /* 0x0000e82601007387 */ /* 0x0003e80000100a00 */
[----:B-1----:R-:W2:Y:S04]  /*56da0*/  LDL.LU.64 R38, [R1+0x2e58] ;  /* 0x002e580001267983 */ /* 0x002ea80000300a00 */
[----:B------:R-:W2:Y:S04]  /*56db0*/  LDL.LU.64 R36, [R1+0x2e50] ;  /* 0x002e500001247983 */ /* 0x000ea80000300a00 */
[----:B------:R1:W-:Y:S04]  /*56dc0*/  STL.64 [R1+0xd0], R240 ;  /* 0x0000d0f001007387 */ /* 0x0003e80000100a00 */
[----:B------:R3:W-:Y:S04]  /*56dd0*/  STL.64 [R1+0xd8], R242 ;  /* 0x0000d8f201007387 */ /* 0x0007e80000100a00 */
[----:B-1----:R-:W4:Y:S04]  /*56de0*/  LDL.LU R240, [R1+0x210] ;  /* 0x0002100001f07983 */ /* 0x002f280000300800 */
[----:B------:R-:W4:Y:S04]  /*56df0*/  LDL.LU R241, [R1+0x214] ;  /* 0x0002140001f17983 */ /* 0x000f280000300800 */
[----:B---3--:R-:W4:Y:S04]  /*56e00*/  LDL.LU R242, [R1+0x218] ;  /* 0x0002180001f27983 */ /* 0x008f280000300800 */
[----:B------:R-:W4:Y:S01]  /*56e10*/  LDL.LU R243, [R1+0x21c] ;  /* 0x00021c0001f37983 */ /* 0x000f220000300800 */
[----:B------:R-:W-:Y:S08]  /*56e20*/  HMMA.1688.F32.TF32 R236, R16, R200, R236 ;  /* 0x000000c810ec723c */ /* 0x000ff000000810ec */
[-C--:B------:R-:W-:Y:S08]  /*56e30*/  HMMA.1688.F32.TF32 R200, R4, R204.reuse, R248 ;  /* 0x000000cc04c8723c */ /* 0x080ff000000810f8 */
[----:B------:R-:W-:Y:S07]  /*56e40*/  HMMA.1688.F32.TF32 R232, R12, R204, R232 ;  /* 0x000000cc0ce8723c */ /* 0x000fee00000810e8 */
[----:B------:R-:W-:Y:S04]  /*56e50*/  STL.64 [R1+0xc0], R236 ;  /* 0x0000c0ec01007387 */ /* 0x000fe80000100a00 */
[----:B------:R1:W-:Y:S01]  /*56e60*/  STL.64 [R1+0xc8], R238 ;  /* 0x0000c8ee01007387 */ /* 0x0003e20000100a00 */
[----:B------:R-:W-:-:S02]  /*56e70*/  IMAD.MOV.U32 R207, RZ, RZ, R229 ;  /* 0x000000ffffcf7224 */ /* 0x000fc400078e00e5 */
[----:B------:R-:W-:Y:S01]  /*56e80*/  IMAD.MOV.U32 R206, RZ, RZ, R228 ;  /* 0x000000ffffce7224 */ /* 0x000fe200078e00e4 */
[----:B-1----:R-:W3:Y:S04]  /*56e90*/  LDL.LU R239, [R1+0x2e48] ;  /* 0x002e480001ef7983 */ /* 0x002ee80000300800 */
[----:B------:R-:W5:Y:S04]  /*56ea0*/  LDL.LU.64 R236, [R1+0x2e40] ;  /* 0x002e400001ec7983 */ /* 0x000f680000300a00 */
[----:B------:R-:W-:Y:S04]  /*56eb0*/  STL.64 [R1+0xb0], R244 ;  /* 0x0000b0f401007387 */ /* 0x000fe80000100a00 */
[----:B------:R1:W-:Y:S04]  /*56ec0*/  STL [R1+0x2d84], R211 ;  /* 0x002d84d301007387 */ /* 0x0003e80000100800 */
[----:B------:R1:W-:Y:S04]  /*56ed0*/  STL [R1+0x2d80], R210 ;  /* 0x002d80d201007387 */ /* 0x0003e80000100800 */
[----:B------:R-:W-:Y:S01]  /*56ee0*/  STL.64 [R1+0x170], R232 ;  /* 0x000170e801007387 */ /* 0x000fe20000100a00 */
[----:B-1----:R-:W-:-:S03]  /*56ef0*/  IMAD.MOV.U32 R211, RZ, RZ, R202 ;  /* 0x000000ffffd37224 */ /* 0x002fc600078e00ca */
[----:B------:R-:W-:Y:S01]  /*56f00*/  STL.64 [R1+0x178], R234 ;  /* 0x000178ea01007387 */ /* 0x000fe20000100a00 */
[----:B------:R-:W-:Y:S02]  /*56f10*/  IMAD.MOV.U32 R210, RZ, RZ, R203 ;  /* 0x000000ffffd27224 */ /* 0x000fe400078e00cb */
[----:B------:R-:W-:Y:S01]  /*56f20*/  IMAD.MOV.U32 R203, RZ, RZ, R231 ;  /* 0x000000ffffcb7224 */ /* 0x000fe200078e00e7 */
[----:B------:R-:W-:Y:S01]  /*56f30*/  STL.64 [R1+0x160], R200 ;  /* 0x000160c801007387 */ /* 0x000fe20000100a00 */
[----:B------:R-:W-:-:S03]  /*56f40*/  IMAD.MOV.U32 R202, RZ, RZ, R230 ;  /* 0x000000ffffca7224 */ /* 0x000fc600078e00e6 */
[----:B------:R1:W-:Y:S04]  /*56f50*/  STL [R1+0x2d8c], R211 ;  /* 0x002d8cd301007387 */ /* 0x0003e80000100800 */
[----:B------:R1:W-:Y:S04]  /*56f60*/  STL [R1+0x2d88], R210 ;  /* 0x002d88d201007387 */ /* 0x0003e80000100800 */
[----:B------:R-:W-:Y:S04]  /*56f70*/  STL [R1+0x2d9c], R203 ;  /* 0x002d9ccb01007387 */ /* 0x000fe80000100800 */
[----:B------:R-:W-:Y:S04]  /*56f80*/  STL [R1+0x2d98], R202 ;  /* 0x002d98ca01007387 */ /* 0x000fe80000100800 */
[----:B------:R-:W-:Y:S04]  /*56f90*/  STL [R1+0x2d94], R207 ;  /* 0x002d94cf01007387 */ /* 0x000fe80000100800 */
[----:B------:R-:W-:Y:S04]  /*56fa0*/  STL [R1+0x2d90], R206 ;  /* 0x002d90ce01007387 */ /* 0x000fe80000100800 */
[----:B------:R4:W-:Y:S04]  /*56fb0*/  STL.64 [R1+0x148], R226 ;  /* 0x000148e201007387 */ /* 0x0009e80000100a00 */
[----:B------:R-:W2:Y:S04]  /*56fc0*/  LDL.LU R248, [R1+0x200] ;  /* 0x0002000001f87983 */ /* 0x000ea80000300800 */
[----:B------:R-:W2:Y:S04]  /*56fd0*/  LDL.LU R249, [R1+0x204] ;  /* 0x0002040001f97983 */ /* 0x000ea80000300800 */
[----:B------:R-:W2:Y:S04]  /*56fe0*/  LDL.LU R250, [R1+0x208] ;  /* 0x0002080001fa7983 */ /* 0x000ea80000300800 */
[----:B------:R-:W2:Y:S01]  /*56ff0*/  LDL.LU R251, [R1+0x20c] ;  /* 0x00020c0001fb7983 */ /* 0x000ea20000300800 */
[----:B-1----:R-:W-:-:S02]  /*57000*/  IMAD.MOV.U32 R211, RZ, RZ, R224 ;  /* 0x000000ffffd37224 */ /* 0x002fc400078e00e0 */
[----:B------:R-:W-:-:S05]  /*57010*/  IMAD.MOV.U32 R210, RZ, RZ, R225 ;  /* 0x000000ffffd27224 */ /* 0x000fca00078e00e1 */
[----:B------:R-:W-:Y:S04]  /*57020*/  STL [R1+0x2da4], R210 ;  /* 0x002da4d201007387 */ /* 0x000fe80000100800 */
[----:B------:R-:W-:Y:S04]  /*57030*/  STL [R1+0x2da0], R211 ;  /* 0x002da0d301007387 */ /* 0x000fe80000100800 */
        /* <DEDUP_REMOVED lines=8> */
[-C--:B------:R-:W-:Y:S08]  /*570c0*/  HMMA.1688.F32.TF32 R192, R16, R112.reuse, R192 ;  /* 0x0000007010c0723c */ /* 0x080ff000000810c0 */
[----:B------:R-:W-:Y:S08]  /*570d0*/  HMMA.1688.F32.TF32 R196, R8, R112, R196 ;  /* 0x0000007008c4723c */ /* 0x000ff000000810c4 */
[-C--:B----4-:R-:W-:Y:S11]  /*570e0*/  HMMA.1688.F32.TF32 R224, R12, R208.reuse, R240 ;  /* 0x000000d00ce0723c */ /* 0x090ff600000810f0 */
[----:B------:R-:W-:Y:S11]  /*570f0*/  @!UPT UIADD3 URZ, URZ, URZ, URZ ;  /* 0x0000003f3f3ff290 */ /* 0x000ff6000fffe03f */
[----:B------:R-:W-:Y:S02]  /*57100*/  @!UPT UIADD3 URZ, URZ, URZ, URZ ;  /* 0x0000003f3f3ff290 */ /* 0x000fe4000fffe03f */
[----:B------:R-:W-:Y:S02]  /*57110*/  IMAD.MOV.U32 R203, RZ, RZ, R224 ;  /* 0x000000ffffcb7224 */ /* 0x000fe400078e00e0 */
[----:B------:R-:W-:Y:S01]  /*57120*/  IMAD.MOV.U32 R202, RZ, RZ, R225 ;  /* 0x000000ffffca7224 */ /* 0x000fe200078e00e1 */
[----:B------:R-:W4:Y:S01]  /*57130*/  LDL.LU R224, [R1+0x2f0] ;  /* 0x0002f00001e07983 */ /* 0x000f220000300800 */
[----:B------:R-:W-:Y:S02]  /*57140*/  IMAD.MOV.U32 R207, RZ, RZ, R226 ;  /* 0x000000ffffcf7224 */ /* 0x000fe400078e00e2 */
[----:B------:R-:W-:Y:S01]  /*57150*/  IMAD.MOV.U32 R206, RZ, RZ, R227 ;  /* 0x000000ffffce7224 */ /* 0x000fe200078e00e3 */
        /* <DEDUP_REMOVED lines=11> */
[----:B------:R-:W-:Y:S04]  /*57210*/  STL [R1+0x2db4], R203 ;  /* 0x002db4cb01007387 */ /* 0x000fe80000100800 */
[----:B------:R1:W-:Y:S04]  /*57220*/  STL [R1+0x2db0], R202 ;  /* 0x002db0ca01007387 */ /* 0x0003e80000100800 */
[----:B------:R-:W4:Y:S04]  /*57230*/  LDL.LU R200, [R1+0x3c0] ;  /* 0x0003c00001c87983 */ /* 0x000f280000300800 */
[----:B------:R-:W4:Y:S04]  /*57240*/  LDL.LU R201, [R1+0x3c4] ;  /* 0x0003c40001c97983 */ /* 0x000f280000300800 */
[----:B-1----:R-:W4:Y:S04]  /*57250*/  LDL.LU R202, [R1+0x3c8] ;  /* 0x0003c80001ca7983 */ /* 0x002f280000300800 */
[----:B------:R-:W4:Y:S04]  /*57260*/  LDL.LU R203, [R1+0x3cc] ;  /* 0x0003cc0001cb7983 */ /* 0x000f280000300800 */
[----:B---3--:R-:W-:Y:S01]  /*57270*/  LDS R238, [R239+0x41c80] ;  /* 0x041c8000efee7984 */ /* 0x008fe20000000800 */
[-C--:B--2---:R-:W-:Y:S03]  /*57280*/  HMMA.1688.F32.TF32 R248, R4, R208.reuse, R248 ;  /* 0x000000d004f8723c */ /* 0x084fe600000810f8 */
[----:B------:R-:W-:Y:S04]  /*57290*/  STL [R1+0x2dac], R207 ;  /* 0x002daccf01007387 */ /* 0x000fe80000100800 */
[----:B------:R-:W-:Y:S11]  /*572a0*/  STL [R1+0x2da8], R206 ;  /* 0x002da8ce01007387 */ /* 0x000ff60000100800 */
[----:B------:R-:W-:Y:S06]  /*572b0*/  @!UPT UIADD3 URZ, URZ, URZ, URZ ;  /* 0x0000003f3f3ff290 */ /* 0x000fec000fffe03f */
[----:B------:R-:W-:Y:S02]  /*572c0*/  IMAD.MOV.U32 R117, RZ, RZ, R248 ;  /* 0x000000ffff757224 */ /* 0x000fe400078e00f8 */
[----:B------:R-:W-:Y:S01]  /*572d0*/  IMAD.MOV.U32 R116, RZ, RZ, R249 ;  /* 0x000000ffff747224 */ /* 0x000fe200078e00f9 */
[----:B------:R-:W2:Y:S01]  /*572e0*/  LDL.LU R248, [R1+0x240] ;  /* 0x0002400001f87983 */ /* 0x000ea20000300800 */
[----:B------:R-:W-:Y:S02]  /*572f0*/  IMAD.MOV.U32 R113, RZ, RZ, R250 ;  /* 0x000000ffff717224 */ /* 0x000fe400078e00fa */
[----:B------:R-:W-:Y:S01]  /*57300*/  IMAD.MOV.U32 R112, RZ, RZ, R251 ;  /* 0x000000ffff707224 */ /* 0x000fe200078e00fb */
[----:B------:R-:W2:Y:S04]  /*57310*/  LDL.LU R249, [R1+0x244] ;  /* 0x0002440001f97983 */ /* 0x000ea80000300800 */
[----:B------:R-:W2:Y:S04]  /*57320*/  LDL.LU R250, [R1+0x248] ;  /* 0x0002480001fa7983 */ /* 0x000ea80000300800 */
[----:B------:R-:W2:Y:S01]  /*57330*/  LDL.LU R251, [R1+0x24c] ;  /* 0x00024c0001fb7983 */ /* 0x000ea20000300800 */
[----:B-----5:R-:W-:Y:S08]  /*57340*/  HMMA.1688.F32.TF32 R228, R8, R208, R228 ;  /* 0x000000d008e4723c */ /* 0x020ff000000810e4 */
[----:B------:R-:W-:Y:S01]  /*57350*/  HMMA.1688.F32.TF32 R244, R16, R212, R244 ;  /* 0x000000d410f4723c */ /* 0x000fe200000810f4 */
[----:B------:R1:W-:Y:S04]  /*57360*/  STL [R1+0x2dbc], R116 ;  /* 0x002dbc7401007387 */ /* 0x0003e80000100800 */
[----:B------:R3:W-:Y:S11]  /*57370*/  STL [R1+0x2db8], R117 ;  /* 0x002db87501007387 */ /* 0x0007f60000100800 */
[----:B-1----:R-:W-:-:S02]  /*57380*/  IMAD.MOV.U32 R116, RZ, RZ, R228 ;  /* 0x000000ffff747224 */ /* 0x002fc400078e00e4 */
[----:B---3--:R-:W-:Y:S01]  /*57390*/  IMAD.MOV.U32 R117, RZ, RZ, R229 ;  /* 0x000000ffff757224 */ /* 0x008fe200078e00e5 */
[-C--:B----4-:R-:W-:Y:S08]  /*573a0*/  HMMA.1688.F32.TF32 R224, R12, R212.reuse, R224 ;  /* 0x000000d40ce0723c */ /* 0x090ff000000810e0 */
[-C--:B------:R-:W-:Y:S08]  /*573b0*/  HMMA.1688.F32.TF32 R240, R4, R212.reuse, R240 ;  /* 0x000000d404f0723c */ /* 0x080ff000000810f0 */
[----:B------:R-:W-:Y:S08]  /*573c0*/  HMMA.1688.F32.TF32 R212, R8, R212, R232 ;  /* 0x000000d408d4723c */ /* 0x000ff000000810e8 */
[----:B------:R-:W-:Y:S11]  /*573d0*/  HMMA.1688.F32.TF32 R200, R16, R208, R200 ;  /* 0x000000d010c8723c */ /* 0x000ff600000810c8 */
[----:B------:R-:W-:Y:S05]  /*573e0*/  @!UPT UIADD3 URZ, URZ, URZ, URZ ;  /* 0x0000003f3f3ff290 */ /* 0x000fea000fffe03f */
[----:B------:R-:W-:Y:S02]  /*573f0*/  IMAD.MOV.U32 R205, RZ, RZ, R212 ;  /* 0x000000ffffcd7224 */ /* 0x000fe400078e00d4 */
[----:B------:R-:W-:-:S06]  /*57400*/  IMAD.MOV.U32 R204, RZ, RZ, R213 ;  /* 0x000000ffffcc7224 */ /* 0x000fcc00078e00d5 */
[----:B------:R-:W-:Y:S02]  /*57410*/  IMAD.MOV.U32 R210, RZ, RZ, R202 ;  /* 0x000000ffffd27224 */ /* 0x000fe400078e00ca */
[----:B------:R-:W-:Y:S02]  /*57420*/  IMAD.MOV.U32 R211, RZ, RZ, R203 ;  /* 0x000000ffffd37224 */ /* 0x000fe400078e00cb */
[----:B------:R-:W-:Y:S02]  /*57430*/  IMAD.MOV.U32 R203, RZ, RZ, R230 ;  /* 0x000000ffffcb7224 */ /* 0x000fe400078e00e6 */
[----:B------:R-:W-:Y:S02]  /*57440*/  IMAD.MOV.U32 R202, RZ, RZ, R231 ;  /* 0x000000ffffca7224 */ /* 0x000fe400078e00e7 */
[----:B------:R-:W3:Y:S04]  /*57450*/  LDL.LU.64 R230, [R1+0x2e38] ;  /* 0x002e380001e67983 */ /* 0x000ee80000300a00 */
[----:B------:R-:W3:Y:S04]  /*57460*/  LDL.LU.64 R228, [R1+0x2e30] ;  /* 0x002e300001e47983 */ /* 0x000ee80000300a00 */
[----:B------:R-:W-:Y:S04]  /*57470*/  STL.64 [R1+0x2a0], R224 ;  /* 0x0002a0e001007387 */ /* 0x000fe80000100a00 */
[----:B------:R1:W-:Y:S04]  /*57480*/  STL.64 [R1+0x2a8], R226 ;  /* 0x0002a8e201007387 */ /* 0x0003e80000100a00 */
[----:B-1----:R-:W4:Y:S04]  /*57490*/  LDL.LU.64 R226, [R1+0x2e28] ;  /* 0x002e280001e27983 */ /* 0x002f280000300a00 */
[----:B------:R-:W4:Y:S04]  /*574a0*/  LDL.LU.64 R224, [R1+0x2e20] ;  /* 0x002e200001e07983 */ /* 0x000f280000300a00 */
[----:B------:R-:W-:Y:S04]  /*574b0*/  STL.64 [R1+0x290], R240 ;  /* 0x000290f001007387 */ /* 0x000fe80000100a00 */
[----:B------:R1:W-:Y:S01]  /*574c0*/  STL.64 [R1+0x298], R242 ;  /* 0x000298f201007387 */ /* 0x0003e20000100a00 */
[----:B------:R-:W-:-:S02]  /*574d0*/  IMAD.MOV.U32 R206, RZ, RZ, R201 ;  /* 0x000000ffffce7224 */ /* 0x000fc400078e00c9 */
[----:B------:R-:W-:Y:S01]  /*574e0*/  IMAD.MOV.U32 R201, RZ, RZ, R214 ;  /* 0x000000ffffc97224 */ /* 0x000fe200078e00d6 */
[----:B-1----:R-:W5:Y:S04]  /*574f0*/  LDL.LU.64 R242, [R1+0x2e18] ;  /* 0x002e180001f27983 */ /* 0x002f680000300a00 */
[----:B------:R-:W5:Y:S04]  /*57500*/  LDL.LU.64 R240, [R1+0x2e10] ;  /* 0x002e100001f07983 */ /* 0x000f680000300a00 */
[----:B------:R1:W-:Y:S04]  /*57510*/  STL.64 [R1+0x280], R244 ;  /* 0x000280f401007387 */ /* 0x0003e80000100a00 */
[----:B------:R2:W-:Y:S04]  /*57520*/  STL.64 [R1+0x288], R246 ;  /* 0x000288f601007387 */ /* 0x0005e80000100a00 */
[----:B-1----:R-:W3:Y:S04]  /*57530*/  LDL.LU R244, [R1+0x1a0] ;  /* 0x0001a00001f47983 */ /* 0x002ee80000300800 */
[----:B------:R-:W3:Y:S04]  /*57540*/  LDL.LU R245, [R1+0x1a4] ;  /* 0x0001a40001f57983 */ /* 0x000ee80000300800 */
[----:B--2---:R-:W3:Y:S04]  /*57550*/  LDL.LU R246, [R1+0x1a8] ;  /* 0x0001a80001f67983 */ /* 0x004ee80000300800 */
[----:B------:R-:W3:Y:S04]  /*57560*/  LDL.LU R247, [R1+0x1ac] ;  /* 0x0001ac0001f77983 */ /* 0x000ee80000300800 */
[----:B------:R-:W2:Y:S04]  /*57570*/  LDL.LU R212, [R1+0xa0] ;  /* 0x0000a00001d47983 */ /* 0x000ea80000300800 */
[----:B------:R-:W2:Y:S04]  /*57580*/  LDL.LU R213, [R1+0xa4] ;  /* 0x0000a40001d57983 */ /* 0x000ea80000300800 */
[----:B------:R-:W2:Y:S01]  /*57590*/  LDL.LU R214, [R1+0xa8] ;  /* 0x0000a80001d67983 */ /* 0x000ea20000300800 */
[----:B------:R-:W-:-:S02]  /*575a0*/  IMAD.MOV.U32 R207, RZ, RZ, R200 ;  /* 0x000000ffffcf7224 */ /* 0x000fc400078e00c8 */
[----:B------:R-:W-:Y:S02]  /*575b0*/  IMAD.MOV.U32 R200, RZ, RZ, R215 ;  /* 0x000000ffffc87224 */ /* 0x000fe400078e00d7 */
[----:B------:R-:W-:Y:S01]  /*575c0*/  IMAD.MOV.U32 R215, RZ, RZ, R3 ;  /* 0x000000ffffd77224 */ /* 0x000fe200078e0003 */
[----:B------:R-:W-:Y:S01]  /*575d0*/  HMMA.1688.F32.TF32 R248, R12, R216, R248 ;  /* 0x000000d80cf8723c */ /* 0x000fe200000810f8 */
[----:B------:R-:W5:Y:S04]  /*575e0*/  LDL.LU R3, [R1+0x2e08] ;  /* 0x002e080001037983 */ /* 0x000f680000300800 */
[----:B------:R-:W5:Y:S04]  /*575f0*/  LDL.LU R232, [R1+0x260] ;  /* 0x0002600001e87983 */ /* 0x000f680000300800 */
[----:B------:R-:W5:Y:S04]  /*57600*/  LDL.LU R233, [R1+0x264] ;  /* 0x0002640001e97983 */ /* 0x000f680000300800 */
[----:B------:R-:W5:Y:S04]  /*57610*/  LDL.LU R234, [R1+0x268] ;  /* 0x0002680001ea7983 */ /* 0x000f680000300800 */
[----:B------:R-:W5:Y:S04]  /*57620*/  LDL.LU R235, [R1+0x26c] ;  /* 0x00026c0001eb7983 */ /* 0x000f680000300800 */
[----:B------:R-:W-:Y:S04]  /*57630*/  STL [R1+0x2d14], R200 ;  /* 0x002d14c801007387 */ /* 0x000fe80000100800 */
[----:B------:R-:W-:Y:S04]  /*57640*/  STL [R1+0x2d10], R201 ;  /* 0x002d10c901007387 */ /* 0x000fe80000100800 */
[----:B------:R-:W-:Y:S01]  /*57650*/  STL [R1+0x2d0c], R204 ;  /* 0x002d0ccc01007387 */ /* 0x000fe20000100800 */
[----:B------:R-:W-:-:S03]  /*57660*/  IMAD.MOV.U32 R209, RZ, RZ, R250 ;  /* 0x000000ffffd17224 */ /* 0x000fc600078e00fa */
[----:B------:R-:W-:Y:S04]  /*57670*/  STL [R1+0x2d08], R205 ;  /* 0x002d08cd01007387 */ /* 0x000fe80000100800 */
[----:B------:R1:W-:Y:S04]  /*57680*/  STL.64 [R1+0x330], R248 ;  /* 0x000330f801007387 */ /* 0x0003e80000100a00 */
[----:B-1----:R-:W5:Y:S04]  /*57690*/  LDL.LU R248, [R1+0x190] ;  /* 0x0001900001f87983 */ /* 0x002f680000300800 */
[----:B------:R-:W5:Y:S04]  /*576a0*/  LDL.LU R249, [R1+0x194] ;  /* 0x0001940001f97983 */ /* 0x000f680000300800 */
[----:B------:R-:W5:Y:S01]  /*576b0*/  LDL.LU R250, [R1+0x198] ;  /* 0x0001980001fa7983 */ /* 0x000f620000300800 */
[----:B------:R-:W-:-:S05]  /*576c0*/  IMAD.MOV.U32 R208, RZ, RZ, R251 ;  /* 0x000000ffffd07224 */ /* 0x000fca00078e00fb */
[----:B------:R-:W-:Y:S04]  /*576d0*/  STL [R1+0x2d1c], R208 ;  /* 0x002d1cd001007387 */ /* 0x000fe80000100800 */
[----:B------:R-:W-:Y:S01]  /*576e0*/  STL [R1+0x2d18], R209 ;  /* 0x002d18d101007387 */ /* 0x000fe20000100800 */
[-C--:B----4-:R-:W-:Y:S11]  /*576f0*/  HMMA.1688.F32.TF32 R224, R8, R216.reuse, R224 ;  /* 0x000000d808e0723c */ /* 0x090ff600000810e0 */
[----:B------:R-:W-:Y:S11]  /*57700*/  @!UPT UIADD3 URZ, URZ, URZ, URZ ;  /* 0x0000003f3f3ff290 */ /* 0x000ff6000fffe03f */
[----:B------:R-:W-:Y:S02]  /*57710*/  @!UPT UIADD3 URZ, URZ, URZ, URZ ;  /* 0x0000003f3f3ff290 */ /* 0x000fe4000fffe03f */
[----:B------:R-:W-:Y:S01]  /*57720*/  IMAD.MOV.U32 R223, RZ, RZ, R226 ;  /* 0x000000ffffdf7224 */ /* 0x000fe200078e00e2 */
[-C--:B---3--:R-:W-:Y:S08]  /*57730*/  HMMA.1688.F32.TF32 R244, R16, R216.reuse, R244 ;  /* 0x000000d810f4723c */ /* 0x088ff000000810f4 */
[----:B--2---:R-:W-:Y:S01]  /*57740*/  HMMA.1688.F32.TF32 R212, R4, R216, R212 ;  /* 0x000000d804d4723c */ /* 0x004fe200000810d4 */
[----:B-----5:R-:W-:-:S02]  /*57750*/  IMAD.MOV.U32 R251, RZ, RZ, R3 ;  /* 0x000000fffffb7224 */ /* 0x020fc400078e0003 */
[----:B------:R-:W-:-:S05]  /*57760*/  IMAD.MOV.U32 R3, RZ, RZ, R227 ;  /* 0x000000ffff037224 */ /* 0x000fca00078e00e3 */
[----:B------:R-:W-:Y:S11]  /*57770*/  HMMA.1688.F32.TF32 R216, R12, R220, R232 ;  /* 0x000000dc0cd8723c */ /* 0x000ff600000810e8 */
[----:B------:R-:W-:Y:S05]  /*57780*/  @!UPT UIADD3 URZ, URZ, URZ, URZ ;  /* 0x0000003f3f3ff290 */ /* 0x000fea000fffe03f */
[----:B------:R-:W-:Y:S01]  /*57790*/  IMAD.MOV.U32 R205, RZ, RZ, R215 ;  /* 0x000000ffffcd7224 */ /* 0x000fe200078e00d7 */
[----:B------:R-:W-:Y:S01]  /*577a0*/  LDS R232, [R239+0x41800] ;  /* 0x04180000efe87984 */ /* 0x000fe20000000800 */
[----:B------:R-:W-:Y:S02]  /*577b0*/  IMAD.MOV.U32 R204, RZ, RZ, R214 ;  /* 0x000000ffffcc7224 */ /* 0x000fe400078e00d6 */
[----:B------:R-:W-:Y:S02]  /*577c0*/  IMAD.MOV.U32 R201, RZ, RZ, R213 ;  /* 0x000000ffffc97224 */ /* 0x000fe400078e00d5 */
[----:B------:R-:W-:Y:S01]  /*577d0*/  IMAD.MOV.U32 R200, RZ, RZ, R212 ;  /* 0x000000ffffc87224 */ /* 0x000fe200078e00d4 */
[----:B------:R-:W-:Y:S01]  /*577e0*/  STL [R1+0x2d2c], R205 ;  /* 0x002d2ccd01007387 */ /* 0x000fe20000100800 */
[----:B------:R-:W-:-:S03]  /*577f0*/  IMAD.MOV.U32 R213, RZ, RZ, R225 ;  /* 0x000000ffffd57224 */ /* 0x000fc600078e00e1 */
[----:B------:R-:W-:Y:S01]  /*57800*/  STL [R1+0x2d28], R204 ;  /* 0x002d28cc01007387 */ /* 0x000fe20000100800 */
[----:B------:R-:W-:-:S03]  /*57810*/  IMAD.MOV.U32 R212, RZ, RZ, R224 ;  /* 0x000000ffffd47224 */ /* 0x000fc600078e00e0 */
[----:B------:R1:W-:Y:S04]  /*57820*/  STL [R1+0x2d24], R201 ;  /* 0x002d24c901007387 */ /* 0x0003e80000100800 */
[----:B------:R2:W-:Y:S04]  /*57830*/  STL [R1+0x2d20], R200 ;  /* 0x002d20c801007387 */ /* 0x0005e80000100800 */
[----:B------:R-:W-:Y:S04]  /*57840*/  STL.64 [R1+0x2f0], R244 ;  /* 0x0002f0f401007387 */ /* 0x000fe80000100a00 */
[----:B------:R-:W-:Y:S04]  /*57850*/  STL.64 [R1+0x2f8], R246 ;  /* 0x0002f8f601007387 */ /* 0x000fe80000100a00 */
[----:B------:R-:W-:Y:S04]  /*57860*/  STL [R1+0x2d30], R3 ;  /* 0x002d300301007387 */ /* 0x000fe80000100800 */
[----:B------:R-:W-:Y:S04]  /*57870*/  STL [R1+0x2d04], R223 ;  /* 0x002d04df01007387 */ /* 0x000fe80000100800 */
[----:B------:R-:W-:Y:S04]  /*57880*/  STL [R1+0x2d00], R213 ;  /* 0x002d00d501007387 */ /* 0x000fe80000100800 */
[----:B------:R3:W-:Y:S01]  /*57890*/  STL [R1+0x2cf4], R212 ;  /* 0x002cf4d401007387 */ /* 0x0007e20000100800 */
[----:B------:R-:W-:Y:S01]  /*578a0*/  HMMA.1688.F32.TF32 R224, R16, R220, R248 ;  /* 0x000000dc10e0723c */ /* 0x000fe200000810f8 */
[----:B-1----:R-:W-:-:S02]  /*578b0*/  IMAD.MOV.U32 R201, RZ, RZ, R216 ;  /* 0x000000ffffc97224 */ /* 0x002fc400078e00d8 */
[----:B--2---:R-:W-:Y:S01]  /*578c0*/  IMAD.MOV.U32 R200, RZ, RZ, R217 ;  /* 0x000000ffffc87224 */ /* 0x004fe200078e00d9 */
[----:B------:R-:W-:Y:S01]  /*578d0*/  LDS R234, [R239+0x41c00] ;  /* 0x041c0000efea7984 */ /* 0x000fe20000000800 */
[----:B------:R-:W-:-:S03]  /*578e0*/  IMAD.MOV.U32 R208, RZ, RZ, R218 ;  /* 0x000000ffffd07224 */ /* 0x000fc600078e00da */
[----:B------:R-:W-:Y:S01]  /*578f0*/  LDS R233, [R0+0x41800] ;  /* 0x0418000000e97984 */ /* 0x000fe20000000800 */
[-C--:B---3--:R-:W-:Y:S01]  /*57900*/  HMMA.1688.F32.TF32 R212, R4, R220.reuse, R240 ;  /* 0x000000dc04d4723c */ /* 0x088fe200000810f0 */
[----:B------:R-:W-:Y:S02]  /*57910*/  IMAD.MOV.U32 R209, RZ, RZ, R219 ;  /* 0x000000ffffd17224 */ /* 0x000fe400078e00db */
[----:B------:R-:W1:Y:S04]  /*57920*/  LDSM.16.M88.4 R240, [R2+0x10000] ;  /* 0x0100000002f0783b */ /* 0x000e680000000200 */
[----:B------:R-:W-:Y:S01]  /*57930*/  LDS R235, [R0+0x41c00] ;  /* 0x041c000000eb7984 */ /* 0x000fe20000000800 */
[----:B------:R-:W-:Y:S03]  /*57940*/  HMMA.1688.F32.TF32 R216, R8, R220, R228 ;  /* 0x000000dc08d8723c */ /* 0x000fe600000810e4 */
[----:B------:R-:W-:Y:S04]  /*57950*/  STL [R1+0x2d40], R209 ;  /* 0x002d40d101007387 */ /* 0x000fe80000100800 */
[----:B------:R-:W-:Y:S04]  /*57960*/  STL [R1+0x2d3c], R201 ;  /* 0x002d3cc901007387 */ /* 0x000fe80000100800 */
[----:B------:R-:W-:Y:S04]  /*57970*/  STL [R1+0x2d38], R200 ;  /* 0x002d38c801007387 */ /* 0x000fe80000100800 */
[----:B------:R-:W-:Y:S04]  /*57980*/  STL [R1+0x2d34], R208 ;  /* 0x002d34d001007387 */ /* 0x000fe80000100800 */
[----:B------:R2:W-:Y:S04]  /*57990*/  STL.64 [R1+0x390], R212 ;  /* 0x000390d401007387 */ /* 0x0005e80000100a00 */
[----:B------:R3:W-:Y:S04]  /*579a0*/  STL.64 [R1+0x398], R214 ;  /* 0x000398d601007387 */ /* 0x0007e80000100a00 */
[----:B------:R-:W-:Y:S04]  /*579b0*/  LDS R229, [R236+0x41880] ;  /* 0x04188000ece57984 */ /* 0x000fe80000000800 */
[----:B--2---:R-:W2:Y:S04]  /*579c0*/  LDL.LU R212, [R1+0x30] ;  /* 0x0000300001d47983 */ /* 0x004ea80000300800 */
[----:B------:R-:W-:Y:S04]  /*579d0*/  STL.64 [R1+0x320], R224 ;  /* 0x000320e001007387 */ /* 0x000fe80000100a00 */
[----:B------:R-:W-:Y:S01]  /*579e0*/  STL.64 [R1+0x328], R226 ;  /* 0x000328e201007387 */ /* 0x000fe20000100a00 */
[----:B---3--:R-:W-:-:S03]  /*579f0*/  IMAD.MOV.U32 R215, RZ, RZ, R237 ;  /* 0x000000ffffd77224 */ /* 0x008fc600078e00ed */
[----:B------:R3:W-:Y:S04]  /*57a00*/  STL.64 [R1+0x540], R216 ;  /* 0x000540d801007387 */ /* 0x0007e80000100a00 */
[----:B------:R4:W-:Y:S04]  /*57a10*/  STL.64 [R1+0x548], R218 ;  /* 0x000548da01007387 */ /* 0x0009e80000100a00 */
[----:B------:R-:W2:Y:S04]  /*57a20*/  LDL.LU R213, [R1+0x34] ;  /* 0x0000340001d57983 */ /* 0x000ea80000300800 */
[----:B------:R-:W2:Y:S04]  /*57a30*/  LDL.LU R214, [R1+0x38] ;  /* 0x0000380001d67983 */ /* 0x000ea80000300800 */
[----:B------:R-:W5:Y:S04]  /*57a40*/  LDL.LU R237, [R1+0x2e04] ;  /* 0x002e040001ed7983 */ /* 0x000f680000300800 */
[----:B------:R-:W1:Y:S04]  /*57a50*/  LDL.LU R244, [R1+0x2e0] ;  /* 0x0002e00001f47983 */ /* 0x000e680000300800 */
[----:B------:R-:W1:Y:S04]  /*57a60*/  LDL.LU R245, [R1+0x2e4] ;  /* 0x0002e40001f57983 */ /* 0x000e680000300800 */
[----:B------:R-:W1:Y:S04]  /*57a70*/  LDL.LU R246, [R1+0x2e8] ;  /* 0x0002e80001f67983 */ /* 0x000e680000300800 */
[----:B------:R-:W1:Y:S04]  /*57a80*/  LDL.LU R247, [R1+0x2ec] ;  /* 0x0002ec0001f77983 */ /* 0x000e680000300800 */
[----:B------:R-:W2:Y:S04]  /*57a90*/  LDL.LU R220, [R1+0x1b0] ;  /* 0x0001b00001dc7983 */ /* 0x000ea80000300800 */
[----:B------:R-:W2:Y:S04]  /*57aa0*/  LDL.LU R221, [R1+0x1b4] ;  /* 0x0001b40001dd7983 */ /* 0x000ea80000300800 */
[----:B------:R-:W2:Y:S04]  /*57ab0*/  LDL.LU R222, [R1+0x1b8] ;  /* 0x0001b80001de7983 */ /* 0x000ea80000300800 */
[----:B------:R-:W2:Y:S04]  /*57ac0*/  LDL.LU R223, [R1+0x1bc] ;  /* 0x0001bc0001df7983 */ /* 0x000ea80000300800 */
[----:B------:R-:W2:Y:S04]  /*57ad0*/  LDL.LU R248, [R1+0x100] ;  /* 0x0001000001f87983 */ /* 0x000ea80000300800 */
[----:B------:R-:W2:Y:S04]  /*57ae0*/  LDL.LU R249, [R1+0x104] ;  /* 0x0001040001f97983 */ /* 0x000ea80000300800 */
[----:B------:R-:W2:Y:S04]  /*57af0*/  LDL.LU R250, [R1+0x108] ;  /* 0x0001080001fa7983 */ /* 0x000ea80000300800 */
[----:B------:R-:W-:Y:S04]  /*57b00*/  LDS R224, [R252+0x41800] ;  /* 0x04180000fce07984 */ /* 0x000fe80000000800 */
[----:B------:R-:W-:Y:S04]  /*57b10*/  LDS R226, [R252+0x41c00] ;  /* 0x041c0000fce27984 */ /* 0x000fe80000000800 */
[----:B------:R-:W-:Y:S04]  /*57b20*/  LDS R225, [R236+0x41800] ;  /* 0x04180000ece17984 */ /* 0x000fe80000000800 */
[----:B------:R-:W-:Y:S04]  /*57b30*/  LDS R227, [R236+0x41c00] ;  /* 0x041c0000ece37984 */ /* 0x000fe80000000800 */
[----:B------:R-:W-:Y:S04]  /*57b40*/  LDS R231, [R236+0x41c80] ;  /* 0x041c8000ece77984 */ /* 0x000fe80000000800 */
[----:B------:R-:W-:Y:S04]  /*57b50*/  LDS R236, [R239+0x41880] ;  /* 0x04188000efec7984 */ /* 0x000fe80000000800 */
[----:B------:R-:W-:Y:S04]  /*57b60*/  LDS R228, [R252+0x41880] ;  /* 0x04188000fce47984 */ /* 0x000fe80000000800 */
[----:B------:R-:W1:Y:S04]  /*57b70*/  LDS R230, [R252+0x41c80] ;  /* 0x041c8000fce67984 */ /* 0x000e680000000800 */
[----:B------:R-:W-:Y:S01]  /*57b80*/  LDS R239, [R0+0x41c80] ;  /* 0x041c800000ef7984 */ /* 0x000fe20000000800 */
[----:B-1----:R-:W-:Y:S01]  /*57b90*/  HMMA.1688.F32.TF32 R244, R12, R240, R244 ;  /* 0x000000f00cf4723c */ /* 0x002fe200000810f4 */
[----:B-----5:R-:W-:-:S02]  /*57ba0*/  IMAD.MOV.U32 R251, RZ, RZ, R237 ;  /* 0x000000fffffb7224 */ /* 0x020fc400078e00ed */
[----:B------:R-:W5:Y:S04]  /*57bb0*/  LDL.LU R237, [R1+0x2e00] ;  /* 0x002e000001ed7983 */ /* 0x000f680000300800 */
[----:B------:R-:W-:Y:S04]  /*57bc0*/  STL [R1+0x2bb8], R252 ;  /* 0x002bb8fc01007387 */ /* 0x000fe80000100800 */
[----:B---3--:R-:W3:Y:S04]  /*57bd0*/  LDL.LU R216, [R1+0x250] ;  /* 0x0002500001d87983 */ /* 0x008ee80000300800 */
[----:B------:R-:W3:Y:S04]  /*57be0*/  LDL.LU R217, [R1+0x254] ;  /* 0x0002540001d97983 */ /* 0x000ee80000300800 */
[----:B----4-:R-:W3:Y:S05]  /*57bf0*/  LDL.LU R218, [R1+0x258] ;  /* 0x0002580001da7983 */ /* 0x010eea0000300800 */
[----:B------:R-:W-:-:S02]  /*57c00*/  IMAD.MOV.U32 R205, RZ, RZ, R246 ;  /* 0x000000ffffcd7224 */ /* 0x000fc400078e00f6 */
[----:B------:R-:W-:Y:S02]  /*57c10*/  IMAD.MOV.U32 R204, RZ, RZ, R247 ;  /* 0x000000ffffcc7224 */ /* 0x000fe400078e00f7 */
[----:B------:R-:W-:Y:S01]  /*57c20*/  IMAD.MOV.U32 R208, RZ, RZ, R244 ;  /* 0x000000ffffd07224 */ /* 0x000fe200078e00f4 */
[----:B------:R-:W4:Y:S01]  /*57c30*/  LDL.LU.64 R246, [R1+0x2df8] ;  /* 0x002df80001f67983 */ /* 0x000f220000300a00 */
[----:B------:R-:W-:-:S03]  /*57c40*/  IMAD.MOV.U32 R3, RZ, RZ, R245 ;  /* 0x000000ffff037224 */ /* 0x000fc600078e00f5 */
[----:B------:R-:W4:Y:S01]  /*57c50*/  LDL.LU.64 R244, [R1+0x2df0] ;  /* 0x002df00001f47983 */ /* 0x000f220000300a00 */
[-C--:B--2---:R-:W-:Y:S08]  /*57c60*/  HMMA.1688.F32.TF32 R248, R4, R240.reuse, R248 ;  /* 0x000000f004f8723c */ /* 0x084ff000000810f8 */
[-C--:B------:R-:W-:Y:S01]  /*57c70*/  HMMA.1688.F32.TF32 R220, R16, R240.reuse, R220 ;  /* 0x000000f010dc723c */ /* 0x080fe200000810dc */
[----:B------:R-:W-:Y:S04]  /*57c80*/  STL [R1+0x2d50], R204 ;  /* 0x002d50cc01007387 */ /* 0x000fe80000100800 */
[----:B------:R-:W-:Y:S04]  /*57c90*/  STL [R1+0x2d4c], R208 ;  /* 0x002d4cd001007387 */ /* 0x000fe80000100800 */
[----:B------:R-:W-:Y:S04]  /*57ca0*/  STL [R1+0x2d48], R3 ;  /* 0x002d480301007387 */ /* 0x000fe80000100800 */
[----:B------:R-:W-:Y:S04]  /*57cb0*/  STL [R1+0x2d44], R205 ;  /* 0x002d44cd01007387 */ /* 0x000fe80000100800 */
[----:B------:R-:W-:Y:S04]  /*57cc0*/  STL.64 [R1+0x370], R248 ;  /* 0x000370f801007387 */ /* 0x000fe80000100a00 */
[----:B------:R1:W-:Y:S04]  /*57cd0*/  STL.64 [R1+0x378], R250 ;  /* 0x000378fa01007387 */ /* 0x0003e80000100a00 */
[----:B-1----:R-:W2:Y:S04]  /*57ce0*/  LDL.LU.64 R250, [R1+0x2de8] ;  /* 0x002de80001fa7983 */ /* 0x002ea80000300a00 */
[----:B------:R-:W2:Y:S04]  /*57cf0*/  LDL.LU.64 R248, [R1+0x2de0] ;  /* 0x002de00001f87983 */ /* 0x000ea80000300a00 */
[----:B------:R-:W-:Y:S04]  /*57d00*/  STL.64 [R1+0x2e0], R220 ;  /* 0x0002e0dc01007387 */ /* 0x000fe80000100a00 */
[----:B------:R1:W-:Y:S02]  /*57d10*/  STL.64 [R1+0x2e8], R222 ;  /* 0x0002e8de01007387 */ /* 0x0003e40000100a00 */
[----:B-1----:R-:W-:Y:S08]  /*57d20*/  HMMA.1688.F32.TF32 R220, R8, R240, R212 ;  /* 0x000000f008dc723c */ /* 0x002ff000000810d4 */
[----:B------:R-:W-:Y:S11]  /*57d30*/  HMMA.1688.F32.TF32 R36, R228, R34, R36 ;  /* 0x00000022e424723c */ /* 0x000ff60000081024 */
[----:B------:R-:W-:Y:S04]  /*57d40*/  @!UPT UIADD3 URZ, URZ, URZ, URZ ;  /* 0x0000003f3f3ff290 */ /* 0x000fe8000fffe03f */
[----:B------:R-:W-:Y:S04]  /*57d50*/  STL.64 [R1+0x460], R220 ;  /* 0x000460dc01007387 */ /* 0x000fe80000100a00 */
[----:B------:R-:W-:Y:S01]  /*57d60*/  STL.64 [R1+0x468], R222 ;  /* 0x000468de01007387 */ /* 0x000fe20000100a00 */
[----:B-----5:R-:W-:-:S03]  /*57d70*/  IMAD.MOV.U32 R219, RZ, RZ, R237 ;  /* 0x000000ffffdb7224 */ /* 0x020fc600078e00ed */
[----:B------:R-:W1:Y:S01]  /*57d80*/  LDS R237, [R0+0x41880] ;  /* 0x0418800000ed7984 */ /* 0x000e620000000800 */
[-C--:B----4-:R-:W-:Y:S08]  /*57d90*/  HMMA.1688.F32.TF32 R212, R224, R34.reuse, R244 ;  /* 0x00000022e0d4723c */ /* 0x090ff000000810f4 */
[-C--:B-1----:R-:W-:Y:S11]  /*57da0*/  HMMA.1688.F32.TF32 R44, R236, R34.reuse, R44 ;  /* 0x00000022ec2c723c */ /* 0x082ff6000008102c */
[----:B------:R-:W-:Y:S04]  /*57db0*/  @!UPT UIADD3 URZ, URZ, URZ, URZ ;  /* 0x0000003f3f3ff290 */ /* 0x000fe8000fffe03f */
[----:B------:R1:W-:Y:S01]  /*57dc0*/  STL.64 [R1+0x710], R212 ;  /* 0x000710d401007387 */ /* 0x0003e20000100a00 */
[----:B------:R-:W-:Y:S02]  /*57dd0*/  IMAD.MOV.U32 R252, RZ, RZ, R214 ;  /* 0x000000fffffc7224 */ /* 0x000fe400078e00d6 */
[----:B------:R-:W-:Y:S01]  /*57de0*/  IMAD.MOV.U32 R0, RZ, RZ, R215 ;  /* 0x000000ffff007224 */ /* 0x000fe200078e00d7 */
[----:B------:R-:W4:Y:S04]  /*57df0*/  LDL.LU R244, [R1+0x1d0] ;  /* 0x0001d00001f47983 */ /* 0x000f280000300800 */
[----:B------:R-:W4:Y:S01]  /*57e00*/  LDL.LU R245, [R1+0x1d4] ;  /* 0x0001d40001f57983 */ /* 0x000f220000300800 */
[----:B-1----:R-:W-:Y:S03]  /*57e10*/  HMMA.1688.F32.TF32 R212, R232, R34, R40 ;  /* 0x00000022e8d4723c */ /* 0x002fe60000081028 */
[----:B------:R-:W3:Y:S04]  /*57e20*/  LDSM.16.M88.4 R32, [R2+0x11000] ;  /* 0x011000000220783b */ /* 0x000ee80000000200 */
[----:B------:R-:W4:Y:S04]  /*57e30*/  LDL.LU R246, [R1+0x1d8] ;  /* 0x0001d80001f67983 */ /* 0x000f280000300800 */
[----:B------:R-:W4:Y:S04]  /*57e40*/  LDL.LU R247, [R1+0x1dc] ;  /* 0x0001dc0001f77983 */ /* 0x000f280000300800 */
[----:B------:R-:W-:Y:S04]  /*57e50*/  STL [R1+0x2bc0], R0 ;  /* 0x002bc00001007387 */ /* 0x000fe80000100800 */
[----:B------:R-:W-:Y:S04]  /*57e60*/  STL [R1+0x2bbc], R252 ;  /* 0x002bbcfc01007387 */ /* 0x000fe80000100800 */
[----:B------:R-:W5:Y:S04]  /*57e70*/  LDL.LU R40, [R1+0x110] ;  /* 0x0001100001287983 */ /* 0x000f680000300800 */
[----:B------:R-:W-:Y:S04]  /*57e80*/  STL.64 [R1+0x720], R212 ;  /* 0x000720d401007387 */ /* 0x000fe80000100a00 */
[----:B------:R-:W-:Y:S04]  /*57e90*/  STL.64 [R1+0x728], R214 ;  /* 0x000728d601007387 */ /* 0x000fe80000100a00 */
[----:B------:R-:W5:Y:S04]  /*57ea0*/  LDL.LU R41, [R1+0x114] ;  /* 0x0001140001297983 */ /* 0x000f680000300800 */
[----:B------:R-:W5:Y:S04]  /*57eb0*/  LDL.LU R42, [R1+0x118] ;  /* 0x00011800012a7983 */ /* 0x000f680000300800 */
[----:B------:R-:W5:Y:S04]  /*57ec0*/  LDL.LU R43, [R1+0x11c] ;  /* 0x00011c00012b7983 */ /* 0x000f680000300800 */
[----:B------:R-:W-:Y:S04]  /*57ed0*/  STL.64 [R1+0x700], R36 ;  /* 0x0007002401007387 */ /* 0x000fe80000100a00 */
[----:B------:R3:W-:Y:S04]  /*57ee0*/  STL.64 [R1+0x708], R38 ;  /* 0x0007082601007387 */ /* 0x0007e80000100a00 */
[----:B------:R-:W-:Y:S04]  /*57ef0*/  STL.64 [R1+0x6c0], R44 ;  /* 0x0006c02c01007387 */ /* 0x000fe80000100a00 */
[----:B------:R-:W-:Y:S01]  /*57f00*/  STL.64 [R1+0x6c8], R46 ;  /* 0x0006c82e01007387 */ /* 0x000fe20000100a00 */
[----:B---3--:R-:W-:Y:S03]  /*57f10*/  HMMA.1688.F32.TF32 R36, R12, R32, R216 ;  /* 0x000000200c24723c */ /* 0x008fe600000810d8 */
[----:B------:R-:W3:Y:S04]  /*57f20*/  LDL.LU R216, [R1+0x20] ;  /* 0x0000200001d87983 */ /* 0x000ee80000300800 */
[----:B------:R-:W3:Y:S04]  /*57f30*/  LDL.LU R217, [R1+0x24] ;  /* 0x0000240001d97983 */ /* 0x000ee80000300800 */
[----:B------:R-:W3:Y:S04]  /*57f40*/  LDL.LU R218, [R1+0x28] ;  /* 0x0000280001da7983 */ /* 0x000ee80000300800 */
[----:B------:R-:W3:Y:S09]  /*57f50*/  LDL.LU R219, [R1+0x2c] ;  /* 0x00002c0001db7983 */ /* 0x000ef20000300800 */
[----:B------:R-:W-:-:S02]  /*57f60*/  IMAD.MOV.U32 R223, RZ, RZ, R36 ;  /* 0x000000ffffdf7224 */ /* 0x000fc400078e0024 */
[----:B------:R-:W-:Y:S02]  /*57f70*/  IMAD.MOV.U32 R213, RZ, RZ, R37 ;  /* 0x000000ffffd57224 */ /* 0x000fe400078e0025 */
[----:B------:R-:W-:Y:S02]  /*57f80*/  IMAD.MOV.U32 R214, RZ, RZ, R38 ;  /* 0x000000ffffd67224 */ /* 0x000fe400078e0026 */
[----:B------:R-:W-:-:S05]  /*57f90*/  IMAD.MOV.U32 R215, RZ, RZ, R39 ;  /* 0x000000ffffd77224 */ /* 0x000fca00078e0027 */
[----:B------:R-:W-:Y:S04]  /*57fa0*/  STL [R1+0x2d60], R215 ;  /* 0x002d60d701007387 */ /* 0x000fe80000100800 */
[----:B------:R-:W-:Y:S04]  /*57fb0*/  STL [R1+0x2d5c], R214 ;  /* 0x002d5cd601007387 */ /* 0x000fe80000100800 */
[----:B------:R1:W-:Y:S04]  /*57fc0*/  STL [R1+0x2d58], R213 ;  /* 0x002d58d501007387 */ /* 0x0003e80000100800 */
[----:B------:R1:W-:Y:S04]  /*57fd0*/  STL [R1+0x2d54], R223 ;  /* 0x002d54df01007387 */ /* 0x0003e80000100800 */
[----:B------:R-:W2:Y:S01]  /*57fe0*/  LDL.LU R212, [R1+0x2d0] ;  /* 0x0002d00001d47983 */ /* 0x000ea20000300800 */
[-C--:B----4-:R-:W-:Y:S08]  /*57ff0*/  HMMA.1688.F32.TF32 R36, R16, R32.reuse, R244 ;  /* 0x000000201024723c */ /* 0x090ff000000810f4 */
[-C--:B-----5:R-:W-:Y:S11]  /*58000*/  HMMA.1688.F32.TF32 R40, R4, R32.reuse, R40 ;  /* 0x000000200428723c */ /* 0x0a0ff60000081028 */
[----:B------:R-:W-:Y:S11]  /*58010*/  @!UPT UIADD3 URZ, URZ, URZ, URZ ;  /* 0x0000003f3f3ff290 */ /* 0x000ff6000fffe03f */
[----:B------:R-:W-:Y:S01]  /*58020*/  @!UPT UIADD3 URZ, URZ, URZ, URZ ;  /* 0x0000003f3f3ff290 */ /* 0x000fe2000fffe03f */
[----:B------:R-:W-:Y:S04]  /*58030*/  STL.64 [R1+0x260], R40 ;  /* 0x0002602801007387 */ /* 0x000fe80000100a00 */
[----:B------:R-:W-:Y:S04]  /*58040*/  STL.64 [R1+0x268], R42 ;  /* 0x0002682a01007387 */ /* 0x000fe80000100a00 */
[----:B------:R4:W-:Y:S01]  /*58050*/  STL.64 [R1+0x240], R36 ;  /* 0x0002402401007387 */ /* 0x0009e20000100a00 */
[----:B---3--:R-:W-:Y:S03]  /*58060*/  HMMA.1688.F32.TF32 R216, R8, R32, R216 ;  /* 0x0000002008d8723c */ /* 0x008fe600000810d8 */
[----:B------:R3:W-:Y:S04]  /*58070*/  STL.64 [R1+0x248], R38 ;  /* 0x0002482601007387 */ /* 0x0007e80000100a00 */
[----:B-1----:R-:W2:Y:S04]  /*58080*/  LDL.LU R213, [R1+0x2d4] ;  /* 0x0002d40001d57983 */ /* 0x002ea80000300800 */
[----:B------:R-:W2:Y:S04]  /*58090*/  LDL.LU R214, [R1+0x2d8] ;  /* 0x0002d80001d67983 */ /* 0x000ea80000300800 */
[----:B------:R-:W2:Y:S04]  /*580a0*/  LDL.LU R215, [R1+0x2dc] ;  /* 0x0002dc0001d77983 */ /* 0x000ea80000300800 */
        /* <DEDUP_REMOVED lines=8> */
[----:B----4-:R-:W4:Y:S04]  /*58130*/  LDL.LU R36, [R1+0x6e0] ;  /* 0x0006e00001247983 */ /* 0x010f280000300800 */
[----:B------:R-:W4:Y:S04]  /*58140*/  LDL.LU R37, [R1+0x6e4] ;  /* 0x0006e40001257983 */ /* 0x000f280000300800 */
[----:B---3--:R-:W4:Y:S04]  /*58150*/  LDL.LU R38, [R1+0x6e8] ;  /* 0x0006e80001267983 */ /* 0x008f280000300800 */
[----:B------:R-:W4:Y:S04]  /*58160*/  LDL.LU R39, [R1+0x6ec] ;  /* 0x0006ec0001277983 */ /* 0x000f280000300800 */
        /* <DEDUP_REMOVED lines=8> */
[----:B------:R-:W-:Y:S04]  /*581f0*/  STL.64 [R1+0x360], R216 ;  /* 0x000360d801007387 */ /* 0x000fe80000100a00 */
[----:B------:R1:W-:Y:S02]  /*58200*/  STL.64 [R1+0x368], R218 ;  /* 0x000368da01007387 */ /* 0x0003e40000100a00 */
[-C--:B-1----:R-:W-:Y:S02]  /*58210*/  HMMA.1688.F32.TF32 R216, R224, R30.reuse, R48 ;  /* 0x0000001ee0d8723c */ /* 0x082fe40000081030 */
[----:B------:R-:W3:Y:S11]  /*58220*/  LDL.LU R48, [R1+0x670] ;  /* 0x0006700001307983 */ /* 0x000ef60000300800 */
[----:B------:R-:W-:Y:S10]  /*58230*/  @!UPT UIADD3 URZ, URZ, URZ, URZ ;  /* 0x0000003f3f3ff290 */ /* 0x000ff4000fffe03f */
[----:B------:R-:W-:Y:S04]  /*58240*/  STL.64 [R1+0x6b0], R216 ;  /* 0x0006b0d801007387 */ /* 0x000fe80000100a00 */
[----:B------:R1:W-:Y:S04]  /*58250*/  STL.64 [R1+0x6b8], R218 ;  /* 0x0006b8da01007387 */ /* 0x0003e80000100a00 */
[----:B------:R-:W3:Y:S04]  /*58260*/  LDL.LU R49, [R1+0x674] ;  /* 0x0006740001317983 */ /* 0x000ee80000300800 */
[----:B------:R-:W3:Y:S04]  /*58270*/  LDL.LU R50, [R1+0x678] ;  /* 0x0006780001327983 */ /* 0x000ee80000300800 */
[----:B------:R-:W3:Y:S01]  /*58280*/  LDL.LU R51, [R1+0x67c] ;  /* 0x00067c0001337983 */ /* 0x000ee20000300800 */
[-C--:B-1----:R-:W-:Y:S08]  /*58290*/  HMMA.1688.F32.TF32 R216, R232, R30.reuse, R52 ;  /* 0x0000001ee8d8723c */ /* 0x082ff00000081034 */
[-C--:B------:R-:W-:Y:S08]  /*582a0*/  HMMA.1688.F32.TF32 R52, R228, R30.reuse, R56 ;  /* 0x0000001ee434723c */ /* 0x080ff00000081038 */
[----:B------:R-:W-:Y:S07]  /*582b0*/  HMMA.1688.F32.TF32 R28, R236, R30, R60 ;  /* 0x0000001eec1c723c */ /* 0x000fee000008103c */
[----:B------:R1:W-:Y:S04]  /*582c0*/  STL.64 [R1+0x6a0], R216 ;  /* 0x0006a0d801007387 */ /* 0x0003e80000100a00 */
[----:B------:R1:W-:Y:S04]  /*582d0*/  STL.64 [R1+0x6a8], R218 ;  /* 0x0006a8da01007387 */ /* 0x0003e80000100a00 */
[----:B-1----:R-:W4:Y:S04]  /*582e0*/  LDL.LU R216, [R1] ;  /* 0x0000000001d87983 */ /* 0x002f280000300800 */
[----:B------:R-:W-:Y:S04]  /*582f0*/  STL.64 [R1+0x690], R52 ;  /* 0x0006903401007387 */ /* 0x000fe80000100a00 */
[----:B------:R-:W-:Y:S04]  /*58300*/  STL.64 [R1+0x698], R54 ;  /* 0x0006983601007387 */ /* 0x000fe80000100a00 */
[----:B------:R-:W-:Y:S04]  /*58310*/  STL.64 [R1+0x680], R28 ;  /* 0x0006801c01007387 */ /* 0x000fe80000100a00 */
[----:B------:R-:W-:Y:S04]  /*58320*/  STL.64 [R1+0x688], R30 ;  /* 0x0006881e01007387 */ /* 0x000fe80000100a00 */
[----:B------:R-:W2:Y:S04]  /*58330*/  LDSM.16.M88.4 R28, [R2+0x12000] ;  /* 0x01200000021c783b */ /* 0x000ea80000000200 */
[----:B------:R-:W4:Y:S04]  /*58340*/  LDL.LU R217, [R1+0x4] ;  /* 0x0000040001d97983 */ /* 0x000f280000300800 */
[----:B------:R-:W4:Y:S04]  /*58350*/  LDL.LU R218, [R1+0x8] ;  /* 0x0000080001da7983 */ /* 0x000f280000300800 */
[----:B------:R-:W4:Y:S01]  /*58360*/  LDL.LU R219, [R1+0xc] ;  /* 0x00000c0001db7983 */ /* 0x000f220000300800 */
[-C--:B--2---:R-:W-:Y:S08]  /*58370*/  HMMA.1688.F32.TF32 R52, R16, R28.reuse, R212 ;  /* 0x0000001c1034723c */ /* 0x084ff000000810d4 */
[-C--:B-----5:R-:W-:Y:S08]  /*58380*/  HMMA.1688.F32.TF32 R56, R4, R28.reuse, R220 ;  /* 0x0000001c0438723c */ /* 0x0a0ff000000810dc */
[-C--:B---3--:R-:W-:Y:S11]  /*58390*/  HMMA.1688.F32.TF32 R48, R12, R28.reuse, R48 ;  /* 0x0000001c0c30723c */ /* 0x088ff60000081030 */
[----:B------:R-:W-:Y:S11]  /*583a0*/  @!UPT UIADD3 URZ, URZ, URZ, URZ ;  /* 0x0000003f3f3ff290 */ /* 0x000ff6000fffe03f */
[----:B------:R-:W-:Y:S02]  /*583b0*/  @!UPT UIADD3 URZ, URZ, URZ, URZ ;  /* 0x0000003f3f3ff290 */ /* 0x000fe4000fffe03f */
[----:B------:R-:W-:Y:S02]  /*583c0*/  IMAD.MOV.U32 R205, RZ, RZ, R48 ;  /* 0x000000ffffcd7224 */ /* 0x000fe400078e0030 */
[----:B------:R-:W-:Y:S02]  /*583d0*/  IMAD.MOV.U32 R209, RZ, RZ, R49 ;  /* 0x000000ffffd17224 */ /* 0x000fe400078e0031 */
[----:B------:R-:W-:Y:S02]  /*583e0*/  IMAD.MOV.U32 R201, RZ, RZ, R50 ;  /* 0x000000ffffc97224 */ /* 0x000fe400078e0032 */
[----:B------:R-:W-:Y:S02]  /*583f0*/  IMAD.MOV.U32 R200, RZ, RZ, R51 ;  /* 0x000000ffffc87224 */ /* 0x000fe400078e0033 */
[----:B------:R-:W-:Y:S08]  /*58400*/  HMMA.1688.F32.TF32 R48, R8, R28, R44 ;  /* 0x0000001c0830723c */ /* 0x000ff0000008102c */
[-C--:B------:R-:W-:Y:S01]  /*58410*/  HMMA.1688.F32.TF32 R44, R224, R26.reuse, R64 ;  /* 0x0000001ae02c723c */ /* 0x080fe20000081040 */
[----:B------:R-:W-:Y:S04]  /*58420*/  STL [R1+0x2d64], R205 ;  /* 0x002d64cd01007387 */ /* 0x000fe80000100800 */
[----:B------:R-:W-:Y:S04]  /*58430*/  STL.64 [R1+0x1d0], R56 ;  /* 0x0001d03801007387 */ /* 0x000fe80000100a00 */
[----:B------:R-:W-:Y:S04]  /*58440*/  STL.64 [R1+0x1d8], R58 ;  /* 0x0001d83a01007387 */ /* 0x000fe80000100a00 */
[----:B------:R-:W-:Y:S04]  /*58450*/  STL.64 [R1+0x190], R52 ;  /* 0x0001903401007387 */ /* 0x000fe80000100a00 */
[----:B------:R1:W-:Y:S04]  /*58460*/  STL.64 [R1+0x198], R54 ;  /* 0x0001983601007387 */ /* 0x0003e80000100a00 */
[----:B------:R-:W-:Y:S04]  /*58470*/  STL.64 [R1+0x2d0], R48 ;  /* 0x0002d03001007387 */ /* 0x000fe80000100a00 */
[----:B------:R2:W-:Y:S04]  /*58480*/  STL.64 [R1+0x2d8], R50 ;  /* 0x0002d83201007387 */ /* 0x0005e80000100a00 */
[----:B------:R-:W-:Y:S01]  /*58490*/  STL.64 [R1+0x650], R44 ;  /* 0x0006502c01007387 */ /* 0x000fe20000100a00 */
[-C--:B-1----:R-:W-:Y:S03]  /*584a0*/  HMMA.1688.F32.TF32 R52, R232, R26.reuse, R68 ;  /* 0x0000001ae834723c */ /* 0x082fe60000081044 */
[----:B------:R1:W-:Y:S05]  /*584b0*/  STL.64 [R1+0x658], R46 ;  /* 0x0006582e01007387 */ /* 0x0003ea0000100a00 */
[-C--:B--2---:R-:W-:Y:S01]  /*584c0*/  HMMA.1688.F32.TF32 R48, R228, R26.reuse, R72 ;  /* 0x0000001ae430723c */ /* 0x084fe20000081048 */
[----:B------:R-:W-:Y:S07]  /*584d0*/  LDSM.16.M88.4 R72, [R2+0x18000] ;  /* 0x018000000248783b */ /* 0x000fee0000000200 */
[----:B-1----:R-:W-:Y:S01]  /*584e0*/  HMMA.1688.F32.TF32 R44, R236, R26, R76 ;  /* 0x0000001aec2c723c */ /* 0x002fe2000008104c */
[----:B------:R-:W4:Y:S06]  /*584f0*/  LDSM.16.M88.4 R24, [R2+0x13000] ;  /* 0x013000000218783b */ /* 0x000f2c0000000200 */
[----:B------:R-:W-:Y:S04]  /*58500*/  STL.64 [R1+0x640], R52 ;  /* 0x0006403401007387 */ /* 0x000fe80000100a00 */
[----:B------:R-:W-:Y:S04]  /*58510*/  STL.64 [R1+0x648], R54 ;  /* 0x0006483601007387 */ /* 0x000fe80000100a00 */
[----:B------:R-:W-:Y:S04]  /*58520*/  STL.64 [R1+0x630], R48 ;  /* 0x0006303001007387 */ /* 0x000fe80000100a00 */
[----:B------:R-:W-:Y:S01]  /*58530*/  STL.64 [R1+0x638], R50 ;  /* 0x0006383201007387 */ /* 0x000fe20000100a00 */
[-C--:B----4-:R-:W-:Y:S03]  /*58540*/  HMMA.1688.F32.TF32 R36, R12, R24.reuse, R36 ;  /* 0x000000180c24723c */ /* 0x090fe60000081024 */
[----:B------:R-:W-:Y:S04]  /*58550*/  STL.64 [R1+0x620], R44 ;  /* 0x0006202c01007387 */ /* 0x000fe80000100a00 */
[----:B------:R1:W-:Y:S02]  /*58560*/  STL.64 [R1+0x628], R46 ;  /* 0x0006282e01007387 */ /* 0x0003e40000100a00 */
[-C--:B-1----:R-:W-:Y:S02]  /*58570*/  HMMA.1688.F32.TF32 R44, R4, R24.reuse, R40 ;  /* 0x00000018042c723c */ /* 0x082fe40000081028 */
[----:B------:R-:W2:Y:S11]  /*58580*/  LDL.LU R40, [R1+0x740] ;  /* 0x0007400001287983 */ /* 0x000eb60000300800 */
[----:B------:R-:W-:Y:S02]  /*58590*/  @!UPT UIADD3 URZ, URZ, URZ, URZ ;  /* 0x0000003f3f3ff290 */ /* 0x000fe4000fffe03f */
[----:B------:R-:W-:Y:S02]  /*585a0*/  IMAD.MOV.U32 R223, RZ, RZ, R36 ;  /* 0x000000ffffdf7224 */ /* 0x000fe400078e0024 */
[----:B------:R-:W-:Y:S02]  /*585b0*/  IMAD.MOV.U32 R204, RZ, RZ, R37 ;  /* 0x000000ffffcc7224 */ /* 0x000fe400078e0025 */
[----:B------:R-:W-:Y:S02]  /*585c0*/  IMAD.MOV.U32 R208, RZ, RZ, R38 ;  /* 0x000000ffffd07224 */ /* 0x000fe400078e0026 */
[----:B------:R-:W-:Y:S02]  /*585d0*/  IMAD.MOV.U32 R3, RZ, RZ, R39 ;  /* 0x000000ffff037224 */ /* 0x000fe400078e0027 */
[-C--:B------:R-:W-:Y:S01]  /*585e0*/  HMMA.1688.F32.TF32 R36, R16, R24.reuse, R244 ;  /* 0x000000181024723c */ /* 0x080fe200000810f4 */
[----:B------:R-:W-:Y:S04]  /*585f0*/  STL.64 [R1+0x180], R44 ;  /* 0x0001802c01007387 */ /* 0x000fe80000100a00 */
[----:B------:R-:W-:Y:S11]  /*58600*/  STL.64 [R1+0x188], R46 ;  /* 0x0001882e01007387 */ /* 0x000ff60000100a00 */
[----:B------:R-:W-:Y:S07]  /*58610*/  @!UPT UIADD3 URZ, URZ, URZ, URZ ;  /* 0x0000003f3f3ff290 */ /* 0x000fee000fffe03f */
[----:B------:R-:W-:Y:S04]  /*58620*/  STL.64 [R1+0x110], R36 ;  /* 0x0001102401007387 */ /* 0x000fe80000100a00 */
[----:B------:R1:W-:Y:S04]  /*58630*/  STL.64 [R1+0x118], R38 ;  /* 0x0001182601007387 */ /* 0x0003e80000100a00 */
[----:B------:R-:W2:Y:S04]  /*58640*/  LDL.LU R41, [R1+0x744] ;  /* 0x0007440001297983 */ /* 0x000ea80000300800 */
[----:B------:R-:W2:Y:S04]  /*58650*/  LDL.LU R42, [R1+0x748] ;  /* 0x00074800012a7983 */ /* 0x000ea80000300800 */
[----:B------:R-:W2:Y:S04]  /*58660*/  LDL.LU R43, [R1+0x74c] ;  /* 0x00074c00012b7983 */ /* 0x000ea80000300800 */
[----:B------:R-:W3:Y:S04]  /*58670*/  LDL.LU R244, [R1+0x230] ;  /* 0x0002300001f47983 */ /* 0x000ee80000300800 */
[----:B------:R-:W3:Y:S04]  /*58680*/  LDL.LU R245, [R1+0x234] ;  /* 0x0002340001f57983 */ /* 0x000ee80000300800 */
[----:B------:R-:W3:Y:S04]  /*58690*/  LDL.LU R246, [R1+0x238] ;  /* 0x0002380001f67983 */ /* 0x000ee80000300800 */
[----:B------:R-:W3:Y:S01]  /*586a0*/  LDL.LU R247, [R1+0x23c] ;  /* 0x00023c0001f77983 */ /* 0x000ee20000300800 */
[----:B-1----:R-:W-:Y:S08]  /*586b0*/  HMMA.1688.F32.TF32 R36, R8, R24, R216 ;  /* 0x000000180824723c */ /* 0x002ff000000810d8 */
[-C--:B------:R-:W-:Y:S08]  /*586c0*/  HMMA.1688.F32.TF32 R52, R224, R22.reuse, R80 ;  /* 0x00000016e034723c */ /* 0x080ff00000081050 */
[----:B------:R-:W-:Y:S08]  /*586d0*/  HMMA.1688.F32.TF32 R44, R232, R22, R84 ;  /* 0x00000016e82c723c */ /* 0x000ff00000081054 */
[----:B------:R-:W-:-:S02]  /*586e0*/  IMAD.MOV.U32 R0, RZ, RZ, R36 ;  /* 0x000000ffff007224 */ /* 0x000fc400078e0024 */
[----:B------:R-:W-:Y:S01]  /*586f0*/  IMAD.MOV.U32 R252, RZ, RZ, R37 ;  /* 0x000000fffffc7224 */ /* 0x000fe200078e0025 */
[----:B------:R-:W4:Y:S01]  /*58700*/  LDL.LU R36, [R1+0x4e0] ;  /* 0x0004e00001247983 */ /* 0x000f220000300800 */
[----:B------:R-:W-:Y:S02]  /*58710*/  IMAD.MOV.U32 R241, RZ, RZ, R38 ;  /* 0x000000fffff17224 */ /* 0x000fe400078e0026 */
[----:B------:R-:W-:Y:S01]  /*58720*/  IMAD.MOV.U32 R240, RZ, RZ, R39 ;  /* 0x000000fffff07224 */ /* 0x000fe200078e0027 */
[----:B------:R-:W4:Y:S01]  /*58730*/  LDL.LU R37, [R1+0x4e4] ;  /* 0x0004e40001257983 */ /* 0x000f220000300800 */
[-C--:B------:R-:W-:Y:S03]  /*58740*/  HMMA.1688.F32.TF32 R48, R228, R22.reuse, R88 ;  /* 0x00000016e430723c */ /* 0x080fe60000081058 */
[----:B------:R-:W4:Y:S04]  /*58750*/  LDL.LU R38, [R1+0x4e8] ;  /* 0x0004e80001267983 */ /* 0x000f280000300800 */
[----:B------:R-:W4:Y:S01]  /*58760*/  LDL.LU R39, [R1+0x4ec] ;  /* 0x0004ec0001277983 */ /* 0x000f220000300800 */
[----:B------:R-:W-:Y:S03]  /*58770*/  HMMA.1688.F32.TF32 R20, R236, R22, R92 ;  /* 0x00000016ec14723c */ /* 0x000fe6000008105c */
[----:B------:R-:W-:Y:S04]  /*58780*/  STL [R1+0x2bd0], R240 ;  /* 0x002bd0f001007387 */ /* 0x000fe80000100800 */
[----:B------:R-:W-:Y:S04]  /*58790*/  STL [R1+0x2bcc], R241 ;  /* 0x002bccf101007387 */ /* 0x000fe80000100800 */
[----:B------:R-:W-:Y:S04]  /*587a0*/  STL [R1+0x2bc8], R252 ;  /* 0x002bc8fc01007387 */ /* 0x000fe80000100800 */
[----:B------:R-:W-:Y:S04]  /*587b0*/  STL [R1+0x2bc4], R0 ;  /* 0x002bc40001007387 */ /* 0x000fe80000100800 */
[----:B------:R-:W-:Y:S04]  /*587c0*/  STL.64 [R1+0x5d0], R52 ;  /* 0x0005d03401007387 */ /* 0x000fe80000100a00 */
[----:B------:R-:W-:Y:S04]  /*587d0*/  STL.64 [R1+0x5d8], R54 ;  /* 0x0005d83601007387 */ /* 0x000fe80000100a00 */
[----:B------:R1:W-:Y:S04]  /*587e0*/  STL.64 [R1+0x5b0], R44 ;  /* 0x0005b02c01007387 */ /* 0x0003e80000100a00 */
[----:B------:R5:W-:Y:S04]  /*587f0*/  STL.64 [R1+0x5b8], R46 ;  /* 0x0005b82e01007387 */ /* 0x000be80000100a00 */
[----:B------:R-:W-:Y:S04]  /*58800*/  LDSM.16.M88.4 R92, [R2+0x19000] ;  /* 0x01900000025c783b */ /* 0x000fe80000000200 */
[----:B-1----:R-:W4:Y:S04]  /*58810*/  LDL.LU R44, [R1+0x2b0] ;  /* 0x0002b000012c7983 */ /* 0x002f280000300800 */
[----:B------:R-:W-:Y:S04]  /*58820*/  STL.64 [R1+0x5a0], R48 ;  /* 0x0005a03001007387 */ /* 0x000fe80000100a00 */
[----:B------:R-:W-:Y:S04]  /*58830*/  STL.64 [R1+0x5a8], R50 ;  /* 0x0005a83201007387 */ /* 0x000fe80000100a00 */
[----:B------:R-:W-:Y:S04]  /*58840*/  STL.64 [R1+0x560], R20 ;  /* 0x0005601401007387 */ /* 0x000fe80000100a00 */
[----:B------:R-:W-:Y:S04]  /*58850*/  STL.64 [R1+0x568], R22 ;  /* 0x0005681601007387 */ /* 0x000fe80000100a00 */
[----:B------:R-:W2:Y:S04]  /*58860*/  LDSM.16.M88.4 R20, [R2+0x14000] ;  /* 0x014000000214783b */ /* 0x000ea80000000200 */
[----:B------:R-:W4:Y:S04]  /*58870*/  LDL.LU R45, [R1+0x2b4] ;  /* 0x0002b400012d7983 */ /* 0x000f280000300800 */
[----:B-----5:R-:W5:Y:S04]  /*58880*/  LDL.LU R46, [R1+0x2b8] ;  /* 0x0002b800012e7983 */ /* 0x020f680000300800 */
[----:B------:R-:W5:Y:S04]  /*58890*/  LDL.LU R47, [R1+0x2bc] ;  /* 0x0002bc00012f7983 */ /* 0x000f680000300800 */
[----:B------:R-:W5:Y:S04]  /*588a0*/  LDL.LU R216, [R1+0x780] ;  /* 0x0007800001d87983 */ /* 0x000f680000300800 */
[----:B------:R-:W5:Y:S04]  /*588b0*/  LDL.LU R217, [R1+0x784] ;  /* 0x0007840001d97983 */ /* 0x000f680000300800 */
[----:B------:R-:W5:Y:S04]  /*588c0*/  LDL.LU R218, [R1+0x788] ;  /* 0x0007880001da7983 */ /* 0x000f680000300800 */
[----:B------:R-:W5:Y:S01]  /*588d0*/  LDL.LU R219, [R1+0x78c] ;  /* 0x00078c0001db7983 */ /* 0x000f620000300800 */
[-C--:B--2---:R-:W-:Y:S08]  /*588e0*/  HMMA.1688.F32.TF32 R40, R12, R20.reuse, R40 ;  /* 0x000000140c28723c */ /* 0x084ff00000081028 */
[-C--:B---3--:R-:W-:Y:S11]  /*588f0*/  HMMA.1688.F32.TF32 R48, R4, R20.reuse, R244 ;  /* 0x000000140430723c */ /* 0x088ff600000810f4 */
[----:B------:R-:W-:Y:S05]  /*58900*/  @!UPT UIADD3 URZ, URZ, URZ, URZ ;  /* 0x0000003f3f3ff290 */ /* 0x000fea000fffe03f */
[----:B------:R-:W-:Y:S02]  /*58910*/  IMAD.MOV.U32 R205, RZ, RZ, R40 ;  /* 0x000000ffffcd7224 */ /* 0x000fe400078e0028 */
[----:B------:R-:W2:Y:S01]  /*58920*/  LDL.LU R40, [R1+0x6d0] ;  /* 0x0006d00001287983 */ /* 0x000ea20000300800 */
[----:B------:R-:W-:Y:S02]  /*58930*/  IMAD.MOV.U32 R215, RZ, RZ, R41 ;  /* 0x000000ffffd77224 */ /* 0x000fe400078e0029 */
[----:B------:R-:W-:Y:S02]  /*58940*/  IMAD.MOV.U32 R214, RZ, RZ, R42 ;  /* 0x000000ffffd67224 */ /* 0x000fe400078e002a */
[----:B------:R-:W-:Y:S01]  /*58950*/  IMAD.MOV.U32 R213, RZ, RZ, R43 ;  /* 0x000000ffffd57224 */ /* 0x000fe200078e002b */
        /* <DEDUP_REMOVED lines=9> */
[-C--:B----4-:R-:W-:Y:S08]  /*589f0*/  HMMA.1688.F32.TF32 R48, R16, R20.reuse, R36 ;  /* 0x000000141030723c */ /* 0x090ff00000081024 */
[----:B------:R-:W-:Y:S08]  /*58a00*/  HMMA.1688.F32.TF32 R36, R8, R20, R248 ;  /* 0x000000140824723c */ /* 0x000ff000000810f8 */
[-C--:B------:R-:W-:Y:S11]  /*58a10*/  HMMA.1688.F32.TF32 R52, R224, R98.reuse, R120 ;  /* 0x00000062e034723c */ /* 0x080ff60000081078 */
[----:B------:R-:W-:Y:S05]  /*58a20*/  @!UPT UIADD3 URZ, URZ, URZ, URZ ;  /* 0x0000003f3f3ff290 */ /* 0x000fea000fffe03f */
[----:B------:R-:W-:Y:S02]  /*58a30*/  IMAD.MOV.U32 R240, RZ, RZ, R36 ;  /* 0x000000fffff07224 */ /* 0x000fe400078e0024 */
[----:B------:R-:W-:Y:S02]  /*58a40*/  IMAD.MOV.U32 R241, RZ, RZ, R37 ;  /* 0x000000fffff17224 */ /* 0x000fe400078e0025 */
[----:B------:R-:W-:Y:S02]  /*58a50*/  IMAD.MOV.U32 R252, RZ, RZ, R38 ;  /* 0x000000fffffc7224 */ /* 0x000fe400078e0026 */
[----:B------:R-:W-:Y:S02]  /*58a60*/  IMAD.MOV.U32 R0, RZ, RZ, R39 ;  /* 0x000000ffff007224 */ /* 0x000fe400078e0027 */
[-C--:B------:R-:W-:Y:S01]  /*58a70*/  HMMA.1688.F32.TF32 R36, R232, R98.reuse, R124 ;  /* 0x00000062e824723c */ /* 0x080fe2000008107c */
[----:B------:R-:W-:Y:S04]  /*58a80*/  STL.64 [R1+0x20], R48 ;  /* 0x0000203001007387 */ /* 0x000fe80000100a00 */
[----:B------:R1:W-:Y:S04]  /*58a90*/  STL.64 [R1+0x28], R50 ;  /* 0x0000283201007387 */ /* 0x0003e80000100a00 */
[----:B------:R-:W-:Y:S04]  /*58aa0*/  STL [R1+0x2c04], R0 ;  /* 0x002c040001007387 */ /* 0x000fe80000100800 */
[----:B------:R-:W-:Y:S04]  /*58ab0*/  STL [R1+0x2c00], R252 ;  /* 0x002c00fc01007387 */ /* 0x000fe80000100800 */
[----:B------:R-:W-:Y:S04]  /*58ac0*/  STL [R1+0x2bfc], R241 ;  /* 0x002bfcf101007387 */ /* 0x000fe80000100800 */
[----:B------:R-:W-:Y:S04]  /*58ad0*/  STL [R1+0x2bf8], R240 ;  /* 0x002bf8f001007387 */ /* 0x000fe80000100800 */
[----:B------:R-:W-:Y:S04]  /*58ae0*/  STL.64 [R1+0x610], R52 ;  /* 0x0006103401007387 */ /* 0x000fe80000100a00 */
[----:B------:R4:W-:Y:S04]  /*58af0*/  STL.64 [R1+0x618], R54 ;  /* 0x0006183601007387 */ /* 0x0009e80000100a00 */
[----:B------:R-:W-:Y:S04]  /*58b00*/  STL.64 [R1+0x600], R36 ;  /* 0x0006002401007387 */ /* 0x000fe80000100a00 */
[----:B------:R-:W-:Y:S04]  /*58b10*/  STL.64 [R1+0x608], R38 ;  /* 0x0006082601007387 */ /* 0x000fe80000100a00 */
[----:B------:R-:W5:Y:S01]  /*58b20*/  LDSM.16.M88.4 R36, [R2+0x15000] ;  /* 0x015000000224783b */ /* 0x000f620000000200 */
[-C--:B-1----:R-:W-:Y:S08]  /*58b30*/  HMMA.1688.F32.TF32 R48, R228, R98.reuse, R128 ;  /* 0x00000062e430723c */ /* 0x082ff00000081080 */
[----:B----4-:R-:W-:Y:S11]  /*58b40*/  HMMA.1688.F32.TF32 R52, R236, R98, R132 ;  /* 0x00000062ec34723c */ /* 0x010ff60000081084 */
[----:B------:R-:W-:Y:S04]  /*58b50*/  @!UPT UIADD3 URZ, URZ, URZ, URZ ;  /* 0x0000003f3f3ff290 */ /* 0x000fe8000fffe03f */
[----:B------:R-:W-:Y:S04]  /*58b60*/  STL.64 [R1+0x5f0], R48 ;  /* 0x0005f03001007387 */ /* 0x000fe80000100a00 */
[----:B------:R1:W-:Y:S01]  /*58b70*/  STL.64 [R1+0x5f8], R50 ;  /* 0x0005f83201007387 */ /* 0x0003e20000100a00 */
[-C--:B-----5:R-:W-:Y:S08]  /*58b80*/  HMMA.1688.F32.TF32 R44, R4, R36.reuse, R44 ;  /* 0x00000024042c723c */ /* 0x0a0ff0000008102c */
[----:B-1----:R-:W-:Y:S01]  /*58b90*/  HMMA.1688.F32.TF32 R48, R12, R36, R216 ;  /* 0x000000240c30723c */ /* 0x002fe200000810d8 */
[----:B------:R1:W-:Y:S04]  /*58ba0*/  STL.64 [R1+0x5e0], R52 ;  /* 0x0005e03401007387 */ /* 0x0003e80000100a00 */
[----:B------:R4:W-:Y:S04]  /*58bb0*/  STL.64 [R1+0x5e8], R54 ;  /* 0x0005e83601007387 */ /* 0x0009e80000100a00 */
[----:B------:R-:W-:Y:S07]  /*58bc0*/  STL.64 [R1+0x2c48], R242 ;  /* 0x002c48f201007387 */ /* 0x000fee0000100a00 */
[----:B------:R-:W-:-:S02]  /*58bd0*/  IMAD.MOV.U32 R241, RZ, RZ, R46 ;  /* 0x000000fffff17224 */ /* 0x000fc400078e002e */
[----:B------:R-:W-:-:S05]  /*58be0*/  IMAD.MOV.U32 R240, RZ, RZ, R47 ;  /* 0x000000fffff07224 */ /* 0x000fca00078e002f */
[----:B------:R-:W-:Y:S01]  /*58bf0*/  STL.64 [R1+0x2c40], R240 ;  /* 0x002c40f001007387 */ /* 0x000fe20000100a00 */
[----:B------:R-:W-:Y:S02]  /*58c00*/  IMAD.MOV.U32 R212, RZ, RZ, R48 ;  /* 0x000000ffffd47224 */ /* 0x000fe400078e0030 */
[----:B------:R-:W-:Y:S02]  /*58c10*/  IMAD.MOV.U32 R222, RZ, RZ, R49 ;  /* 0x000000ffffde7224 */ /* 0x000fe400078e0031 */
[----:B------:R-:W-:Y:S02]  /*58c20*/  IMAD.MOV.U32 R218, RZ, RZ, R50 ;  /* 0x000000ffffda7224 */ /* 0x000fe400078e0032 */
[----:B------:R-:W-:Y:S02]  /*58c30*/  IMAD.MOV.U32 R219, RZ, RZ, R51 ;  /* 0x000000ffffdb7224 */ /* 0x000fe400078e0033 */
[----:B------:R-:W-:Y:S02]  /*58c40*/  IMAD.MOV.U32 R0, RZ, RZ, R44 ;  /* 0x000000ffff007224 */ /* 0x000fe400078e002c */
[----:B------:R-:W-:Y:S01]  /*58c50*/  IMAD.MOV.U32 R252, RZ, RZ, R45 ;  /* 0x000000fffffc7224 */ /* 0x000fe200078e002d */
[-C--:B--2---:R-:W-:Y:S08]  /*58c60*/  HMMA.1688.F32.TF32 R248, R16, R36.reuse, R40 ;  /* 0x0000002410f8723c */ /* 0x084ff00000081028 */
[----:B---3--:R-:W-:Y:S11]  /*58c70*/  HMMA.1688.F32.TF32 R40, R8, R36, R244 ;  /* 0x000000240828723c */ /* 0x008ff600000810f4 */
[----:B------:R-:W-:Y:S04]  /*58c80*/  @!UPT UIADD3 URZ, URZ, URZ, URZ ;  /* 0x0000003f3f3ff290 */ /* 0x000fe8000fffe03f */
[----:B------:R-:W-:Y:S04]  /*58c90*/  STL.64 [R1+0x2be0], R250 ;  /* 0x002be0fa01007387 */ /* 0x000fe80000100a00 */
[----:B------:R-:W-:Y:S04]  /*58ca0*/  STL.64 [R1+0x2bd8], R248 ;  /* 0x002bd8f801007387 */ /* 0x000fe80000100a00 */
        /* <DEDUP_REMOVED lines=8> */
[----:B------:R-:W5:Y:S01]  /*58d30*/  LDL.LU R44, [R1+0x730] ;  /* 0x00073000012c7983 */ /* 0x000f620000300800 */
[----:B------:R-:W-:-:S03]  /*58d40*/  IMAD.MOV.U32 R33, RZ, RZ, R40 ;  /* 0x000000ffff217224 */ /* 0x000fc600078e0028 */
[----:B------:R-:W5:Y:S01]  /*58d50*/  LDL.LU R45, [R1+0x734] ;  /* 0x00073400012d7983 */ /* 0x000f620000300800 */
[----:B------:R-:W-:-:S03]  /*58d60*/  IMAD.MOV.U32 R32, RZ, RZ, R41 ;  /* 0x000000ffff207224 */ /* 0x000fc600078e0029 */
[----:B------:R-:W5:Y:S01]  /*58d70*/  LDL.LU R46, [R1+0x738] ;  /* 0x00073800012e7983 */ /* 0x000f620000300800 */
[----:B------:R-:W-:-:S03]  /*58d80*/  IMAD.MOV.U32 R29, RZ, RZ, R42 ;  /* 0x000000ffff1d7224 */ /* 0x000fc600078e002a */
[----:B------:R-:W5:Y:S01]  /*58d90*/  LDL.LU R47, [R1+0x73c] ;  /* 0x00073c00012f7983 */ /* 0x000f620000300800 */
[----:B------:R-:W-:-:S03]  /*58da0*/  IMAD.MOV.U32 R28, RZ, RZ, R43 ;  /* 0x000000ffff1c7224 */ /* 0x000fc600078e002b */
[----:B-1----:R-:W5:Y:S04]  /*58db0*/  LDL.LU R52, [R1+0x40] ;  /* 0x0000400001347983 */ /* 0x002f680000300800 */
[----:B------:R-:W5:Y:S04]  /*58dc0*/  LDL.LU R53, [R1+0x44] ;  /* 0x0000440001357983 */ /* 0x000f680000300800 */
[----:B----4-:R-:W4:Y:S04]  /*58dd0*/  LDL.LU R54, [R1+0x48] ;  /* 0x0000480001367983 */ /* 0x010f280000300800 */
[----:B------:R-:W4:Y:S04]  /*58de0*/  LDL.LU R55, [R1+0x4c] ;  /* 0x00004c0001377983 */ /* 0x000f280000300800 */
[----:B------:R-:W-:Y:S04]  /*58df0*/  STL.64 [R1+0x2c38], R34 ;  /* 0x002c382201007387 */ /* 0x000fe80000100a00 */
[----:B------:R-:W-:Y:S04]  /*58e00*/  STL.64 [R1+0x2c30], R32 ;  /* 0x002c302001007387 */ /* 0x000fe80000100a00 */
[----:B------:R-:W-:Y:S04]  /*58e10*/  STL.64 [R1+0x2c28], R30 ;  /* 0x002c281e01007387 */ /* 0x000fe80000100a00 */
[----:B------:R1:W-:Y:S04]  /*58e20*/  STL.64 [R1+0x2c20], R28 ;  /* 0x002c201c01007387 */ /* 0x0003e80000100a00 */
[----:B------:R-:W2:Y:S01]  /*58e30*/  LDSM.16.M88.4 R40, [R2+0x16000] ;  /* 0x016000000228783b */ /* 0x000ea20000000200 */
[-C--:B-1----:R-:W-:Y:S03]  /*58e40*/  HMMA.1688.F32.TF32 R28, R224, R102.reuse, R136 ;  /* 0x00000066e01c723c */ /* 0x082fe60000081088 */
[----:B------:R1:W-:Y:S05]  /*58e50*/  STL.64 [R1+0x2c08], R38 ;  /* 0x002c082601007387 */ /* 0x0003ea0000100a00 */
[-C--:B------:R-:W-:Y:S08]  /*58e60*/  HMMA.1688.F32.TF32 R32, R228, R102.reuse, R144 ;  /* 0x00000066e420723c */ /* 0x080ff00000081090 */
[-C--:B-1----:R-:W-:Y:S07]  /*58e70*/  HMMA.1688.F32.TF32 R36, R232, R102.reuse, R140 ;  /* 0x00000066e824723c */ /* 0x082fee000008108c */
[----:B------:R-:W-:Y:S04]  /*58e80*/  STL.64 [R1+0x590], R28 ;  /* 0x0005901c01007387 */ /* 0x000fe80000100a00 */
[----:B------:R1:W-:Y:S02]  /*58e90*/  STL.64 [R1+0x598], R30 ;  /* 0x0005981e01007387 */ /* 0x0003e40000100a00 */
[----:B-1----:R-:W-:Y:S10]  /*58ea0*/  HMMA.1688.F32.TF32 R28, R236, R102, R148 ;  /* 0x00000066ec1c723c */ /* 0x002ff40000081094 */
[----:B------:R-:W-:Y:S04]  /*58eb0*/  STL.64 [R1+0x580], R36 ;  /* 0x0005802401007387 */ /* 0x000fe80000100a00 */
[----:B------:R-:W-:Y:S04]  /*58ec0*/  STL.64 [R1+0x588], R38 ;  /* 0x0005882601007387 */ /* 0x000fe80000100a00 */
[----:B------:R-:W4:Y:S04]  /*58ed0*/  LDL.LU R64, [R1+0x800] ;  /* 0x0008000001407983 */ /* 0x000f280000300800 */
[----:B------:R-:W-:Y:S04]  /*58ee0*/  STL.64 [R1+0x570], R32 ;  /* 0x0005702001007387 */ /* 0x000fe80000100a00 */
[----:B------:R-:W-:Y:S04]  /*58ef0*/  STL.64 [R1+0x578], R34 ;  /* 0x0005782201007387 */ /* 0x000fe80000100a00 */
[----:B------:R-:W-:Y:S04]  /*58f00*/  STL.64 [R1+0x550], R28 ;  /* 0x0005501c01007387 */ /* 0x000fe80000100a00 */
[----:B------:R4:W-:Y:S04]  /*58f10*/  STL.64 [R1+0x558], R30 ;  /* 0x0005581e01007387 */ /* 0x0009e80000100a00 */
        /* <DEDUP_REMOVED lines=20> */
[----:B------:R-:W-:Y:S01]  /*59060*/  IMAD.MOV.U32 R242, RZ, RZ, R97 ;  /* 0x000000fffff27224 */ /* 0x000fe200078e0061 */
[-C--:B--2---:R-:W-:Y:S08]  /*59070*/  HMMA.1688.F32.TF32 R48, R4, R40.reuse, R48 ;  /* 0x000000280430723c */ /* 0x084ff00000081030 */
[-C--:B---3--:R-:W-:Y:S08]  /*59080*/  HMMA.1688.F32.TF32 R244, R12, R40.reuse, R244 ;  /* 0x000000280cf4723c */ /* 0x088ff000000810f4 */
[-C--:B-----5:R-:W-:Y:S08]  /*59090*/  HMMA.1688.F32.TF32 R44, R16, R40.reuse, R44 ;  /* 0x00000028102c723c */ /* 0x0a0ff0000008102c */
[----:B----4-:R-:W-:Y:S01]  /*590a0*/  HMMA.1688.F32.TF32 R28, R8, R40, R52 ;  /* 0x00000028081c723c */ /* 0x010fe20000081034 */
[----:B------:R-:W1:Y:S06]  /*590b0*/  LDSM.16.M88.4 R52, [R2+0x17000] ;  /* 0x017000000234783b */ /* 0x000e6c0000000200 */
[----:B------:R-:W-:Y:S04]  /*590c0*/  STL.64 [R1+0x2c18], R246 ;  /* 0x002c18f601007387 */ /* 0x000fe80000100a00 */
[----:B------:R-:W-:Y:S04]  /*590d0*/  STL.64 [R1+0x2c10], R244 ;  /* 0x002c10f401007387 */ /* 0x000fe80000100a00 */
[----:B------:R-:W-:Y:S04]  /*590e0*/  STL.64 [R1+0x2bf0], R50 ;  /* 0x002bf03201007387 */ /* 0x000fe80000100a00 */
[----:B------:R-:W-:Y:S04]  /*590f0*/  STL.64 [R1+0x2be8], R48 ;  /* 0x002be83001007387 */ /* 0x000fe80000100a00 */
[----:B------:R-:W-:Y:S01]  /*59100*/  STL.64 [R1+0x2c58], R46 ;  /* 0x002c582e01007387 */ /* 0x000fe20000100a00 */
[----:B------:R-:W-:-:S02]  /*59110*/  IMAD.MOV.U32 R21, RZ, RZ, R30 ;  /* 0x000000ffff157224 */ /* 0x000fc400078e001e */
[----:B------:R-:W-:Y:S01]  /*59120*/  IMAD.MOV.U32 R20, RZ, RZ, R31 ;  /* 0x000000ffff147224 */ /* 0x000fe200078e001f */
[----:B------:R-:W-:Y:S04]  /*59130*/  STL.64 [R1+0x2c50], R44 ;  /* 0x002c502c01007387 */ /* 0x000fe80000100a00 */
[----:B------:R-:W-:Y:S04]  /*59140*/  STL.64 [R1+0x2c80], R22 ;  /* 0x002c801601007387 */ /* 0x000fe80000100a00 */
[----:B------:R2:W-:Y:S02]  /*59150*/  STL.64 [R1+0x2c78], R20 ;  /* 0x002c781401007387 */ /* 0x0005e40000100a00 */
[----:B--2---:R-:W-:Y:S01]  /*59160*/  HMMA.1688.F32.TF32 R20, R224, R106, R152 ;  /* 0x0000006ae014723c */ /* 0x004fe20000081098 */
[----:B------:R-:W-:-:S02]  /*59170*/  IMAD.MOV.U32 R25, RZ, RZ, R28 ;  /* 0x000000ffff197224 */ /* 0x000fc400078e001c */
[----:B------:R-:W-:Y:S01]  /*59180*/  IMAD.MOV.U32 R24, RZ, RZ, R29 ;  /* 0x000000ffff187224 */ /* 0x000fe200078e001d */
[----:B------:R-:W-:Y:S04]  /*59190*/  STL.64 [R1+0x2c70], R26 ;  /* 0x002c701a01007387 */ /* 0x000fe80000100a00 */
[----:B------:R2:W-:Y:S01]  /*591a0*/  STL.64 [R1+0x2c68], R24 ;  /* 0x002c681801007387 */ /* 0x0005e20000100a00 */
[-C--:B------:R-:W-:Y:S03]  /*591b0*/  HMMA.1688.F32.TF32 R28, R232, R106.reuse, R156 ;  /* 0x0000006ae81c723c */ /* 0x080fe6000008109c */
[----:B------:R-:W-:Y:S05]  /*591c0*/  STL.64 [R1+0x2c60], R42 ;  /* 0x002c602a01007387 */ /* 0x000fea0000100a00 */
[-C--:B--2---:R-:W-:Y:S06]  /*591d0*/  HMMA.1688.F32.TF32 R24, R228, R106.reuse, R160 ;  /* 0x0000006ae418723c */ /* 0x084fec00000810a0 */
[----:B------:R-:W-:Y:S04]  /*591e0*/  STL.64 [R1+0x530], R20 ;  /* 0x0005301401007387 */ /* 0x000fe80000100a00 */
[----:B------:R2:W-:Y:S02]  /*591f0*/  STL.64 [R1+0x538], R22 ;  /* 0x0005381601007387 */ /* 0x0005e40000100a00 */
[----:B--2---:R-:W-:Y:S03]  /*59200*/  HMMA.1688.F32.TF32 R20, R236, R106, R164 ;  /* 0x0000006aec14723c */ /* 0x004fe600000810a4 */
[----:B------:R2:W-:Y:S05]  /*59210*/  STL.64 [R1+0x520], R28 ;  /* 0x0005201c01007387 */ /* 0x0005ea0000100a00 */
[-C--:B-1----:R-:W-:Y:S08]  /*59220*/  HMMA.1688.F32.TF32 R64, R12, R52.reuse, R64 ;  /* 0x000000340c40723c */ /* 0x082ff00000081040 */
[-C--:B------:R-:W-:Y:S01]  /*59230*/  HMMA.1688.F32.TF32 R68, R4, R52.reuse, R60 ;  /* 0x000000340444723c */ /* 0x080fe2000008103c */
[----:B------:R1:W-:Y:S04]  /*59240*/  STL.64 [R1+0x528], R30 ;  /* 0x0005281e01007387 */ /* 0x0003e80000100a00 */
        /* <DEDUP_REMOVED lines=8> */
[----:B------:R-:W3:Y:S04]  /*592d0*/  LDL.LU R170, [R1+0x2ddc] ;  /* 0x002ddc0001aa7983 */ /* 0x000ee80000300800 */
[----:B------:R-:W3:Y:S04]  /*592e0*/  LDL.LU R171, [R1+0x2dd8] ;  /* 0x002dd80001ab7983 */ /* 0x000ee80000300800 */
[----:B------:R-:W4:Y:S04]  /*592f0*/  LDL.LU R118, [R1+0x2dd4] ;  /* 0x002dd40001767983 */ /* 0x000f280000300800 */
[----:B------:R-:W4:Y:S04]  /*59300*/  LDL.LU R119, [R1+0x2dd0] ;  /* 0x002dd00001777983 */ /* 0x000f280000300800 */
[----:B------:R-:W5:Y:S04]  /*59310*/  LDL.LU R114, [R1+0x2dcc] ;  /* 0x002dcc0001727983 */ /* 0x000f680000300800 */
[----:B------:R-:W5:Y:S04]  /*59320*/  LDL.LU R115, [R1+0x2dc8] ;  /* 0x002dc80001737983 */ /* 0x000f680000300800 */
        /* <DEDUP_REMOVED lines=35> */
[----:B--2---:R-:W2:Y:S04]  /*59560*/  LDL.LU R28, [R1+0x860] ;  /* 0x00086000011c7983 */ /* 0x004ea80000300800 */
[----:B------:R-:W2:Y:S04]  /*59570*/  LDL.LU R29, [R1+0x864] ;  /* 0x00086400011d7983 */ /* 0x000ea80000300800 */
[----:B-1----:R-:W2:Y:S04]  /*59580*/  LDL.LU R30, [R1+0x868] ;  /* 0x00086800011e7983 */ /* 0x002ea80000300800 */
[----:B------:R-:W2:Y:S04]  /*59590*/  LDL.LU R31, [R1+0x86c] ;  /* 0x00086c00011f7983 */ /* 0x000ea80000300800 */
[----:B------:R-:W2:Y:S04]  /*595a0*/  LDL.LU R124, [R1+0x890] ;  /* 0x00089000017c7983 */ /* 0x000ea80000300800 */
[----:B------:R-:W2:Y:S04]  /*595b0*/  LDL.LU R125, [R1+0x894] ;  /* 0x00089400017d7983 */ /* 0x000ea80000300800 */
[----:B------:R-:W2:Y:S04]  /*595c0*/  LDL.LU R126, [R1+0x898] ;  /* 0x00089800017e7983 */ /* 0x000ea80000300800 */
[----:B------:R-:W2:Y:S04]  /*595d0*/  LDL.LU R127, [R1+0x89c] ;  /* 0x00089c00017f7983 */ /* 0x000ea80000300800 */
[----:B------:R-:W-:Y:S04]  /*595e0*/  STL.64 [R1+0x2cb0], R62 ;  /* 0x002cb03e01007387 */ /* 0x000fe80000100a00 */
[----:B------:R-:W-:Y:S01]  /*595f0*/  STL.64 [R1+0x2ca8], R60 ;  /* 0x002ca83c01007387 */ /* 0x000fe20000100a00 */
[----:B------:R-:W-:-:S02]  /*59600*/  IMAD.MOV.U32 R248, RZ, RZ, R105 ;  /* 0x000000fffff87224 */ /* 0x000fc400078e0069 */
[----:B------:R-:W-:Y:S02]  /*59610*/  IMAD.MOV.U32 R249, RZ, RZ, R104 ;  /* 0x000000fffff97224 */ /* 0x000fe400078e0068 */
[----:B------:R-:W-:Y:S02]  /*59620*/  IMAD.MOV.U32 R250, RZ, RZ, R101 ;  /* 0x000000fffffa7224 */ /* 0x000fe400078e0065 */
[----:B------:R-:W-:Y:S02]  /*59630*/  IMAD.MOV.U32 R251, RZ, RZ, R100 ;  /* 0x000000fffffb7224 */ /* 0x000fe400078e0064 */
[----:B------:R-:W-:Y:S01]  /*59640*/  IMAD.MOV.U32 R240, RZ, RZ, R109 ;  /* 0x000000fffff07224 */ /* 0x000fe200078e006d */
[----:B------:R-:W1:Y:S01]  /*59650*/  LDSM.16.M88.4 R100, [R2+0x1a000] ;  /* 0x01a000000264783b */ /* 0x000e620000000200 */
[----:B------:R-:W-:Y:S01]  /*59660*/  IMAD.MOV.U32 R241, RZ, RZ, R108 ;  /* 0x000000fffff17224 */ /* 0x000fe200078e006c */
[-C--:B---3--:R-:W-:Y:S08]  /*59670*/  HMMA.1688.F32.TF32 R20, R224, R110.reuse, R168 ;  /* 0x0000006ee014723c */ /* 0x088ff000000810a8 */
[-C--:B------:R-:W-:Y:S08]  /*59680*/  HMMA.1688.F32.TF32 R36, R232, R110.reuse, R172 ;  /* 0x0000006ee824723c */ /* 0x080ff000000810ac */
[----:B------:R-:W-:Y:S08]  /*59690*/  HMMA.1688.F32.TF32 R24, R228, R110, R176 ;  /* 0x0000006ee418723c */ /* 0x000ff000000810b0 */
[----:B----4-:R-:W-:Y:S11]  /*596a0*/  HMMA.1688.F32.TF32 R56, R8, R52, R56 ;  /* 0x000000340838723c */ /* 0x010ff60000081038 */
[----:B------:R-:W-:Y:S11]  /*596b0*/  @!UPT UIADD3 URZ, URZ, URZ, URZ ;  /* 0x0000003f3f3ff290 */ /* 0x000ff6000fffe03f */
[----:B------:R-:W-:Y:S01]  /*596c0*/  @!UPT UIADD3 URZ, URZ, URZ, URZ ;  /* 0x0000003f3f3ff290 */ /* 0x000fe2000fffe03f */
[----:B------:R-:W-:Y:S04]  /*596d0*/  STL.64 [R1+0x2cd0], R58 ;  /* 0x002cd03a01007387 */ /* 0x000fe80000100a00 */
[----:B------:R-:W-:Y:S04]  /*596e0*/  STL.64 [R1+0x2cc8], R56 ;  /* 0x002cc83801007387 */ /* 0x000fe80000100a00 */
[----:B------:R-:W-:Y:S04]  /*596f0*/  STL.64 [R1+0x2cc0], R54 ;  /* 0x002cc03601007387 */ /* 0x000fe80000100a00 */
[----:B------:R-:W-:Y:S04]  /*59700*/  STL.64 [R1+0x4d0], R20 ;  /* 0x0004d01401007387 */ /* 0x000fe80000100a00 */
[----:B------:R3:W-:Y:S02]  /*59710*/  STL.64 [R1+0x4d8], R22 ;  /* 0x0004d81601007387 */ /* 0x0007e40000100a00 */
[----:B---3--:R-:W-:Y:S02]  /*59720*/  HMMA.1688.F32.TF32 R20, R236, R110, R180 ;  /* 0x0000006eec14723c */ /* 0x008fe400000810b4 */
[----:B------:R-:W-:Y:S04]  /*59730*/  STL.64 [R1+0x4b0], R36 ;  /* 0x0004b02401007387 */ /* 0x000fe80000100a00 */
[----:B------:R-:W-:Y:S04]  /*59740*/  STL.64 [R1+0x4b8], R38 ;  /* 0x0004b82601007387 */ /* 0x000fe80000100a00 */
[----:B------:R-:W-:Y:S01]  /*59750*/  STL.64 [R1+0x4a0], R24 ;  /* 0x0004a01801007387 */ /* 0x000fe20000100a00 */
[----:B-----5:R-:W-:Y:S03]  /*59760*/  HMMA.1688.F32.TF32 R84, R12, R72, R84 ;  /* 0x000000480c54723c */ /* 0x020fe60000081054 */
[----:B------:R-:W-:Y:S09]  /*59770*/  STL.64 [R1+0x4a8], R26 ;  /* 0x0004a81a01007387 */ /* 0x000ff20000100a00 */
[----:B------:R-:W-:Y:S04]  /*59780*/  STL.64 [R1+0x480], R20 ;  /* 0x0004801401007387 */ /* 0x000fe80000100a00 */
[----:B------:R3:W-:Y:S02]  /*59790*/  STL.64 [R1+0x488], R22 ;  /* 0x0004881601007387 */ /* 0x0007e40000100a00 */
[-C--:B---3--:R-:W-:Y:S05]  /*597a0*/  HMMA.1688.F32.TF32 R20, R224, R114.reuse, R184 ;  /* 0x00000072e014723c */ /* 0x088fea00000810b8 */
[----:B------:R-:W-:Y:S04]  /*597b0*/  STL.64 [R1+0x2ce0], R86 ;  /* 0x002ce05601007387 */ /* 0x000fe80000100a00 */
[----:B------:R-:W-:Y:S01]  /*597c0*/  STL.64 [R1+0x2cd8], R84 ;  /* 0x002cd85401007387 */ /* 0x000fe20000100a00 */
[-C--:B------:R-:W-:Y:S08]  /*597d0*/  HMMA.1688.F32.TF32 R36, R232, R114.reuse, R188 ;  /* 0x00000072e824723c */ /* 0x080ff000000810bc */
[-C--:B------:R-:W-:Y:S05]  /*597e0*/  HMMA.1688.F32.TF32 R24, R228, R114.reuse, R192 ;  /* 0x00000072e418723c */ /* 0x080fea00000810c0 */
[----:B------:R-:W-:Y:S04]  /*597f0*/  STL.64 [R1+0x450], R20 ;  /* 0x0004501401007387 */ /* 0x000fe80000100a00 */
[----:B------:R3:W-:Y:S02]  /*59800*/  STL.64 [R1+0x458], R22 ;  /* 0x0004581601007387 */ /* 0x0007e40000100a00 */
[----:B---3--:R-:W-:Y:S04]  /*59810*/  HMMA.1688.F32.TF32 R20, R236, R114, R196 ;  /* 0x00000072ec14723c */ /* 0x008fe800000810c4 */
[----:B------:R-:W-:Y:S04]  /*59820*/  STL.64 [R1+0x440], R36 ;  /* 0x0004402401007387 */ /* 0x000fe80000100a00 */
[----:B------:R-:W-:Y:S04]  /*59830*/  STL.64 [R1+0x448], R38 ;  /* 0x0004482601007387 */ /* 0x000fe80000100a00 */
[----:B------:R-:W-:Y:S04]  /*59840*/  STL.64 [R1+0x430], R24 ;  /* 0x0004301801007387 */ /* 0x000fe80000100a00 */
[----:B------:R-:W-:Y:S07]  /*59850*/  STL.64 [R1+0x438], R26 ;  /* 0x0004381a01007387 */ /* 0x000fee0000100a00 */
[----:B------:R-:W-:Y:S04]  /*59860*/  STL.64 [R1+0x3f0], R20 ;  /* 0x0003f01401007387 */ /* 0x000fe80000100a00 */
[----:B------:R3:W-:Y:S02]  /*59870*/  STL.64 [R1+0x3f8], R22 ;  /* 0x0003f81601007387 */ /* 0x0007e40000100a00 */
[----:B---3--:R-:W-:Y:S08]  /*59880*/  HMMA.1688.F32.TF32 R20, R224, R118, R248 ;  /* 0x00000076e014723c */ /* 0x008ff000000810f8 */
[----:B--2---:R-:W-:Y:S08]  /*59890*/  HMMA.1688.F32.TF32 R108, R12, R92, R28 ;  /* 0x0000005c0c6c723c */ /* 0x004ff0000008101c */
[-C--:B------:R-:W-:Y:S07]  /*598a0*/  HMMA.1688.F32.TF32 R28, R232, R118.reuse, R240 ;  /* 0x00000076e81c723c */ /* 0x080fee00000810f0 */
[----:B------:R-:W-:Y:S01]  /*598b0*/  STL.64 [R1+0x3e0], R20 ;  /* 0x0003e01401007387 */ /* 0x000fe20000100a00 */
[-C--:B------:R-:W-:Y:S03]  /*598c0*/  HMMA.1688.F32.TF32 R24, R228, R118.reuse, R132 ;  /* 0x00000076e418723c */ /* 0x080fe60000081084 */
[----:B------:R2:W-:Y:S05]  /*598d0*/  STL.64 [R1+0x3e8], R22 ;  /* 0x0003e81601007387 */ /* 0x0005ea0000100a00 */
[----:B--2---:R-:W-:Y:S07]  /*598e0*/  HMMA.1688.F32.TF32 R20, R236, R118, R128 ;  /* 0x00000076ec14723c */ /* 0x004fee0000081080 */
[----:B------:R-:W-:Y:S04]  /*598f0*/  STL.64 [R1+0x3d0], R28 ;  /* 0x0003d01c01007387 */ /* 0x000fe80000100a00 */
[----:B------:R-:W-:Y:S01]  /*59900*/  STL.64 [R1+0x3d8], R30 ;  /* 0x0003d81e01007387 */ /* 0x000fe20000100a00 */
[----:B------:R-:W-:-:S03]  /*59910*/  IMAD.MOV.U32 R248, RZ, RZ, R116 ;  /* 0x000000fffff87224 */ /* 0x000fc600078e0074 */
[----:B------:R-:W-:Y:S01]  /*59920*/  STL.64 [R1+0x3c0], R24 ;  /* 0x0003c01801007387 */ /* 0x000fe20000100a00 */
[----:B------:R-:W-:-:S03]  /*59930*/  IMAD.MOV.U32 R249, RZ, RZ, R117 ;  /* 0x000000fffff97224 */ /* 0x000fc600078e0075 */
[----:B------:R-:W-:Y:S01]  /*59940*/  STL.64 [R1+0x3c8], R26 ;  /* 0x0003c81a01007387 */ /* 0x000fe20000100a00 */
[----:B------:R-:W-:Y:S01]  /*59950*/  IMAD.MOV.U32 R250, RZ, RZ, R203 ;  /* 0x000000fffffa7224 */ /* 0x000fe200078e00cb */
[----:B------:R-:W-:Y:S01]  /*59960*/  HMMA.1688.F32.TF32 R104, R16, R92, R32 ;  /* 0x0000005c1068723c */ /* 0x000fe20000081020 */
[----:B------:R-:W-:Y:S01]  /*59970*/  IMAD.MOV.U32 R251, RZ, RZ, R202 ;  /* 0x000000fffffb7224 */ /* 0x000fe200078e00ca */
[----:B------:R2:W-:Y:S04]  /*59980*/  STL.64 [R1+0x3a0], R20 ;  /* 0x0003a01401007387 */ /* 0x0005e80000100a00 */
[----:B------:R3:W-:Y:S01]  /*59990*/  STL.64 [R1+0x3a8], R22 ;  /* 0x0003a81601007387 */ /* 0x0007e20000100a00 */
[----:B------:R-:W-:-:S03]  /*599a0*/  IMAD.MOV.U32 R32, RZ, RZ, R207 ;  /* 0x000000ffff207224 */ /* 0x000fc600078e00cf */
[----:B------:R-:W4:Y:S01]  /*599b0*/  LDL.LU R116, [R1+0x2dbc] ;  /* 0x002dbc0001747983 */ /* 0x000f220000300800 */
[----:B------:R-:W-:-:S03]  /*599c0*/  IMAD.MOV.U32 R33, RZ, RZ, R206 ;  /* 0x000000ffff217224 */ /* 0x000fc600078e00ce */
[----:B------:R-:W5:Y:S04]  /*599d0*/  LDL.LU R117, [R1+0x2db8] ;  /* 0x002db80001757983 */ /* 0x000f680000300800 */
[----:B------:R-:W2:Y:S04]  /*599e0*/  LDL.LU R203, [R1+0x2db4] ;  /* 0x002db40001cb7983 */ /* 0x000ea80000300800 */
[----:B------:R-:W3:Y:S04]  /*599f0*/  LDL.LU R202, [R1+0x2db0] ;  /* 0x002db00001ca7983 */ /* 0x000ee80000300800 */
[----:B------:R-:W4:Y:S04]  /*59a00*/  LDL.LU R207, [R1+0x2dac] ;  /* 0x002dac0001cf7983 */ /* 0x000f280000300800 */
[----:B------:R-:W5:Y:S01]  /*59a10*/  LDL.LU R206, [R1+0x2da8] ;  /* 0x002da80001ce7983 */ /* 0x000f620000300800 */
[----:B------:R-:W-:-:S02]  /*59a20*/  IMAD.MOV.U32 R34, RZ, RZ, R210 ;  /* 0x000000ffff227224 */ /* 0x000fc400078e00d2 */
[----:B------:R-:W-:Y:S01]  /*59a30*/  IMAD.MOV.U32 R35, RZ, RZ, R211 ;  /* 0x000000ffff237224 */ /* 0x000fe200078e00d3 */
[----:B------:R-:W5:Y:S04]  /*59a40*/  LDL.LU R210, [R1+0x2da4] ;  /* 0x002da40001d27983 */ /* 0x000f680000300800 */
[----:B------:R-:W5:Y:S01]  /*59a50*/  LDL.LU R211, [R1+0x2da0] ;  /* 0x002da00001d37983 */ /* 0x000f620000300800 */
[----:B--2---:R-:W-:-:S03]  /*59a60*/  IMAD.MOV.U32 R36, RZ, RZ, R203 ;  /* 0x000000ffff247224 */ /* 0x004fc600078e00cb */
[----:B------:R-:W2:Y:S01]  /*59a70*/  LDL.LU R203, [R1+0x2d9c] ;  /* 0x002d9c0001cb7983 */ /* 0x000ea20000300800 */
[----:B---3--:R-:W-:-:S03]  /*59a80*/  IMAD.MOV.U32 R37, RZ, RZ, R202 ;  /* 0x000000ffff257224 */ /* 0x008fc600078e00ca */
[----:B------:R-:W3:Y:S01]  /*59a90*/  LDL.LU R202, [R1+0x2d98] ;  /* 0x002d980001ca7983 */ /* 0x000ee20000300800 */
[----:B----4-:R-:W-:-:S03]  /*59aa0*/  IMAD.MOV.U32 R38, RZ, RZ, R207 ;  /* 0x000000ffff267224 */ /* 0x010fc600078e00cf */
[----:B------:R-:W4:Y:S01]  /*59ab0*/  LDL.LU R207, [R1+0x2d94] ;  /* 0x002d940001cf7983 */ /* 0x000f220000300800 */
[----:B-----5:R-:W-:-:S03]  /*59ac0*/  IMAD.MOV.U32 R39, RZ, RZ, R206 ;  /* 0x000000ffff277224 */ /* 0x020fc600078e00ce */
        /* <DEDUP_REMOVED lines=9> */
[----:B------:R-:W-:-:S03]  /*59b60*/  IMAD.MOV.U32 R140, RZ, RZ, R211 ;  /* 0x000000ffff8c7224 */ /* 0x000fc600078e00d3 */
[----:B------:R-:W2:Y:S01]  /*59b70*/  LDL.LU R20, [R1+0x8e0] ;  /* 0x0008e00001147983 */ /* 0x000ea20000300800 */
[----:B------:R-:W-:-:S03]  /*59b80*/  IMAD.MOV.U32 R141, RZ, RZ, R210 ;  /* 0x000000ffff8d7224 */ /* 0x000fc600078e00d2 */
[----:B------:R-:W2:Y:S04]  /*59b90*/  LDL.LU R21, [R1+0x8e4] ;  /* 0x0008e40001157983 */ /* 0x000ea80000300800 */
[----:B------:R-:W2:Y:S04]  /*59ba0*/  LDL.LU R22, [R1+0x8e8] ;  /* 0x0008e80001167983 */ /* 0x000ea80000300800 */
[----:B------:R-:W2:Y:S04]  /*59bb0*/  LDL.LU R23, [R1+0x8ec] ;  /* 0x0008ec0001177983 */ /* 0x000ea80000300800 */
[----:B------:R-:W2:Y:S04]  /*59bc0*/  LDL.LU R211, [R1+0x2d8c] ;  /* 0x002d8c0001d37983 */ /* 0x000ea80000300800 */
[----:B------:R-:W3:Y:S04]  /*59bd0*/  LDL.LU R210, [R1+0x2d88] ;  /* 0x002d880001d27983 */ /* 0x000ee80000300800 */
[----:B------:R-:W4:Y:S04]  /*59be0*/  LDL.LU R142, [R1+0x148] ;  /* 0x00014800018e7983 */ /* 0x000f280000300800 */
[----:B------:R-:W4:Y:S04]  /*59bf0*/  LDL.LU R143, [R1+0x14c] ;  /* 0x00014c00018f7983 */ /* 0x000f280000300800 */
[----:B------:R-:W4:Y:S04]  /*59c00*/  LDL.LU R40, [R1+0x160] ;  /* 0x0001600001287983 */ /* 0x000f280000300800 */
[----:B------:R-:W4:Y:S01]  /*59c10*/  LDL.LU R41, [R1+0x164] ;  /* 0x0001640001297983 */ /* 0x000f220000300800 */
        /* <DEDUP_REMOVED lines=24> */
[----:B-1----:R-:W-:Y:S03]  /*59da0*/  HMMA.1688.F32.TF32 R128, R12, R100, R124 ;  /* 0x000000640c80723c */ /* 0x002fe6000008107c */
        /* <DEDUP_REMOVED lines=18> */
[----:B-----5:R-:W-:-:S02]  /*59ed0*/  IMAD.MOV.U32 R24, RZ, RZ, R206 ;  /* 0x000000ffff187224 */ /* 0x020fc400078e00ce */
[----:B----4-:R-:W-:Y:S02]  /*59ee0*/  IMAD.MOV.U32 R25, RZ, RZ, R207 ;  /* 0x000000ffff197224 */ /* 0x010fe400078e00cf */
[----:B------:R-:W-:Y:S02]  /*59ef0*/  IMAD.MOV.U32 R26, RZ, RZ, R202 ;  /* 0x000000ffff1a7224 */ /* 0x000fe400078e00ca */
[----:B------:R-:W-:Y:S02]  /*59f00*/  IMAD.MOV.U32 R27, RZ, RZ, R203 ;  /* 0x000000ffff1b7224 */ /* 0x000fe400078e00cb */
[----:B--2---:R-:W-:Y:S02]  /*59f10*/  IMAD.MOV.U32 R163, RZ, RZ, R211 ;  /* 0x000000ffffa37224 */ /* 0x004fe400078e00d3 */
[----:B---3--:R-:W-:Y:S02]  /*59f20*/  IMAD.MOV.U32 R162, RZ, RZ, R210 ;  /* 0x000000ffffa27224 */ /* 0x008fe400078e00d2 */
        /* <DEDUP_REMOVED lines=12> */
[----:B------:R-:W2:Y:S04]  /*59ff0*/  LDL.LU R202, [R1+0x2d6c] ;  /* 0x002d6c0001ca7983 */ /* 0x000ea80000300800 */
[----:B------:R-:W2:Y:S04]  /*5a000*/  LDL.LU R203, [R1+0x2d68] ;  /* 0x002d680001cb7983 */ /* 0x000ea80000300800 */
        /* <DEDUP_REMOVED lines=8> */
[----:B------:R-:W-:-:S02]  /*5a090*/  IMAD.MOV.U32 R30, RZ, RZ, R113 ;  /* 0x000000ffff1e7224 */ /* 0x000fc400078e0071 */
[----:B------:R-:W-:Y:S02]  /*5a0a0*/  IMAD.MOV.U32 R31, RZ, RZ, R112 ;  /* 0x000000ffff1f7224 */ /* 0x000fe400078e0070 */
[----:B------:R-:W-:Y:S02]  /*5a0b0*/  IMAD.MOV.U32 R28, RZ, RZ, R117 ;  /* 0x000000ffff1c7224 */ /* 0x000fe400078e0075 */
[----:B------:R-:W-:Y:S02]  /*5a0c0*/  IMAD.MOV.U32 R29, RZ, RZ, R116 ;  /* 0x000000ffff1d7224 */ /* 0x000fe400078e0074 */
[----:B------:R-:W-:Y:S01]  /*5a0d0*/  LDSM.16.M88.4 R116, [R2+0x1b000] ;  /* 0x01b000000274783b */ /* 0x000fe20000000200 */
[----:B------:R-:W-:Y:S08]  /*5a0e0*/  HMMA.1688.F32.TF32 R112, R8, R100, R60 ;  /* 0x000000640870723c */ /* 0x000ff0000008103c */
[-C--:B--2---:R-:W-:Y:S11]  /*5a0f0*/  HMMA.1688.F32.TF32 R52, R224, R202.reuse, R68 ;  /* 0x000000cae034723c */ /* 0x084ff60000081044 */
[----:B------:R-:W-:Y:S11]  /*5a100*/  @!UPT UIADD3 URZ, URZ, URZ, URZ ;  /* 0x0000003f3f3ff290 */ /* 0x000ff6000fffe03f */
[----:B------:R-:W-:Y:S01]  /*5a110*/  @!UPT UIADD3 URZ, URZ, URZ, URZ ;  /* 0x0000003f3f3ff290 */ /* 0x000fe2000fffe03f */
[----:B------:R-:W-:Y:S04]  /*5a120*/  STL.64 [R1+0x4c0], R52 ;  /* 0x0004c03401007387 */ /* 0x000fe80000100a00 */
[----:B------:R1:W-:Y:S02]  /*5a130*/  STL.64 [R1+0x4c8], R54 ;  /* 0x0004c83601007387 */ /* 0x0003e40000100a00 */
[-C--:B-1----:R-:W-:Y:S02]  /*5a140*/  HMMA.1688.F32.TF32 R52, R236, R202.reuse, R160 ;  /* 0x000000caec34723c */ /* 0x082fe400000810a0 */
[----:B------:R-:W-:Y:S06]  /*5a150*/  LDSM.16.M88.4 R160, [R2+0x1d000] ;  /* 0x01d0000002a0783b */ /* 0x000fec0000000200 */
[C---:B------:R-:W-:Y:S11]  /*5a160*/  HMMA.1688.F32.TF32 R60, R232.reuse, R202, R64 ;  /* 0x000000cae83c723c */ /* 0x040ff60000081040 */
[----:B------:R-:W-:Y:S05]  /*5a170*/  @!UPT UIADD3 URZ, URZ, URZ, URZ ;  /* 0x0000003f3f3ff290 */ /* 0x000fea000fffe03f */
[----:B------:R-:W-:Y:S02]  /*5a180*/  IMAD.MOV.U32 R221, RZ, RZ, R52 ;  /* 0x000000ffffdd7224 */ /* 0x000fe400078e0034 */
[----:B------:R-:W-:Y:S02]  /*5a190*/  IMAD.MOV.U32 R220, RZ, RZ, R53 ;  /* 0x000000ffffdc7224 */ /* 0x000fe400078e0035 */
[----:B------:R-:W-:Y:S02]  /*5a1a0*/  IMAD.MOV.U32 R217, RZ, RZ, R54 ;  /* 0x000000ffffd97224 */ /* 0x000fe400078e0036 */
[----:B------:R-:W-:Y:S02]  /*5a1b0*/  IMAD.MOV.U32 R216, RZ, RZ, R55 ;  /* 0x000000ffffd87224 */ /* 0x000fe400078e0037 */
[-C--:B-----5:R-:W-:Y:S08]  /*5a1c0*/  HMMA.1688.F32.TF32 R52, R232, R206.reuse, R40 ;  /* 0x000000cee834723c */ /* 0x0a0ff00000081028 */
[-C--:B------:R-:W-:Y:S08]  /*5a1d0*/  HMMA.1688.F32.TF32 R40, R228, R206.reuse, R24 ;  /* 0x000000cee428723c */ /* 0x080ff00000081018 */
[----:B------:R-:W-:Y:S01]  /*5a1e0*/  HMMA.1688.F32.TF32 R24, R236, R206, R140 ;  /* 0x000000ceec18723c */ /* 0x000fe2000008108c */
[----:B------:R-:W1:Y:S07]  /*5a1f0*/  LDSM.16.M88.4 R140, [R2+0x1c000] ;  /* 0x01c00000028c783b */ /* 0x000e6e0000000200 */
[----:B------:R-:W-:Y:S01]  /*5a200*/  HMMA.1688.F32.TF32 R56, R228, R202, R164 ;  /* 0x000000cae438723c */ /* 0x000fe200000810a4 */
[----:B------:R-:W-:Y:S04]  /*5a210*/  STL.64 [R1+0xe0], R60 ;  /* 0x0000e03c01007387 */ /* 0x000fe80000100a00 */
[----:B------:R-:W-:Y:S11]  /*5a220*/  STL.64 [R1+0xe8], R62 ;  /* 0x0000e83e01007387 */ /* 0x000ff60000100a00 */
[----:B------:R-:W-:Y:S07]  /*5a230*/  @!UPT UIADD3 URZ, URZ, URZ, URZ ;  /* 0x0000003f3f3ff290 */ /* 0x000fee000fffe03f */
[----:B------:R-:W-:Y:S04]  /*5a240*/  STL.64 [R1+0xc0], R56 ;  /* 0x0000c03801007387 */ /* 0x000fe80000100a00 */
[----:B------:R2:W-:Y:S02]  /*5a250*/  STL.64 [R1+0xc8], R58 ;  /* 0x0000c83a01007387 */ /* 0x0005e40000100a00 */
[----:B--2---:R-:W-:Y:S08]  /*5a260*/  HMMA.1688.F32.TF32 R56, R224, R206, R152 ;  /* 0x000000cee038723c */ /* 0x004ff00000081098 */
[----:B-1----:R-:W-:Y:S08]  /*5a270*/  HMMA.1688.F32.TF32 R168, R12, R140, R20 ;  /* 0x0000008c0ca8723c */ /* 0x002ff00000081014 */
[-C--:B------:R-:W-:Y:S07]  /*5a280*/  HMMA.1688.F32.TF32 R20, R224, R210.reuse, R36 ;  /* 0x000000d2e014723c */ /* 0x080fee0000081024 */
[----:B------:R-:W-:Y:S04]  /*5a290*/  STL.64 [R1+0x490], R56 ;  /* 0x0004903801007387 */ /* 0x000fe80000100a00 */
[----:B------:R-:W-:Y:S04]  /*5a2a0*/  STL.64 [R1+0x498], R58 ;  /* 0x0004983a01007387 */ /* 0x000fe80000100a00 */
[----:B------:R-:W-:Y:S01]  /*5a2b0*/  STL.64 [R1+0x170], R52 ;  /* 0x0001703401007387 */ /* 0x000fe20000100a00 */
[-C--:B------:R-:W-:Y:S03]  /*5a2c0*/  HMMA.1688.F32.TF32 R28, R232, R210.reuse, R28 ;  /* 0x000000d2e81c723c */ /* 0x080fe6000008101c */
[----:B------:R-:W-:Y:S04]  /*5a2d0*/  STL.64 [R1+0x178], R54 ;  /* 0x0001783601007387 */ /* 0x000fe80000100a00 */
[----:B------:R-:W-:Y:S04]  /*5a2e0*/  STL.64 [R1+0x160], R40 ;  /* 0x0001602801007387 */ /* 0x000fe80000100a00 */
[----:B------:R-:W-:Y:S04]  /*5a2f0*/  STL.64 [R1+0x168], R42 ;  /* 0x0001682a01007387 */ /* 0x000fe80000100a00 */
[----:B------:R-:W-:Y:S04]  /*5a300*/  STL.64 [R1+0x150], R24 ;  /* 0x0001501801007387 */ /* 0x000fe80000100a00 */
[----:B------:R1:W-:Y:S04]  /*5a310*/  STL.64 [R1+0x158], R26 ;  /* 0x0001581a01007387 */ /* 0x0003e80000100a00 */
[----:B------:R-:W-:Y:S04]  /*5a320*/  STL.64 [R1+0x210], R20 ;  /* 0x0002101401007387 */ /* 0x000fe80000100a00 */
[----:B------:R2:W-:Y:S01]  /*5a330*/  STL.64 [R1+0x218], R22 ;  /* 0x0002181601007387 */ /* 0x0005e20000100a00 */
[-C--:B-1----:R-:W-:Y:S08]  /*5a340*/  HMMA.1688.F32.TF32 R24, R228, R210.reuse, R32 ;  /* 0x000000d2e418723c */ /* 0x082ff00000081020 */
[----:B--2---:R-:W-:Y:S01]  /*5a350*/  HMMA.1688.F32.TF32 R20, R236, R210, R248 ;  /* 0x000000d2ec14723c */ /* 0x004fe200000810f8 */
[----:B------:R-:W-:Y:S04]  /*5a360*/  STL.64 [R1+0x200], R28 ;  /* 0x0002001c01007387 */ /* 0x000fe80000100a00 */
[----:B------:R-:W-:Y:S03]  /*5a370*/  STL.64 [R1+0x208], R30 ;  /* 0x0002081e01007387 */ /* 0x000fe60000100a00 */
[----:B------:R-:W-:Y:S07]  /*5a380*/  HMMA.1688.F32.TF32 R164, R16, R140, R48 ;  /* 0x0000008c10a4723c */ /* 0x000fee0000081030 */
[----:B------:R1:W-:Y:S01]  /*5a390*/  STL.64 [R1+0x1f0], R24 ;  /* 0x0001f01801007387 */ /* 0x0003e20000100a00 */
[----:B------:R-:W-:-:S03]  /*5a3a0*/  IMAD.MOV.U32 R48, RZ, RZ, R205 ;  /* 0x000000ffff307224 */ /* 0x000fc600078e00cd */
[----:B------:R2:W-:Y:S04]  /*5a3b0*/  STL.64 [R1+0x1f8], R26 ;  /* 0x0001f81a01007387 */ /* 0x0005e80000100a00 */
[----:B------:R5:W-:Y:S04]  /*5a3c0*/  STL.64 [R1+0x1e0], R20 ;  /* 0x0001e01401007387 */ /* 0x000be80000100a00 */
[----:B------:R1:W-:Y:S04]  /*5a3d0*/  STL.64 [R1+0x1e8], R22 ;  /* 0x0001e81601007387 */ /* 0x0003e80000100a00 */
[----:B------:R-:W2:Y:S01]  /*5a3e0*/  LDL.LU R205, [R1+0x2d64] ;  /* 0x002d640001cd7983 */ /* 0x000ea20000300800 */
[----:B------:R-:W-:-:S02]  /*5a3f0*/  IMAD.MOV.U32 R49, RZ, RZ, R215 ;  /* 0x000000ffff317224 */ /* 0x000fc400078e00d7 */
[----:B------:R-:W-:Y:S01]  /*5a400*/  IMAD.MOV.U32 R50, RZ, RZ, R214 ;  /* 0x000000ffff327224 */ /* 0x000fe200078e00d6 */
[----:B------:R-:W3:Y:S01]  /*5a410*/  LDL.LU R215, [R1+0x2d60] ;  /* 0x002d600001d77983 */ /* 0x000ee20000300800 */
[----:B------:R-:W-:Y:S02]  /*5a420*/  IMAD.MOV.U32 R51, RZ, RZ, R213 ;  /* 0x000000ffff337224 */ /* 0x000fe400078e00d5 */
[----:B------:R-:W-:Y:S01]  /*5a430*/  IMAD.MOV.U32 R36, RZ, RZ, R223 ;  /* 0x000000ffff247224 */ /* 0x000fe200078e00df */
[----:B------:R-:W3:Y:S01]  /*5a440*/  LDL.LU R214, [R1+0x2d5c] ;  /* 0x002d5c0001d67983 */ /* 0x000ee20000300800 */
[----:B------:R-:W-:-:S03]  /*5a450*/  IMAD.MOV.U32 R37, RZ, RZ, R204 ;  /* 0x000000ffff257224 */ /* 0x000fc600078e00cc */
[----:B------:R-:W3:Y:S01]  /*5a460*/  LDL.LU R213, [R1+0x2d58] ;  /* 0x002d580001d57983 */ /* 0x000ee20000300800 */
[----:B------:R-:W-:-:S03]  /*5a470*/  IMAD.MOV.U32 R38, RZ, RZ, R208 ;  /* 0x000000ffff267224 */ /* 0x000fc600078e00d0 */
[----:B------:R-:W3:Y:S04]  /*5a480*/  LDL.LU R223, [R1+0x2d54] ;  /* 0x002d540001df7983 */ /* 0x000ee80000300800 */
[----:B------:R-:W3:Y:S04]  /*5a490*/  LDL.LU R204, [R1+0x2d50] ;  /* 0x002d500001cc7983 */ /* 0x000ee80000300800 */
[----:B------:R-:W3:Y:S01]  /*5a4a0*/  LDL.LU R208, [R1+0x2d4c] ;  /* 0x002d4c0001d07983 */ /* 0x000ee20000300800 */
[----:B------:R-:W-:Y:S01]  /*5a4b0*/  HMMA.1688.F32.TF32 R152, R8, R140, R244 ;  /* 0x0000008c0898723c */ /* 0x000fe200000810f4 */
[----:B------:R-:W-:-:S02]  /*5a4c0*/  IMAD.MOV.U32 R39, RZ, RZ, R3 ;  /* 0x000000ffff277224 */ /* 0x000fc400078e0003 */
[----:B------:R-:W4:Y:S04]  /*5a4d0*/  LDL.LU R3, [R1+0x2d48] ;  /* 0x002d480001037983 */ /* 0x000f280000300800 */
[----:B------:R-:W-:Y:S02]  /*5a4e0*/  IMAD.MOV.U32 R245, RZ, RZ, R209 ;  /* 0x000000fffff57224 */ /* 0x000fe400078e00d1 */
[----:B------:R-:W-:Y:S02]  /*5a4f0*/  IMAD.MOV.U32 R246, RZ, RZ, R201 ;  /* 0x000000fffff67224 */ /* 0x000fe400078e00c9 */
[----:B------:R-:W-:Y:S02]  /*5a500*/  IMAD.MOV.U32 R247, RZ, RZ, R200 ;  /* 0x000000fffff77224 */ /* 0x000fe400078e00c8 */
[----:B--2---:R-:W-:-:S02]  /*5a510*/  IMAD.MOV.U32 R244, RZ, RZ, R205 ;  /* 0x000000fffff47224 */ /* 0x004fc400078e00cd */
[----:B------:R-:W2:Y:S04]  /*5a520*/  LDL.LU R205, [R1+0x2d44] ;  /* 0x002d440001cd7983 */ /* 0x000ea80000300800 */
[----:B------:R-:W5:Y:S04]  /*5a530*/  LDL.LU R209, [R1+0x2d40] ;  /* 0x002d400001d17983 */ /* 0x000f680000300800 */
[----:B------:R-:W5:Y:S04]  /*5a540*/  LDL.LU R201, [R1+0x2d3c] ;  /* 0x002d3c0001c97983 */ /* 0x000f680000300800 */
[----:B------:R-:W5:Y:S01]  /*5a550*/  LDL.LU R200, [R1+0x2d38] ;  /* 0x002d380001c87983 */ /* 0x000f620000300800 */
[----:B---3--:R-:W-:-:S03]  /*5a560*/  IMAD.MOV.U32 R32, RZ, RZ, R208 ;  /* 0x000000ffff207224 */ /* 0x008fc600078e00d0 */
[----:B------:R-:W3:Y:S01]  /*5a570*/  LDL.LU R208, [R1+0x2d34] ;  /* 0x002d340001d07983 */ /* 0x000ee20000300800 */
[----:B----4-:R-:W-:Y:S01]  /*5a580*/  IMAD.MOV.U32 R33, RZ, RZ, R3 ;  /* 0x000000ffff217224 */ /* 0x010fe200078e0003 */
[----:B------:R-:W-:Y:S02]  /*5a590*/  HMMA.1688.F32.TF32 R188, R12, R160, R240 ;  /* 0x000000a00cbc723c */ /* 0x000fe400000810f0 */
[----:B------:R-:W4:Y:S01]  /*5a5a0*/  LDL.LU R3, [R1+0x2d30] ;  /* 0x002d300001037983 */ /* 0x000f220000300800 */
[----:B------:R-:W-:Y:S02]  /*5a5b0*/  IMAD.MOV.U32 R35, RZ, RZ, R204 ;  /* 0x000000ffff237224 */ /* 0x000fe400078e00cc */
[----:B--2---:R-:W-:Y:S02]  /*5a5c0*/  IMAD.MOV.U32 R34, RZ, RZ, R205 ;  /* 0x000000ffff227224 */ /* 0x004fe400078e00cd */
[----:B------:R-:W2:Y:S04]  /*5a5d0*/  LDL.LU R205, [R1+0x2d2c] ;  /* 0x002d2c0001cd7983 */ /* 0x000ea80000300800 */
[----:B------:R-:W4:Y:S01]  /*5a5e0*/  LDL.LU R204, [R1+0x2d28] ;  /* 0x002d280001cc7983 */ /* 0x000f220000300800 */
[----:B-----5:R-:W-:-:S03]  /*5a5f0*/  IMAD.MOV.U32 R240, RZ, RZ, R201 ;  /* 0x000000fffff07224 */ /* 0x020fc600078e00c9 */
[----:B------:R-:W5:Y:S01]  /*5a600*/  LDL.LU R201, [R1+0x2d24] ;  /* 0x002d240001c97983 */ /* 0x000f620000300800 */
[----:B------:R-:W-:-:S03]  /*5a610*/  IMAD.MOV.U32 R241, RZ, RZ, R200 ;  /* 0x000000fffff17224 */ /* 0x000fc600078e00c8 */
[----:B------:R-:W5:Y:S01]  /*5a620*/  LDL.LU R200, [R1+0x2d20] ;  /* 0x002d200001c87983 */ /* 0x000f620000300800 */
[----:B------:R-:W-:Y:S02]  /*5a630*/  IMAD.MOV.U32 R243, RZ, RZ, R209 ;  /* 0x000000fffff37224 */ /* 0x000fe400078e00d1 */
[----:B---3--:R-:W-:Y:S02]  /*5a640*/  IMAD.MOV.U32 R242, RZ, RZ, R208 ;  /* 0x000000fffff27224 */ /* 0x008fe400078e00d0 */
[----:B------:R-:W3:Y:S04]  /*5a650*/  LDL.LU R208, [R1+0x2d1c] ;  /* 0x002d1c0001d07983 */ /* 0x000ee80000300800 */
[----:B------:R-:W3:Y:S01]  /*5a660*/  LDL.LU R209, [R1+0x2d18] ;  /* 0x002d180001d17983 */ /* 0x000ee20000300800 */
[----:B------:R-:W-:Y:S03]  /*5a670*/  HMMA.1688.F32.TF32 R176, R4, R140, R44 ;  /* 0x0000008c04b0723c */ /* 0x000fe6000008102c */
[----:B------:R-:W3:Y:S04]  /*5a680*/  LDL.LU R44, [R1+0x7b0] ;  /* 0x0007b000012c7983 */ /* 0x000ee80000300800 */
[----:B------:R-:W3:Y:S04]  /*5a690*/  LDL.LU R45, [R1+0x7b4] ;  /* 0x0007b400012d7983 */ /* 0x000ee80000300800 */
[----:B------:R-:W3:Y:S04]  /*5a6a0*/  LDL.LU R46, [R1+0x7b8] ;  /* 0x0007b800012e7983 */ /* 0x000ee80000300800 */
[----:B------:R-:W3:Y:S04]  /*5a6b0*/  LDL.LU R47, [R1+0x7bc] ;  /* 0x0007bc00012f7983 */ /* 0x000ee80000300800 */
[----:B-1----:R-:W3:Y:S04]  /*5a6c0*/  LDL.LU R24, [R1+0x8a0] ;  /* 0x0008a00001187983 */ /* 0x002ee80000300800 */
[----:B------:R-:W3:Y:S04]  /*5a6d0*/  LDL.LU R25, [R1+0x8a4] ;  /* 0x0008a40001197983 */ /* 0x000ee80000300800 */
[----:B------:R-:W3:Y:S04]  /*5a6e0*/  LDL.LU R26, [R1+0x8a8] ;  /* 0x0008a800011a7983 */ /* 0x000ee80000300800 */
[----:B------:R-:W3:Y:S04]  /*5a6f0*/  LDL.LU R27, [R1+0x8ac] ;  /* 0x0008ac00011b7983 */ /* 0x000ee80000300800 */
[----:B------:R-:W3:Y:S04]  /*5a700*/  LDL.LU R20, [R1+0x920] ;  /* 0x0009200001147983 */ /* 0x000ee80000300800 */
[----:B------:R-:W3:Y:S04]  /*5a710*/  LDL.LU R21, [R1+0x924] ;  /* 0x0009240001157983 */ /* 0x000ee80000300800 */
[----:B------:R-:W3:Y:S04]  /*5a720*/  LDL.LU R22, [R1+0x928] ;  /* 0x0009280001167983 */ /* 0x000ee80000300800 */
[----:B------:R-:W3:Y:S01]  /*5a730*/  LDL.LU R23, [R1+0x92c] ;  /* 0x00092c0001177983 */ /* 0x000ee20000300800 */
[----:B--2---:R-:W-:-:S02]  /*5a740*/  IMAD.MOV.U32 R71, RZ, RZ, R205 ;  /* 0x000000ffff477224 */ /* 0x004fc400078e00cd */
[----:B----4-:R-:W-:Y:S02]  /*5a750*/  IMAD.MOV.U32 R70, RZ, RZ, R204 ;  /* 0x000000ffff467224 */ /* 0x010fe400078e00cc */
[----:B-----5:R-:W-:Y:S02]  /*5a760*/  IMAD.MOV.U32 R69, RZ, RZ, R201 ;  /* 0x000000ffff457224 */ /* 0x020fe400078e00c9 */
[----:B------:R-:W-:Y:S02]  /*5a770*/  IMAD.MOV.U32 R68, RZ, RZ, R200 ;  /* 0x000000ffff447224 */ /* 0x000fe400078e00c8 */
[----:B------:R-:W2:Y:S04]  /*5a780*/  LDL.LU R200, [R1+0x2d14] ;  /* 0x002d140001c87983 */ /* 0x000ea80000300800 */
[----:B------:R-:W4:Y:S04]  /*5a790*/  LDL.LU R201, [R1+0x2d10] ;  /* 0x002d100001c97983 */ /* 0x000f280000300800 */
[----:B------:R-:W5:Y:S04]  /*5a7a0*/  LDL.LU R204, [R1+0x2d0c] ;  /* 0x002d0c0001cc7983 */ /* 0x000f680000300800 */
[----:B------:R-:W4:Y:S04]  /*5a7b0*/  LDL.LU R205, [R1+0x2d08] ;  /* 0x002d080001cd7983 */ /* 0x000f280000300800 */
[----:B------:R-:W4:Y:S04]  /*5a7c0*/  LDL.LU R60, [R1+0x330] ;  /* 0x00033000013c7983 */ /* 0x000f280000300800 */
[----:B------:R-:W4:Y:S01]  /*5a7d0*/  LDL.LU R61, [R1+0x334] ;  /* 0x00033400013d7983 */ /* 0x000f220000300800 */
[----:B---3--:R-:W-:-:S03]  /*5a7e0*/  IMAD.MOV.U32 R63, RZ, RZ, R208 ;  /* 0x000000ffff3f7224 */ /* 0x008fc600078e00d0 */
[----:B------:R-:W3:Y:S01]  /*5a7f0*/  LDL.LU R192, [R1+0x790] ;  /* 0x0007900001c07983 */ /* 0x000ee20000300800 */
[----:B------:R-:W-:-:S03]  /*5a800*/  IMAD.MOV.U32 R62, RZ, RZ, R209 ;  /* 0x000000ffff3e7224 */ /* 0x000fc600078e00d1 */
        /* <DEDUP_REMOVED lines=35> */
[----:B--2---:R-:W-:Y:S02]  /*5aa40*/  IMAD.MOV.U32 R183, RZ, RZ, R200 ;  /* 0x000000ffffb77224 */ /* 0x004fe400078e00c8 */
[----:B-----5:R-:W-:Y:S02]  /*5aa50*/  IMAD.MOV.U32 R181, RZ, RZ, R204 ;  /* 0x000000ffffb57224 */ /* 0x020fe400078e00cc */
[----:B------:R-:W2:Y:S01]  /*5aa60*/  LDL.LU R204, [R1+0x910] ;  /* 0x0009100001cc7983 */ /* 0x000ea20000300800 */
[----:B----4-:R-:W-:-:S03]  /*5aa70*/  IMAD.MOV.U32 R180, RZ, RZ, R205 ;  /* 0x000000ffffb47224 */ /* 0x010fc600078e00cd */
[----:B------:R-:W2:Y:S01]  /*5aa80*/  LDL.LU R205, [R1+0x914] ;  /* 0x0009140001cd7983 */ /* 0x000ea20000300800 */
[----:B------:R-:W-:-:S03]  /*5aa90*/  IMAD.MOV.U32 R182, RZ, RZ, R201 ;  /* 0x000000ffffb67224 */ /* 0x000fc600078e00c9 */
[----:B------:R-:W2:Y:S04]  /*5aaa0*/  LDL.LU R206, [R1+0x918] ;  /* 0x0009180001ce7983 */ /* 0x000ea80000300800 */
[----:B------:R-:W2:Y:S04]  /*5aab0*/  LDL.LU R207, [R1+0x91c] ;  /* 0x00091c0001cf7983 */ /* 0x000ea80000300800 */
        /* <DEDUP_REMOVED lines=8> */
[----:B------:R-:W2:Y:S04]  /*5ab40*/  LDL.LU R40, [R1+0x8f0] ;  /* 0x0008f00001287983 */ /* 0x000ea80000300800 */
[----:B------:R-:W2:Y:S04]  /*5ab50*/  LDL.LU R41, [R1+0x8f4] ;  /* 0x0008f40001297983 */ /* 0x000ea80000300800 */
[----:B------:R-:W2:Y:S04]  /*5ab60*/  LDL.LU R42, [R1+0x8f8] ;  /* 0x0008f800012a7983 */ /* 0x000ea80000300800 */
[----:B------:R-:W2:Y:S04]  /*5ab70*/  LDL.LU R43, [R1+0x8fc] ;  /* 0x0008fc00012b7983 */ /* 0x000ea80000300800 */
[----:B------:R-:W2:Y:S04]  /*5ab80*/  LDL.LU R223, [R1+0x2d04] ;  /* 0x002d040001df7983 */ /* 0x000ea80000300800 */
[----:B------:R-:W2:Y:S04]  /*5ab90*/  LDL.LU R213, [R1+0x2d00] ;  /* 0x002d000001d57983 */ /* 0x000ea80000300800 */
[----:B------:R-:W3:Y:S04]  /*5aba0*/  LDL.LU R214, [R1+0x2cfc] ;  /* 0x002cfc0001d67983 */ /* 0x000ee80000300800 */
[----:B------:R-:W3:Y:S01]  /*5abb0*/  LDL.LU R215, [R1+0x2cf8] ;  /* 0x002cf80001d77983 */ /* 0x000ee20000300800 */
[----:B------:R-:W-:-:S02]  /*5abc0*/  IMAD.MOV.U32 R248, RZ, RZ, R212 ;  /* 0x000000fffff87224 */ /* 0x000fc400078e00d4 */
[----:B------:R-:W-:Y:S01]  /*5abd0*/  IMAD.MOV.U32 R249, RZ, RZ, R222 ;  /* 0x000000fffff97224 */ /* 0x000fe200078e00de */
[----:B------:R-:W2:Y:S01]  /*5abe0*/  LDL.LU R212, [R1+0x2cf4] ;  /* 0x002cf40001d47983 */ /* 0x000ea20000300800 */
[----:B------:R-:W-:Y:S02]  /*5abf0*/  IMAD.MOV.U32 R250, RZ, RZ, R218 ;  /* 0x000000fffffa7224 */ /* 0x000fe400078e00da */
[----:B------:R-:W-:Y:S01]  /*5ac00*/  IMAD.MOV.U32 R251, RZ, RZ, R219 ;  /* 0x000000fffffb7224 */ /* 0x000fe200078e00db */
[----:B------:R-:W2:Y:S04]  /*5ac10*/  LDL.LU R222, [R1+0x2cf0] ;  /* 0x002cf00001de7983 */ /* 0x000ea80000300800 */
[----:B------:R-:W2:Y:S04]  /*5ac20*/  LDL.LU R218, [R1+0x2cec] ;  /* 0x002cec0001da7983 */ /* 0x000ea80000300800 */
[----:B------:R-:W2:Y:S01]  /*5ac30*/  LDL.LU R219, [R1+0x2ce8] ;  /* 0x002ce80001db7983 */ /* 0x000ea20000300800 */
[-C--:B---3--:R-:W-:Y:S08]  /*5ac40*/  HMMA.1688.F32.TF32 R84, R224, R214.reuse, R84 ;  /* 0x000000d6e054723c */ /* 0x088ff00000081054 */
[-C--:B------:R-:W-:Y:S08]  /*5ac50*/  HMMA.1688.F32.TF32 R56, R232, R214.reuse, R56 ;  /* 0x000000d6e838723c */ /* 0x080ff00000081038 */
[-C--:B------:R-:W-:Y:S08]  /*5ac60*/  HMMA.1688.F32.TF32 R52, R228, R214.reuse, R52 ;  /* 0x000000d6e434723c */ /* 0x080ff00000081034 */
[----:B------:R-:W-:Y:S01]  /*5ac70*/  HMMA.1688.F32.TF32 R180, R236, R214, R180 ;  /* 0x000000d6ecb4723c */ /* 0x000fe200000810b4 */
[----:B------:R-:W-:Y:S04]  /*5ac80*/  STL.64 [R1+0x420], R84 ;  /* 0x0004205401007387 */ /* 0x000fe80000100a00 */
[----:B------:R1:W-:Y:S02]  /*5ac90*/  STL.64 [R1+0x428], R86 ;  /* 0x0004285601007387 */ /* 0x0003e40000100a00 */
[----:B--2---:R-:W-:-:S02]  /*5aca0*/  IMAD.MOV.U32 R214, RZ, RZ, R223 ;  /* 0x000000ffffd67224 */ /* 0x004fc400078e00df */
[----:B-1----:R-:W2:Y:S04]  /*5acb0*/  LDL.LU.64 R86, [R1+0x2ce0] ;  /* 0x002ce00001567983 */ /* 0x002ea80000300a00 */
[----:B------:R-:W2:Y:S04]  /*5acc0*/  LDL.LU.64 R84, [R1+0x2cd8] ;  /* 0x002cd80001547983 */ /* 0x000ea80000300a00 */
[----:B------:R-:W-:Y:S04]  /*5acd0*/  STL.64 [R1+0x410], R56 ;  /* 0x0004103801007387 */ /* 0x000fe80000100a00 */
[----:B------:R1:W-:Y:S04]  /*5ace0*/  STL.64 [R1+0x418], R58 ;  /* 0x0004183a01007387 */ /* 0x0003e80000100a00 */
[----:B-1----:R-:W3:Y:S04]  /*5acf0*/  LDL.LU.64 R58, [R1+0x2cd0] ;  /* 0x002cd000013a7983 */ /* 0x002ee80000300a00 */
[----:B------:R-:W3:Y:S04]  /*5ad00*/  LDL.LU.64 R56, [R1+0x2cc8] ;  /* 0x002cc80001387983 */ /* 0x000ee80000300a00 */
[----:B------:R-:W-:Y:S04]  /*5ad10*/  STL.64 [R1+0x400], R52 ;  /* 0x0004003401007387 */ /* 0x000fe80000100a00 */
[----:B------:R1:W-:Y:S04]  /*5ad20*/  STL.64 [R1+0x408], R54 ;  /* 0x0004083601007387 */ /* 0x0003e80000100a00 */
[----:B-1----:R-:W2:Y:S04]  /*5ad30*/  LDL.LU.64 R54, [R1+0x2cc0] ;  /* 0x002cc00001367983 */ /* 0x002ea80000300a00 */
[----:B------:R-:W-:Y:S04]  /*5ad40*/  STL.64 [R1+0x3b0], R180 ;  /* 0x0003b0b401007387 */ /* 0x000fe80000100a00 */
[----:B------:R-:W-:Y:S04]  /*5ad50*/  STL.64 [R1+0x3b8], R182 ;  /* 0x0003b8b601007387 */ /* 0x000fe80000100a00 */
[----:B------:R-:W2:Y:S01]  /*5ad60*/  LDL.LU R223, [R1+0x2cb8] ;  /* 0x002cb80001df7983 */ /* 0x000ea20000300800 */
[----:B------:R-:W-:Y:S01]  /*5ad70*/  HMMA.1688.F32.TF32 R60, R224, R218, R60 ;  /* 0x000000dae03c723c */ /* 0x000fe2000008103c */
[----:B------:R-:W-:-:S02]  /*5ad80*/  IMAD.MOV.U32 R215, RZ, RZ, R3 ;  /* 0x000000ffffd77224 */ /* 0x000fc400078e0003 */
[----:B------:R-:W1:Y:S05]  /*5ad90*/  LDSM.16.M88.4 R180, [R2+0x1e000] ;  /* 0x01e0000002b4783b */ /* 0x000e6a0000000200 */
[-C--:B------:R-:W-:Y:S08]  /*5ada0*/  HMMA.1688.F32.TF32 R68, R232, R218.reuse, R68 ;  /* 0x000000dae844723c */ /* 0x080ff00000081044 */
[-C--:B-----5:R-:W-:Y:S08]  /*5adb0*/  HMMA.1688.F32.TF32 R64, R228, R218.reuse, R64 ;  /* 0x000000dae440723c */ /* 0x0a0ff00000081040 */
[----:B------:R-:W-:Y:S01]  /*5adc0*/  HMMA.1688.F32.TF32 R212, R236, R218, R212 ;  /* 0x000000daecd4723c */ /* 0x000fe200000810d4 */
[----:B------:R-:W-:Y:S04]  /*5add0*/  STL.64 [R1+0x330], R60 ;  /* 0x0003303c01007387 */ /* 0x000fe80000100a00 */
[----:B------:R5:W-:Y:S03]  /*5ade0*/  STL.64 [R1+0x338], R62 ;  /* 0x0003383e01007387 */ /* 0x000be60000100a00 */
[----:B------:R-:W-:Y:S01]  /*5adf0*/  IMAD.MOV.U32 R3, RZ, RZ, R71 ;  /* 0x000000ffff037224 */ /* 0x000fe200078e0047 */
[----:B-----5:R-:W5:Y:S04]  /*5ae00*/  LDL.LU.64 R62, [R1+0x2cb0] ;  /* 0x002cb000013e7983 */ /* 0x020f680000300a00 */
[----:B------:R-:W5:Y:S04]  /*5ae10*/  LDL.LU.64 R60, [R1+0x2ca8] ;  /* 0x002ca800013c7983 */ /* 0x000f680000300a00 */
[----:B------:R-:W-:Y:S04]  /*5ae20*/  STL.64 [R1+0x300], R68 ;  /* 0x0003004401007387 */ /* 0x000fe80000100a00 */
[----:B------:R1:W-:Y:S04]  /*5ae30*/  STL [R1+0x308], R70 ;  /* 0x0003084601007387 */ /* 0x0003e80000100800 */
[----:B-1----:R-:W3:Y:S04]  /*5ae40*/  LDL.LU.64 R70, [R1+0x2ca0] ;  /* 0x002ca00001467983 */ /* 0x002ee80000300a00 */
[----:B------:R-:W3:Y:S04]  /*5ae50*/  LDL.LU.64 R68, [R1+0x2c98] ;  /* 0x002c980001447983 */ /* 0x000ee80000300a00 */
[----:B------:R-:W-:Y:S04]  /*5ae60*/  STL [R1+0x2bb0], R3 ;  /* 0x002bb00301007387 */ /* 0x000fe80000100800 */
[----:B------:R-:W-:Y:S04]  /*5ae70*/  STL.64 [R1+0x2f0], R64 ;  /* 0x0002f04001007387 */ /* 0x000fe80000100a00 */
[----:B------:R1:W-:Y:S04]  /*5ae80*/  STL.64 [R1+0x2f8], R66 ;  /* 0x0002f84201007387 */ /* 0x0003e80000100a00 */
[----:B-1----:R-:W3:Y:S04]  /*5ae90*/  LDL.LU.64 R66, [R1+0x2c90] ;  /* 0x002c900001427983 */ /* 0x002ee80000300a00 */
[----:B------:R-:W3:Y:S04]  /*5aea0*/  LDL.LU.64 R64, [R1+0x2c88] ;  /* 0x002c880001407983 */ /* 0x000ee80000300a00 */
[----:B------:R-:W-:Y:S04]  /*5aeb0*/  STL.64 [R1+0x2b0], R212 ;  /* 0x0002b0d401007387 */ /* 0x000fe80000100a00 */
[----:B------:R-:W-:Y:S04]  /*5aec0*/  STL.64 [R1+0x2b8], R214 ;  /* 0x0002b8d601007387 */ /* 0x000fe80000100a00 */
[----:B------:R-:W1:Y:S01]  /*5aed0*/  LDSM.16.M88.4 R212, [R2+0x1f000] ;  /* 0x01f0000002d4783b */ /* 0x000e620000000200 */
[C---:B------:R-:W-:Y:S03]  /*5aee0*/  HMMA.1688.F32.TF32 R148, R12.reuse, R116, R148 ;  /* 0x000000740c94723c */ /* 0x040fe60000081094 */
[----:B------:R-:W-:Y:S05]  /*5aef0*/  STL [R1+0x2840], R2 ;  /* 0x0028400201007387 */ /* 0x000fea0000100800 */
[----:B------:R-:W-:Y:S08]  /*5af00*/  HMMA.1688.F32.TF32 R204, R12, R180, R204 ;  /* 0x000000b40ccc723c */ /* 0x000ff000000810cc */
[C---:B------:R-:W-:Y:S08]  /*5af10*/  HMMA.1688.F32.TF32 R88, R4.reuse, R72, R88 ;  /* 0x000000480458723c */ /* 0x040ff00000081058 */
[C---:B------:R-:W-:Y:S08]  /*5af20*/  HMMA.1688.F32.TF32 R120, R4.reuse, R92, R120 ;  /* 0x0000005c0478723c */ /* 0x040ff00000081078 */
[----:B------:R-:W-:Y:S08]  /*5af30*/  HMMA.1688.F32.TF32 R136, R4, R100, R136 ;  /* 0x000000640488723c */ /* 0x000ff00000081088 */
[----:B-1----:R-:W-:Y:S01]  /*5af40*/  HMMA.1688.F32.TF32 R12, R12, R212, R20 ;  /* 0x000000d40c0c723c */ /* 0x002fe20000081014 */
[----:B------:R-:W3:Y:S04]  /*5af50*/  LDL.LU.64 R22, [R1+0x2c80] ;  /* 0x002c800001167983 */ /* 0x000ee80000300a00 */
[----:B------:R-:W3:Y:S03]  /*5af60*/  LDL.LU.64 R20, [R1+0x2c78] ;  /* 0x002c780001147983 */ /* 0x000ee60000300a00 */
[C---:B------:R-:W-:Y:S08]  /*5af70*/  HMMA.1688.F32.TF32 R156, R4.reuse, R116, R156 ;  /* 0x00000074049c723c */ /* 0x040ff0000008109c */
[C---:B------:R-:W-:Y:S08]  /*5af80*/  HMMA.1688.F32.TF32 R196, R4.reuse, R160, R196 ;  /* 0x000000a004c4723c */ /* 0x040ff000000810c4 */
[C---:B------:R-:W-:Y:S08]  /*5af90*/  HMMA.1688.F32.TF32 R208, R4.reuse, R180, R208 ;  /* 0x000000b404d0723c */ /* 0x040ff000000810d0 */
[----:B------:R-:W-:Y:S01]  /*5afa0*/  HMMA.1688.F32.TF32 R4, R4, R212, R24 ;  /* 0x000000d40404723c */ /* 0x000fe20000081018 */
[----:B------:R-:W3:Y:S04]  /*5afb0*/  LDL.LU.64 R26, [R1+0x2c70] ;  /* 0x002c7000011a7983 */ /* 0x000ee80000300a00 */
[----:B------:R-:W3:Y:S03]  /*5afc0*/  LDL.LU.64 R24, [R1+0x2c68] ;  /* 0x002c680001187983 */ /* 0x000ee60000300a00 */
[C---:B------:R-:W-:Y:S08]  /*5afd0*/  HMMA.1688.F32.TF32 R80, R16.reuse, R72, R80 ;  /* 0x000000481050723c */ /* 0x040ff00000081050 */
[C---:B------:R-:W-:Y:S08]  /*5afe0*/  HMMA.1688.F32.TF32 R124, R16.reuse, R100, R124 ;  /* 0x00000064107c723c */ /* 0x040ff0000008107c */
[C---:B------:R-:W-:Y:S08]  /*5aff0*/  HMMA.1688.F32.TF32 R144, R16.reuse, R116, R144 ;  /* 0x000000741090723c */ /* 0x040ff00000081090 */
[C---:B------:R-:W-:Y:S08]  /*5b000*/  HMMA.1688.F32.TF32 R184, R16.reuse, R160, R184 ;  /* 0x000000a010b8723c */ /* 0x040ff000000810b8 */
[----:B----4-:R-:W-:Y:S08]  /*5b010*/  HMMA.1688.F32.TF32 R200, R16, R180, R200 ;  /* 0x000000b410c8723c */ /* 0x010ff000000810c8 */
[C---:B------:R-:W-:Y:S08]  /*5b020*/  HMMA.1688.F32.TF32 R76, R8.reuse, R72, R76 ;  /* 0x00000048084c723c */ /* 0x040ff0000008104c */
[C---:B------:R-:W-:Y:S08]  /*5b030*/  HMMA.1688.F32.TF32 R96, R8.reuse, R92, R96 ;  /* 0x0000005c0860723c */ /* 0x040ff00000081060 */
[C---:B------:R-:W-:Y:S08]  /*5b040*/  HMMA.1688.F32.TF32 R132, R8.reuse, R116, R132 ;  /* 0x000000740884723c */ /* 0x040ff00000081084 */
[C---:B------:R-:W-:Y:S08]  /*5b050*/  HMMA.1688.F32.TF32 R172, R8.reuse, R160, R172 ;  /* 0x000000a008ac723c */ /* 0x040ff000000810ac */
[----:B------:R-:W-:Y:S08]  /*5b060*/  HMMA.1688.F32.TF32 R192, R8, R180, R192 ;  /* 0x000000b408c0723c */ /* 0x000ff000000810c0 */
[-C--:B------:R-:W-:Y:S01]  /*5b070*/  HMMA.1688.F32.TF32 R16, R16, R212.reuse, R40 ;  /* 0x000000d41010723c */ /* 0x080fe20000081028 */
[----:B------:R-:W4:Y:S07]  /*5b080*/  LDL.LU.64 R42, [R1+0x2c60] ;  /* 0x002c6000012a7983 */ /* 0x000f2e0000300a00 */
[----:B------:R-:W-:Y:S01]  /*5b090*/  HMMA.1688.F32.TF32 R8, R8, R212, R44 ;  /* 0x000000d40808723c */ /* 0x000fe2000008102c */
[----:B------:R-:W3:Y:S04]  /*5b0a0*/  LDL.LU.64 R46, [R1+0x2c58] ;  /* 0x002c5800012e7983 */ /* 0x000ee80000300a00 */
[----:B------:R-:W3:Y:S03]  /*5b0b0*/  LDL.LU.64 R44, [R1+0x2c50] ;  /* 0x002c5000012c7983 */ /* 0x000ee60000300a00 */
[C---:B--2---:R-:W-:Y:S11]  /*5b0c0*/  HMMA.1688.F32.TF32 R240, R224.reuse, R222, R240 ;  /* 0x000000dee0f0723c */ /* 0x044ff600000810f0 */
[----:B------:R-:W-:Y:S11]  /*5b0d0*/  @!UPT UIADD3 URZ, URZ, URZ, URZ ;  /* 0x0000003f3f3ff290 */ /* 0x000ff6000fffe03f */
[----:B------:R-:W-:Y:S01]  /*5b0e0*/  @!UPT UIADD3 URZ, URZ, URZ, URZ ;  /* 0x0000003f3f3ff290 */ /* 0x000fe2000fffe03f */
[----:B------:R-:W-:Y:S04]  /*5b0f0*/  STL.64 [R1+0x280], R240 ;  /* 0x000280f001007387 */ /* 0x000fe80000100a00 */
[----:B------:R1:W-:Y:S04]  /*5b100*/  STL.64 [R1+0x288], R242 ;  /* 0x000288f201007387 */ /* 0x0003e80000100a00 */
[----:B-1----:R-:W2:Y:S04]  /*5b110*/  LDL.LU.64 R242, [R1+0x2c48] ;  /* 0x002c480001f27983 */ /* 0x002ea80000300a00 */
[----:B------:R-:W3:Y:S01]  /*5b120*/  LDL.LU.64 R240, [R1+0x2c40] ;  /* 0x002c400001f07983 */ /* 0x000ee20000300a00 */
        /* <DEDUP_REMOVED lines=20> */
[----:B-1----:R-:W4:Y:S04]  /*5b270*/  LDL.LU.64 R246, [R1+0x2c18] ;  /* 0x002c180001f67983 */ /* 0x002f280000300a00 */
[----:B------:R-:W4:Y:S04]  /*5b280*/  LDL.LU.64 R244, [R1+0x2c10] ;  /* 0x002c100001f47983 */ /* 0x000f280000300a00 */
[----:B------:R-:W-:Y:S04]  /*5b290*/  STL.64 [R1+0x660], R36 ;  /* 0x0006602401007387 */ /* 0x000fe80000100a00 */
[----:B------:R1:W-:Y:S04]  /*5b2a0*/  STL.64 [R1+0x668], R38 ;  /* 0x0006682601007387 */ /* 0x0003e80000100a00 */
[----:B-1----:R-:W2:Y:S01]  /*5b2b0*/  LDL.LU.64 R38, [R1+0x2c08] ;  /* 0x002c080001267983 */ /* 0x002ea20000300a00 */
[C---:B------:R-:W-:Y:S11]  /*5b2c0*/  HMMA.1688.F32.TF32 R48, R224.reuse, R22, R48 ;  /* 0x00000016e030723c */ /* 0x040ff60000081030 */
[----:B------:R-:W-:Y:S11]  /*5b2d0*/  @!UPT UIADD3 URZ, URZ, URZ, URZ ;  /* 0x0000003f3f3ff290 */ /* 0x000ff6000fffe03f */
[----:B------:R-:W-:Y:S01]  /*5b2e0*/  @!UPT UIADD3 URZ, URZ, URZ, URZ ;  /* 0x0000003f3f3ff290 */ /* 0x000fe2000fffe03f */
[----:B------:R-:W-:Y:S04]  /*5b2f0*/  STL.64 [R1+0x670], R48 ;  /* 0x0006703001007387 */ /* 0x000fe80000100a00 */
[----:B------:R1:W-:Y:S02]  /*5b300*/  STL.64 [R1+0x678], R50 ;  /* 0x0006783201007387 */ /* 0x0003e40000100a00 */
[C---:B-1----:R-:W-:Y:S08]  /*5b310*/  HMMA.1688.F32.TF32 R48, R224.reuse, R54, R64 ;  /* 0x00000036e030723c */ /* 0x042ff00000081040 */
[C---:B------:R-:W-:Y:S08]  /*5b320*/  HMMA.1688.F32.TF32 R84, R224.reuse, R74, R84 ;  /* 0x0000004ae054723c */ /* 0x040ff00000081054 */
[C---:B------:R-:W-:Y:S08]  /*5b330*/  HMMA.1688.F32.TF32 R64, R224.reuse, R94, R108 ;  /* 0x0000005ee040723c */ /* 0x040ff0000008106c */
[C---:B----4-:R-:W-:Y:S08]  /*5b340*/  HMMA.1688.F32.TF32 R244, R224.reuse, R42, R244 ;  /* 0x0000002ae0f4723c */ /* 0x050ff000000810f4 */
[C---:B--2---:R-:W-:Y:S11]  /*5b350*/  HMMA.1688.F32.TF32 R248, R224.reuse, R38, R248 ;  /* 0x00000026e0f8723c */ /* 0x044ff600000810f8 */
        /* <DEDUP_REMOVED lines=18> */
[----:B------:R1:W-:Y:S04]  /*5b480*/  STL.64 [R1+0x950], R84 ;  /* 0x0009505401007387 */ /* 0x0003e80000100a00 */
[----:B------:R2:W-:Y:S04]  /*5b490*/  STL.64 [R1+0x958], R86 ;  /* 0x0009585601007387 */ /* 0x0005e80000100a00 */
[----:B-1----:R-:W4:Y:S04]  /*5b4a0*/  LDL.LU R84, [R1+0x30] ;  /* 0x0000300001547983 */ /* 0x002f280000300800 */
[----:B------:R-:W-:Y:S04]  /*5b4b0*/  STL.64 [R1+0x970], R64 ;  /* 0x0009704001007387 */ /* 0x000fe80000100a00 */
[----:B------:R-:W-:Y:S04]  /*5b4c0*/  STL.64 [R1+0x978], R66 ;  /* 0x0009784201007387 */ /* 0x000fe80000100a00 */
[----:B------:R1:W-:Y:S04]  /*5b4d0*/  STL.64 [R1+0x990], R48 ;  /* 0x0009903001007387 */ /* 0x0003e80000100a00 */
[----:B------:R1:W-:Y:S04]  /*5b4e0*/  STL.64 [R1+0x998], R50 ;  /* 0x0009983201007387 */ /* 0x0003e80000100a00 */
[----:B------:R-:W4:Y:S04]  /*5b4f0*/  LDL.LU R85, [R1+0x34] ;  /* 0x0000340001557983 */ /* 0x000f280000300800 */
[----:B--2---:R-:W4:Y:S04]  /*5b500*/  LDL.LU R86, [R1+0x38] ;  /* 0x0000380001567983 */ /* 0x004f280000300800 */
[----:B------:R-:W4:Y:S04]  /*5b510*/  LDL.LU R87, [R1+0x3c] ;  /* 0x00003c0001577983 */ /* 0x000f280000300800 */
        /* <DEDUP_REMOVED lines=16> */
[----:B-1----:R-:W3:Y:S04]  /*5b620*/  LDL.LU R48, [R1+0x320] ;  /* 0x0003200001307983 */ /* 0x002ee80000300800 */
[----:B------:R-:W3:Y:S04]  /*5b630*/  LDL.LU R49, [R1+0x324] ;  /* 0x0003240001317983 */ /* 0x000ee80000300800 */
[----:B------:R-:W3:Y:S04]  /*5b640*/  LDL.LU R50, [R1+0x328] ;  /* 0x0003280001327983 */ /* 0x000ee80000300800 */
[----:B------:R-:W3:Y:S01]  /*5b650*/  LDL.LU R51, [R1+0x32c] ;  /* 0x00032c0001337983 */ /* 0x000ee20000300800 */
[C---:B------:R-:W-:Y:S03]  /*5b660*/  HMMA.1688.F32.TF32 R204, R224.reuse, R182, R204 ;  /* 0x000000b6e0cc723c */ /* 0x040fe600000810cc */
        /* <DEDUP_REMOVED lines=8> */
[----:B------:R-:W4:Y:S01]  /*5b6f0*/  LDL.LU R171, [R1+0x37c] ;  /* 0x00037c0001ab7983 */ /* 0x000f220000300800 */
[----:B------:R-:W-:-:S03]  /*5b700*/  IMAD.MOV.U32 R64, RZ, RZ, R0 ;  /* 0x000000ffff407224 */ /* 0x000fc600078e0000 */
[----:B------:R-:W4:Y:S01]  /*5b710*/  LDL.LU R108, [R1+0x180] ;  /* 0x00018000016c7983 */ /* 0x000f220000300800 */
[----:B------:R-:W-:-:S03]  /*5b720*/  IMAD.MOV.U32 R65, RZ, RZ, R252 ;  /* 0x000000ffff417224 */ /* 0x000fc600078e00fc */
[----:B------:R-:W4:Y:S01]  /*5b730*/  LDL.LU R109, [R1+0x184] ;  /* 0x00018400016d7983 */ /* 0x000f220000300800 */
[----:B------:R-:W-:-:S03]  /*5b740*/  IMAD.MOV.U32 R66, RZ, RZ, R241 ;  /* 0x000000ffff427224 */ /* 0x000fc600078e00f1 */
[----:B------:R-:W4:Y:S01]  /*5b750*/  LDL.LU R110, [R1+0x188] ;  /* 0x00018800016e7983 */ /* 0x000f220000300800 */
[----:B------:R-:W-:-:S03]  /*5b760*/  IMAD.MOV.U32 R67, RZ, RZ, R240 ;  /* 0x000000ffff437224 */ /* 0x000fc600078e00f0 */
[----:B------:R-:W4:Y:S04]  /*5b770*/  LDL.LU R111, [R1+0x18c] ;  /* 0x00018c00016f7983 */ /* 0x000f280000300800 */
[----:B------:R-:W4:Y:S04]  /*5b780*/  LDL.LU R0, [R1+0x2c04] ;  /* 0x002c040001007983 */ /* 0x000f280000300800 */
[----:B------:R-:W4:Y:S04]  /*5b790*/  LDL.LU R252, [R1+0x2c00] ;  /* 0x002c000001fc7983 */ /* 0x000f280000300800 */
[----:B------:R-:W4:Y:S04]  /*5b7a0*/  LDL.LU R241, [R1+0x2bfc] ;  /* 0x002bfc0001f17983 */ /* 0x000f280000300800 */
[----:B------:R-:W4:Y:S04]  /*5b7b0*/  LDL.LU R240, [R1+0x2bf8] ;  /* 0x002bf80001f07983 */ /* 0x000f280000300800 */
[----:B------:R1:W-:Y:S04]  /*5b7c0*/  STL.64 [R1+0x9a0], R204 ;  /* 0x0009a0cc01007387 */ /* 0x0003e80000100a00 */
[----:B------:R5:W-:Y:S04]  /*5b7d0*/  STL.64 [R1+0x9a8], R206 ;  /* 0x0009a8ce01007387 */ /* 0x000be80000100a00 */
[----:B-1----:R-:W4:Y:S04]  /*5b7e0*/  LDL.LU R204, [R1+0x110] ;  /* 0x0001100001cc7983 */ /* 0x002f280000300800 */
[----:B------:R-:W4:Y:S04]  /*5b7f0*/  LDL.LU R205, [R1+0x114] ;  /* 0x0001140001cd7983 */ /* 0x000f280000300800 */
[----:B-----5:R-:W4:Y:S04]  /*5b800*/  LDL.LU R206, [R1+0x118] ;  /* 0x0001180001ce7983 */ /* 0x020f280000300800 */
[----:B------:R-:W4:Y:S04]  /*5b810*/  LDL.LU R207, [R1+0x11c] ;  /* 0x00011c0001cf7983 */ /* 0x000f280000300800 */
[----:B------:R-:W5:Y:S04]  /*5b820*/  LDL.LU R224, [R1+0x240] ;  /* 0x0002400001e07983 */ /* 0x000f680000300800 */
[----:B------:R1:W-:Y:S04]  /*5b830*/  STL.64 [R1+0x9b0], R12 ;  /* 0x0009b00c01007387 */ /* 0x0003e80000100a00 */
[----:B------:R1:W-:Y:S04]  /*5b840*/  STL.64 [R1+0x9b8], R14 ;  /* 0x0009b80e01007387 */ /* 0x0003e80000100a00 */
[----:B------:R-:W5:Y:S04]  /*5b850*/  LDL.LU R225, [R1+0x244] ;  /* 0x0002440001e17983 */ /* 0x000f680000300800 */
[----:B------:R-:W5:Y:S04]  /*5b860*/  LDL.LU R226, [R1+0x248] ;  /* 0x0002480001e27983 */ /* 0x000f680000300800 */
[----:B------:R-:W5:Y:S04]  /*5b870*/  LDL.LU R227, [R1+0x24c] ;  /* 0x00024c0001e37983 */ /* 0x000f680000300800 */
[----:B-1----:R-:W4:Y:S04]  /*5b880*/  LDL.LU R12, [R1+0x190] ;  /* 0x00019000010c7983 */ /* 0x002f280000300800 */
[----:B------:R-:W4:Y:S04]  /*5b890*/  LDL.LU R13, [R1+0x194] ;  /* 0x00019400010d7983 */ /* 0x000f280000300800 */
[----:B------:R-:W4:Y:S04]  /*5b8a0*/  LDL.LU R14, [R1+0x198] ;  /* 0x00019800010e7983 */ /* 0x000f280000300800 */
[----:B------:R-:W4:Y:S01]  /*5b8b0*/  LDL.LU R15, [R1+0x19c] ;  /* 0x00019c00010f7983 */ /* 0x000f220000300800 */
[C---:B--2---:R-:W-:Y:S08]  /*5b8c0*/  HMMA.1688.F32.TF32 R248, R228.reuse, R242, R248 ;  /* 0x000000f2e4f8723c */ /* 0x044ff000000810f8 */
[----:B---3--:R-:W-:Y:S11]  /*5b8d0*/  HMMA.1688.F32.TF32 R48, R228, R222, R48 ;  /* 0x000000dee430723c */ /* 0x008ff60000081030 */
[----:B------:R-:W-:Y:S11]  /*5b8e0*/  @!UPT UIADD3 URZ, URZ, URZ, URZ ;  /* 0x0000003f3f3ff290 */ /* 0x000ff6000fffe03f */
[----:B------:R-:W-:Y:S01]  /*5b8f0*/  @!UPT UIADD3 URZ, URZ, URZ, URZ ;  /* 0x0000003f3f3ff290 */ /* 0x000fe2000fffe03f */
[----:B------:R-:W-:Y:S01]  /*5b900*/  STL.64 [R1+0x140], R48 ;  /* 0x0001403001007387 */ /* 0x000fe20000100a00 */
[----:B------:R-:W-:-:S03]  /*5b910*/  IMAD.MOV.U32 R3, RZ, RZ, R51 ;  /* 0x000000ffff037224 */ /* 0x000fc600078e0033 */
[----:B------:R1:W-:Y:S04]  /*5b920*/  STL [R1+0x148], R50 ;  /* 0x0001483201007387 */ /* 0x0003e80000100800 */
[----:B-1----:R-:W2:Y:S04]  /*5b930*/  LDL.LU.64 R50, [R1+0x2bf0] ;  /* 0x002bf00001327983 */ /* 0x002ea80000300a00 */
[----:B------:R-:W2:Y:S04]  /*5b940*/  LDL.LU.64 R48, [R1+0x2be8] ;  /* 0x002be80001307983 */ /* 0x000ea80000300a00 */
[----:B------:R-:W-:Y:S04]  /*5b950*/  STL.64 [R1+0x1c0], R248 ;  /* 0x0001c0f801007387 */ /* 0x000fe80000100a00 */
[----:B------:R1:W-:Y:S04]  /*5b960*/  STL.64 [R1+0x1c8], R250 ;  /* 0x0001c8fa01007387 */ /* 0x0003e80000100a00 */
[----:B-1----:R-:W3:Y:S04]  /*5b970*/  LDL.LU.64 R250, [R1+0x2be0] ;  /* 0x002be00001fa7983 */ /* 0x002ee80000300a00 */
[----:B------:R-:W3:Y:S01]  /*5b980*/  LDL.LU.64 R248, [R1+0x2bd8] ;  /* 0x002bd80001f87983 */ /* 0x000ee20000300a00 */
[C---:B-----5:R-:W-:Y:S11]  /*5b990*/  HMMA.1688.F32.TF32 R224, R228.reuse, R34, R224 ;  /* 0x00000022e4e0723c */ /* 0x060ff600000810e0 */
[----:B------:R-:W-:Y:S11]  /*5b9a0*/  @!UPT UIADD3 URZ, URZ, URZ, URZ ;  /* 0x0000003f3f3ff290 */ /* 0x000ff6000fffe03f */
[----:B------:R-:W-:Y:S01]  /*5b9b0*/  @!UPT UIADD3 URZ, URZ, URZ, URZ ;  /* 0x0000003f3f3ff290 */ /* 0x000fe2000fffe03f */
[----:B------:R-:W-:Y:S04]  /*5b9c0*/  STL.64 [R1+0x2a0], R224 ;  /* 0x0002a0e001007387 */ /* 0x000fe80000100a00 */
[----:B------:R4:W-:Y:S02]  /*5b9d0*/  STL.64 [R1+0x2a8], R226 ;  /* 0x0002a8e201007387 */ /* 0x0009e40000100a00 */
[C---:B----4-:R-:W-:Y:S08]  /*5b9e0*/  HMMA.1688.F32.TF32 R224, R228.reuse, R30, R12 ;  /* 0x0000001ee4e0723c */ /* 0x050ff0000008100c */
[C---:B------:R-:W-:Y:S08]  /*5b9f0*/  HMMA.1688.F32.TF32 R12, R228.reuse, R26, R204 ;  /* 0x0000001ae40c723c */ /* 0x040ff000000810cc */
[C---:B------:R-:W-:Y:S07]  /*5ba00*/  HMMA.1688.F32.TF32 R204, R228.reuse, R22, R188 ;  /* 0x00000016e4cc723c */ /* 0x040fee00000810bc */
[----:B------:R-:W-:Y:S04]  /*5ba10*/  STL.64 [R1+0x2e0], R224 ;  /* 0x0002e0e001007387 */ /* 0x000fe80000100a00 */
[----:B------:R-:W-:Y:S04]  /*5ba20*/  STL.64 [R1+0x2e8], R226 ;  /* 0x0002e8e201007387 */ /* 0x000fe80000100a00 */
[----:B------:R-:W-:Y:S04]  /*5ba30*/  STL.64 [R1+0x340], R12 ;  /* 0x0003400c01007387 */ /* 0x000fe80000100a00 */
[----:B------:R1:W-:Y:S02]  /*5ba40*/  STL.64 [R1+0x348], R14 ;  /* 0x0003480e01007387 */ /* 0x0003e40000100a00 */
[C---:B-1----:R-:W-:Y:S02]  /*5ba50*/  HMMA.1688.F32.TF32 R12, R228.reuse, R42, R44 ;  /* 0x0000002ae40c723c */ /* 0x042fe4000008102c */
[----:B------:R-:W-:Y:S04]  /*5ba60*/  STL.64 [R1+0x380], R204 ;  /* 0x000380cc01007387 */ /* 0x000fe80000100a00 */
[----:B------:R-:W-:Y:S02]  /*5ba70*/  STL.64 [R1+0x388], R206 ;  /* 0x000388ce01007387 */ /* 0x000fe40000100a00 */
[C---:B------:R-:W-:Y:S08]  /*5ba80*/  HMMA.1688.F32.TF32 R60, R228.reuse, R54, R60 ;  /* 0x00000036e43c723c */ /* 0x040ff0000008103c */
[----:B------:R-:W-:Y:S08]  /*5ba90*/  HMMA.1688.F32.TF32 R44, R228, R74, R80 ;  /* 0x0000004ae42c723c */ /* 0x000ff00000081050 */
[----:B------:R-:W-:Y:S08]  /*5baa0*/  HMMA.1688.F32.TF32 R244, R232, R222, R244 ;  /* 0x000000dee8f4723c */ /* 0x000ff000000810f4 */
[C---:B---3--:R-:W-:Y:S11]  /*5bab0*/  HMMA.1688.F32.TF32 R188, R228.reuse, R38, R248 ;  /* 0x00000026e4bc723c */ /* 0x048ff600000810f8 */
[----:B------:R-:W-:Y:S11]  /*5bac0*/  @!UPT UIADD3 URZ, URZ, URZ, URZ ;  /* 0x0000003f3f3ff290 */ /* 0x000ff6000fffe03f */
[----:B------:R-:W-:Y:S01]  /*5bad0*/  @!UPT UIADD3 URZ, URZ, URZ, URZ ;  /* 0x0000003f3f3ff290 */ /* 0x000fe2000fffe03f */
        /* <DEDUP_REMOVED lines=20> */
[C---:B---3--:R-:W-:Y:S01]  /*5bc20*/  HMMA.1688.F32.TF32 R44, R228.reuse, R182, R200 ;  /* 0x000000b6e42c723c */ /* 0x048fe200000810c8 */
[----:B------:R1:W-:Y:S07]  /*5bc30*/  STL.64 [R1+0x918], R14 ;  /* 0x0009180e01007387 */ /* 0x0003ee0000100a00 */
[----:B-1----:R-:W-:Y:S07]  /*5bc40*/  HMMA.1688.F32.TF32 R12, R228, R214, R16 ;  /* 0x000000d6e40c723c */ /* 0x002fee0000081010 */
[----:B------:R-:W-:Y:S04]  /*5bc50*/  STL.64 [R1+0x940], R60 ;  /* 0x0009403c01007387 */ /* 0x000fe80000100a00 */
[----:B------:R-:W-:Y:S04]  /*5bc60*/  STL.64 [R1+0x948], R62 ;  /* 0x0009483e01007387 */ /* 0x000fe80000100a00 */
[----:B------:R-:W-:Y:S04]  /*5bc70*/  STL.64 [R1+0x960], R44 ;  /* 0x0009602c01007387 */ /* 0x000fe80000100a00 */
[----:B------:R1:W-:Y:S04]  /*5bc80*/  STL.64 [R1+0x968], R46 ;  /* 0x0009682e01007387 */ /* 0x0003e80000100a00 */
[----:B------:R-:W-:Y:S01]  /*5bc90*/  STL.64 [R1+0x2b98], R246 ;  /* 0x002b98f601007387 */ /* 0x000fe20000100a00 */
[C---:B------:R-:W-:Y:S03]  /*5bca0*/  HMMA.1688.F32.TF32 R16, R232.reuse, R34, R148 ;  /* 0x00000022e810723c */ /* 0x040fe60000081094 */
[----:B------:R-:W-:Y:S05]  /*5bcb0*/  STL.64 [R1+0x980], R12 ;  /* 0x0009800c01007387 */ /* 0x000fea0000100a00 */
[C---:B-1----:R-:W-:Y:S01]  /*5bcc0*/  HMMA.1688.F32.TF32 R44, R232.reuse, R242, R168 ;  /* 0x000000f2e82c723c */ /* 0x042fe200000810a8 */
[----:B------:R1:W-:Y:S07]  /*5bcd0*/  STL.64 [R1+0x988], R14 ;  /* 0x0009880e01007387 */ /* 0x0003ee0000100a00 */
[C---:B-1----:R-:W-:Y:S01]  /*5bce0*/  HMMA.1688.F32.TF32 R12, R232.reuse, R30, R128 ;  /* 0x0000001ee80c723c */ /* 0x042fe20000081080 */
[----:B------:R-:W-:Y:S11]  /*5bcf0*/  STL.64 [R1+0x2b90], R244 ;  /* 0x002b90f401007387 */ /* 0x000ff60000100a00 */
[----:B------:R-:W-:Y:S03]  /*5bd00*/  @!UPT UIADD3 URZ, URZ, URZ, URZ ;  /* 0x0000003f3f3ff290 */ /* 0x000fe6000fffe03f */
[----:B------:R-:W-:Y:S04]  /*5bd10*/  STL.64 [R1+0xb0], R44 ;  /* 0x0000b02c01007387 */ /* 0x000fe80000100a00 */
[----:B------:R1:W-:Y:S04]  /*5bd20*/  STL.64 [R1+0xb8], R46 ;  /* 0x0000b82e01007387 */ /* 0x0003e80000100a00 */
[----:B------:R-:W-:Y:S01]  /*5bd30*/  STL.64 [R1+0xf0], R12 ;  /* 0x0000f00c01007387 */ /* 0x000fe20000100a00 */
[----:B-1----:R-:W-:Y:S03]  /*5bd40*/  HMMA.1688.F32.TF32 R44, R232, R26, R108 ;  /* 0x0000001ae82c723c */ /* 0x002fe6000008106c */
[----:B------:R-:W-:Y:S01]  /*5bd50*/  STL.64 [R1+0xd0], R16 ;  /* 0x0000d01001007387 */ /* 0x000fe20000100a00 */
[----:B------:R-:W-:-:S03]  /*5bd60*/  IMAD.MOV.U32 R2, RZ, RZ, R15 ;  /* 0x000000ffff027224 */ /* 0x000fc600078e000f */
[----:B------:R1:W-:Y:S04]  /*5bd70*/  STL.64 [R1+0xd8], R18 ;  /* 0x0000d81201007387 */ /* 0x0003e80000100a00 */
[----:B------:R3:W-:Y:S01]  /*5bd80*/  STL [R1+0xf8], R14 ;  /* 0x0000f80e01007387 */ /* 0x0007e20000100800 */
[C---:B-1----:R-:W-:Y:S08]  /*5bd90*/  HMMA.1688.F32.TF32 R16, R232.reuse, R22, R84 ;  /* 0x00000016e810723c */ /* 0x042ff00000081054 */
[C---:B---3--:R-:W-:Y:S01]  /*5bda0*/  HMMA.1688.F32.TF32 R12, R232.reuse, R38, R64 ;  /* 0x00000026e80c723c */ /* 0x048fe20000081040 */
[----:B------:R-:W-:Y:S04]  /*5bdb0*/  STL [R1+0x2b54], R2 ;  /* 0x002b540201007387 */ /* 0x000fe80000100800 */
[----:B------:R-:W-:Y:S04]  /*5bdc0*/  STL.64 [R1+0x130], R44 ;  /* 0x0001302c01007387 */ /* 0x000fe80000100a00 */
[----:B------:R2:W-:Y:S06]  /*5bdd0*/  STL.64 [R1+0x138], R46 ;  /* 0x0001382e01007387 */ /* 0x0005ec0000100a00 */
[----:B------:R-:W-:Y:S04]  /*5bde0*/  STL.64 [R1+0x190], R16 ;  /* 0x0001901001007387 */ /* 0x000fe80000100a00 */
[----:B------:R1:W-:Y:S01]  /*5bdf0*/  STL.64 [R1+0x198], R18 ;  /* 0x0001981201007387 */ /* 0x0003e20000100a00 */
[C---:B--2---:R-:W-:Y:S03]  /*5be00*/  HMMA.1688.F32.TF32 R44, R232.reuse, R42, R48 ;  /* 0x0000002ae82c723c */ /* 0x044fe60000081030 */
[----:B------:R-:W-:Y:S04]  /*5be10*/  STL.64 [R1+0x240], R12 ;  /* 0x0002400c01007387 */ /* 0x000fe80000100a00 */
[----:B------:R2:W-:Y:S01]  /*5be20*/  STL.64 [R1+0x248], R14 ;  /* 0x0002480e01007387 */ /* 0x0005e20000100a00 */
[C---:B-1----:R-:W-:Y:S08]  /*5be30*/  HMMA.1688.F32.TF32 R16, R232.reuse, R54, R68 ;  /* 0x00000036e810723c */ /* 0x042ff00000081044 */
[----:B--2---:R-:W-:Y:S01]  /*5be40*/  HMMA.1688.F32.TF32 R12, R232, R74, R88 ;  /* 0x0000004ae80c723c */ /* 0x004fe20000081058 */
[----:B------:R-:W-:-:S06]  /*5be50*/  IMAD.MOV.U32 R108, RZ, RZ, R240 ;  /* 0x000000ffff6c7224 */ /* 0x000fcc00078e00f0 */
[----:B------:R-:W-:Y:S04]  /*5be60*/  STL.64 [R1+0x2c0], R44 ;  /* 0x0002c02c01007387 */ /* 0x000fe80000100a00 */
[----:B------:R-:W-:Y:S01]  /*5be70*/  STL.64 [R1+0x2c8], R46 ;  /* 0x0002c82e01007387 */ /* 0x000fe20000100a00 */
[----:B------:R-:W-:-:S03]  /*5be80*/  IMAD.MOV.U32 R109, RZ, RZ, R241 ;  /* 0x000000ffff6d7224 */ /* 0x000fc600078e00f1 */
[----:B------:R-:W-:Y:S04]  /*5be90*/  STL.64 [R1+0x320], R16 ;  /* 0x0003201001007387 */ /* 0x000fe80000100a00 */
[----:B------:R-:W-:Y:S01]  /*5bea0*/  STL.64 [R1+0x328], R18 ;  /* 0x0003281201007387 */ /* 0x000fe20000100a00 */
[----:B------:R-:W-:-:S03]  /*5beb0*/  IMAD.MOV.U32 R110, RZ, RZ, R252 ;  /* 0x000000ffff6e7224 */ /* 0x000fc600078e00fc */
[----:B------:R-:W2:Y:S01]  /*5bec0*/  LDL.LU R240, [R1+0x2bd0] ;  /* 0x002bd00001f07983 */ /* 0x000ea20000300800 */
[----:B------:R-:W-:-:S03]  /*5bed0*/  IMAD.MOV.U32 R111, RZ, RZ, R0 ;  /* 0x000000ffff6f7224 */ /* 0x000fc600078e0000 */
[----:B------:R-:W-:Y:S04]  /*5bee0*/  STL.64 [R1+0x6d0], R12 ;  /* 0x0006d00c01007387 */ /* 0x000fe80000100a00 */
[----:B------:R1:W-:Y:S04]  /*5bef0*/  STL.64 [R1+0x6d8], R14 ;  /* 0x0006d80e01007387 */ /* 0x0003e80000100a00 */
[----:B------:R-:W3:Y:S04]  /*5bf00*/  LDL.LU R241, [R1+0x2bcc] ;  /* 0x002bcc0001f17983 */ /* 0x000ee80000300800 */
[----:B------:R-:W4:Y:S04]  /*5bf10*/  LDL.LU R252, [R1+0x2bc8] ;  /* 0x002bc80001fc7983 */ /* 0x000f280000300800 */
        /* <DEDUP_REMOVED lines=17> */
[C---:B-1----:R-:W-:Y:S08]  /*5c030*/  HMMA.1688.F32.TF32 R12, R232.reuse, R94, R120 ;  /* 0x0000005ee80c723c */ /* 0x042ff00000081078 */
[C---:B------:R-:W-:Y:S08]  /*5c040*/  HMMA.1688.F32.TF32 R16, R232.reuse, R102, R136 ;  /* 0x00000066e810723c */ /* 0x040ff00000081088 */
[C---:B------:R-:W-:Y:S08]  /*5c050*/  HMMA.1688.F32.TF32 R44, R232.reuse, R142, R176 ;  /* 0x0000008ee82c723c */ /* 0x040ff000000810b0 */
[----:B------:R-:W-:Y:S01]  /*5c060*/  HMMA.1688.F32.TF32 R4, R232, R214, R4 ;  /* 0x000000d6e804723c */ /* 0x000fe20000081004 */
[----:B----4-:R-:W-:-:S02]  /*5c070*/  IMAD.MOV.U32 R129, RZ, RZ, R252 ;  /* 0x000000ffff817224 */ /* 0x010fc400078e00fc */
[----:B-----5:R-:W-:Y:S02]  /*5c080*/  IMAD.MOV.U32 R128, RZ, RZ, R0 ;  /* 0x000000ffff807224 */ /* 0x020fe400078e0000 */
[----:B------:R-:W4:Y:S04]  /*5c090*/  LDL.LU R0, [R1+0x2bc0] ;  /* 0x002bc00001007983 */ /* 0x000f280000300800 */
[----:B------:R-:W5:Y:S04]  /*5c0a0*/  LDL.LU R252, [R1+0x2bbc] ;  /* 0x002bbc0001fc7983 */ /* 0x000f680000300800 */
[----:B------:R-:W-:Y:S04]  /*5c0b0*/  STL.64 [R1+0x730], R12 ;  /* 0x0007300c01007387 */ /* 0x000fe80000100a00 */
[----:B------:R1:W-:Y:S02]  /*5c0c0*/  STL.64 [R1+0x738], R14 ;  /* 0x0007380e01007387 */ /* 0x0003e40000100a00 */
[----:B-1----:R-:W-:Y:S01]  /*5c0d0*/  HMMA.1688.F32.TF32 R12, R232, R118, R156 ;  /* 0x00000076e80c723c */ /* 0x002fe2000008109c */
[----:B--2---:R-:W-:-:S02]  /*5c0e0*/  IMAD.MOV.U32 R131, RZ, RZ, R240 ;  /* 0x000000ffff837224 */ /* 0x004fc400078e00f0 */
[----:B------:R-:W2:Y:S01]  /*5c0f0*/  LDL R240, [R1+0x9c0] ;  /* 0x0009c00001f07983 */ /* 0x000ea20000100800 */
[----:B---3--:R-:W-:-:S03]  /*5c100*/  IMAD.MOV.U32 R130, RZ, RZ, R241 ;  /* 0x000000ffff827224 */ /* 0x008fc600078e00f1 */
[----:B------:R-:W-:Y:S04]  /*5c110*/  STL.64 [R1+0x7e0], R16 ;  /* 0x0007e01001007387 */ /* 0x000fe80000100a00 */
[----:B------:R1:W-:Y:S04]  /*5c120*/  STL.64 [R1+0x7e8], R18 ;  /* 0x0007e81201007387 */ /* 0x0003e80000100a00 */
[----:B------:R-:W3:Y:S01]  /*5c130*/  LDL R241, [R1+0x9c4] ;  /* 0x0009c40001f17983 */ /* 0x000ee20000100800 */
[----:B------:R-:W-:Y:S07]  /*5c140*/  HMMA.1688.F32.TF32 R228, R236, R222, R204 ;  /* 0x000000deece4723c */ /* 0x000fee00000810cc */
[----:B------:R-:W-:Y:S01]  /*5c150*/  STL.64 [R1+0x830], R12 ;  /* 0x0008300c01007387 */ /* 0x000fe20000100a00 */
[C---:B-1----:R-:W-:Y:S03]  /*5c160*/  HMMA.1688.F32.TF32 R16, R232.reuse, R162, R196 ;  /* 0x000000a2e810723c */ /* 0x042fe600000810c4 */
[----:B------:R1:W-:Y:S05]  /*5c170*/  STL.64 [R1+0x838], R14 ;  /* 0x0008380e01007387 */ /* 0x0003ea0000100a00 */
[----:B-1----:R-:W-:Y:S01]  /*5c180*/  HMMA.1688.F32.TF32 R12, R232, R182, R208 ;  /* 0x000000b6e80c723c */ /* 0x002fe200000810d0 */
[----:B------:R-:W-:Y:S04]  /*5c190*/  STL.64 [R1+0x8a0], R44 ;  /* 0x0008a02c01007387 */ /* 0x000fe80000100a00 */
[----:B------:R-:W-:Y:S10]  /*5c1a0*/  STL.64 [R1+0x8a8], R46 ;  /* 0x0008a82e01007387 */ /* 0x000ff40000100a00 */
[----:B------:R-:W-:Y:S04]  /*5c1b0*/  STL.64 [R1+0x8d0], R16 ;  /* 0x0008d01001007387 */ /* 0x000fe80000100a00 */
[----:B------:R-:W-:Y:S04]  /*5c1c0*/  STL.64 [R1+0x8d8], R18 ;  /* 0x0008d81201007387 */ /* 0x000fe80000100a00 */
[----:B------:R-:W-:Y:S04]  /*5c1d0*/  STL.64 [R1+0x900], R12 ;  /* 0x0009000c01007387 */ /* 0x000fe80000100a00 */
[----:B------:R-:W-:Y:S04]  /*5c1e0*/  STL.64 [R1+0x908], R14 ;  /* 0x0009080e01007387 */ /* 0x000fe80000100a00 */
[----:B------:R-:W-:Y:S04]  /*5c1f0*/  STL.64 [R1+0x2ba8], R230 ;  /* 0x002ba8e601007387 */ /* 0x000fe80000100a00 */
[----:B------:R-:W-:Y:S04]  /*5c200*/  STL.64 [R1+0x920], R4 ;  /* 0x0009200401007387 */ /* 0x000fe80000100a00 */
[----:B------:R1:W-:Y:S02]  /*5c210*/  STL.64 [R1+0x928], R6 ;  /* 0x0009280601007387 */ /* 0x0003e40000100a00 */
[C---:B-1----:R-:W-:Y:S08]  /*5c220*/  HMMA.1688.F32.TF32 R4, R236.reuse, R242, R188 ;  /* 0x000000f2ec04723c */ /* 0x042ff000000810bc */
[C---:B------:R-:W-:Y:S11]  /*5c230*/  HMMA.1688.F32.TF32 R12, R236.reuse, R34, R168 ;  /* 0x00000022ec0c723c */ /* 0x040ff600000810a8 */
[----:B------:R-:W-:Y:S05]  /*5c240*/  @!UPT UIADD3 URZ, URZ, URZ, URZ ;  /* 0x0000003f3f3ff290 */ /* 0x000fea000fffe03f */
[----:B------:R-:W-:Y:S02]  /*5c250*/  IMAD.MOV.U32 R235, RZ, RZ, R4 ;  /* 0x000000ffffeb7224 */ /* 0x000fe400078e0004 */
[----:B------:R-:W-:Y:S02]  /*5c260*/  IMAD.MOV.U32 R234, RZ, RZ, R5 ;  /* 0x000000ffffea7224 */ /* 0x000fe400078e0005 */
[----:B------:R-:W-:Y:S02]  /*5c270*/  IMAD.MOV.U32 R233, RZ, RZ, R6 ;  /* 0x000000ffffe97224 */ /* 0x000fe400078e0006 */
[----:B------:R-:W-:Y:S02]  /*5c280*/  IMAD.MOV.U32 R232, RZ, RZ, R7 ;  /* 0x000000ffffe87224 */ /* 0x000fe400078e0007 */
[C---:B------:R-:W-:Y:S01]  /*5c290*/  HMMA.1688.F32.TF32 R4, R236.reuse, R30, R148 ;  /* 0x0000001eec04723c */ /* 0x040fe20000081094 */
[----:B------:R-:W-:Y:S07]  /*5c2a0*/  STL.64 [R1+0x2ba0], R228 ;  /* 0x002ba0e401007387 */ /* 0x000fee0000100a00 */
[----:B------:R-:W-:Y:S11]  /*5c2b0*/  HMMA.1688.F32.TF32 R248, R236, R22, R108 ;  /* 0x00000016ecf8723c */ /* 0x000ff6000008106c */
[----:B------:R-:W-:Y:S04]  /*5c2c0*/  @!UPT UIADD3 URZ, URZ, URZ, URZ ;  /* 0x0000003f3f3ff290 */ /* 0x000fe8000fffe03f */
[----:B------:R-:W-:Y:S01]  /*5c2d0*/  STL.64 [R1+0x10], R4 ;  /* 0x0000100401007387 */ /* 0x000fe20000100a00 */
[----:B------:R-:W-:-:S03]  /*5c2e0*/  IMAD.MOV.U32 R2, RZ, RZ, R7 ;  /* 0x000000ffff027224 */ /* 0x000fc600078e0007 */
[----:B------:R-:W-:Y:S04]  /*5c2f0*/  STL.64 [R1+0x20], R12 ;  /* 0x0000200c01007387 */ /* 0x000fe80000100a00 */
[----:B------:R-:W-:Y:S04]  /*5c300*/  STL.64 [R1+0x28], R14 ;  /* 0x0000280e01007387 */ /* 0x000fe80000100a00 */
[----:B------:R1:W-:Y:S02]  /*5c310*/  STL [R1+0x18], R6 ;  /* 0x0000180601007387 */ /* 0x0003e40000100800 */
[----:B-1----:R-:W-:Y:S01]  /*5c320*/  HMMA.1688.F32.TF32 R4, R236, R26, R128 ;  /* 0x0000001aec04723c */ /* 0x002fe20000081080 */
[----:B------:R-:W-:-:S02]  /*5c330*/  IMAD.MOV.U32 R64, RZ, RZ, R33 ;  /* 0x000000ffff407224 */ /* 0x000fc400078e0021 */
[----:B------:R-:W-:Y:S02]  /*5c340*/  IMAD.MOV.U32 R65, RZ, RZ, R32 ;  /* 0x000000ffff417224 */ /* 0x000fe400078e0020 */
[----:B------:R-:W-:Y:S02]  /*5c350*/  IMAD.MOV.U32 R66, RZ, RZ, R29 ;  /* 0x000000ffff427224 */ /* 0x000fe400078e001d */
[----:B------:R-:W-:Y:S01]  /*5c360*/  IMAD.MOV.U32 R67, RZ, RZ, R28 ;  /* 0x000000ffff437224 */ /* 0x000fe200078e001c */
[----:B------:R1:W-:Y:S04]  /*5c370*/  STL [R1+0x2b88], R2 ;  /* 0x002b880201007387 */ /* 0x0003e80000100800 */
[----:B-1----:R-:W2:Y:S04]  /*5c380*/  LDL R2, [R1+0x9c8] ;  /* 0x0009c80001027983 */ /* 0x002ea80000100800 */
[----:B------:R-:W-:Y:S07]  /*5c390*/  STL.64 [R1+0x2b60], R250 ;  /* 0x002b60fa01007387 */ /* 0x000fee0000100a00 */
[----:B------:R-:W-:Y:S04]  /*5c3a0*/  STL.64 [R1], R4 ;  /* 0x0000000401007387 */ /* 0x000fe80000100a00 */
[----:B------:R1:W-:Y:S02]  /*5c3b0*/  STL.64 [R1+0x8], R6 ;  /* 0x0000080601007387 */ /* 0x0003e40000100a00 */
[----:B-1----:R-:W-:Y:S01]  /*5c3c0*/  HMMA.1688.F32.TF32 R4, R236, R38, R64 ;  /* 0x00000026ec04723c */ /* 0x002fe20000081040 */
[----:B------:R-:W-:-:S02]  /*5c3d0*/  IMAD.MOV.U32 R84, RZ, RZ, R25 ;  /* 0x000000ffff547224 */ /* 0x000fc400078e0019 */
[----:B------:R-:W-:Y:S02]  /*5c3e0*/  IMAD.MOV.U32 R85, RZ, RZ, R24 ;  /* 0x000000ffff557224 */ /* 0x000fe400078e0018 */
[----:B------:R-:W-:Y:S02]  /*5c3f0*/  IMAD.MOV.U32 R86, RZ, RZ, R21 ;  /* 0x000000ffff567224 */ /* 0x000fe400078e0015 */
[----:B------:R-:W-:Y:S01]  /*5c400*/  IMAD.MOV.U32 R87, RZ, RZ, R20 ;  /* 0x000000ffff577224 */ /* 0x000fe200078e0014 */
[----:B------:R-:W-:Y:S04]  /*5c410*/  STL.64 [R1+0x2b58], R248 ;  /* 0x002b58f801007387 */ /* 0x000fe80000100a00 */
[----:B------:R-:W2:Y:S02]  /*5c420*/  LDL.LU R64, [R1+0x710] ;  /* 0x0007100001407983 */ /* 0x000ea40000300800 */
[C---:B------:R-:W-:Y:S09]  /*5c430*/  HMMA.1688.F32.TF32 R16, R236.reuse, R42, R84 ;  /* 0x0000002aec10723c */ /* 0x040ff20000081054 */
[----:B------:R-:W-:Y:S01]  /*5c440*/  STL.64 [R1+0x80], R4 ;  /* 0x0000800401007387 */ /* 0x000fe20000100a00 */
[C---:B------:R-:W-:Y:S03]  /*5c450*/  HMMA.1688.F32.TF32 R12, R236.reuse, R74, R76 ;  /* 0x0000004aec0c723c */ /* 0x040fe6000008104c */
[----:B------:R1:W-:Y:S04]  /*5c460*/  STL.64 [R1+0x88], R6 ;  /* 0x0000880601007387 */ /* 0x0003e80000100a00 */
[----:B------:R-:W3:Y:S01]  /*5c470*/  LDL.LU R65, [R1+0x714] ;  /* 0x0007140001417983 */ /* 0x000ee20000300800 */
[----:B-1----:R-:W-:Y:S01]  /*5c480*/  HMMA.1688.F32.TF32 R4, R236, R54, R56 ;  /* 0x00000036ec04723c */ /* 0x002fe20000081038 */
[----:B----4-:R-:W-:-:S02]  /*5c490*/  IMAD.MOV.U32 R67, RZ, RZ, R0 ;  /* 0x000000ffff437224 */ /* 0x010fc400078e0000 */
[----:B-----5:R-:W-:Y:S02]  /*5c4a0*/  IMAD.MOV.U32 R66, RZ, RZ, R252 ;  /* 0x000000ffff427224 */ /* 0x020fe400078e00fc */
[----:B------:R-:W4:Y:S04]  /*5c4b0*/  LDL.LU R252, [R1+0x2bb8] ;  /* 0x002bb80001fc7983 */ /* 0x000f280000300800 */
[----:B------:R-:W5:Y:S04]  /*5c4c0*/  LDL.LU R0, [R1+0x2bb4] ;  /* 0x002bb40001007983 */ /* 0x000f680000300800 */
[----:B------:R-:W-:Y:S04]  /*5c4d0*/  STL.64 [R1+0x90], R16 ;  /* 0x0000901001007387 */ /* 0x000fe80000100a00 */
[----:B------:R1:W-:Y:S06]  /*5c4e0*/  STL.64 [R1+0x98], R18 ;  /* 0x0000981201007387 */ /* 0x0003ec0000100a00 */
[----:B------:R-:W-:Y:S04]  /*5c4f0*/  STL.64 [R1+0x110], R4 ;  /* 0x0001100401007387 */ /* 0x000fe80000100a00 */
[----:B------:R1:W-:Y:S02]  /*5c500*/  STL.64 [R1+0x118], R6 ;  /* 0x0001180601007387 */ /* 0x0003e40000100a00 */
[C---:B-1----:R-:W-:Y:S02]  /*5c510*/  HMMA.1688.F32.TF32 R16, R236.reuse, R94, R96 ;  /* 0x0000005eec10723c */ /* 0x042fe40000081060 */
[----:B------:R-:W-:Y:S04]  /*5c520*/  STL.64 [R1+0x120], R12 ;  /* 0x0001200c01007387 */ /* 0x000fe80000100a00 */
[----:B------:R1:W-:Y:S02]  /*5c530*/  STL.64 [R1+0x128], R14 ;  /* 0x0001280e01007387 */ /* 0x0003e40000100a00 */
[C---:B------:R-:W-:Y:S08]  /*5c540*/  HMMA.1688.F32.TF32 R4, R236.reuse, R102, R112 ;  /* 0x00000066ec04723c */ /* 0x040ff00000081070 */
[C---:B-1----:R-:W-:Y:S07]  /*5c550*/  HMMA.1688.F32.TF32 R12, R236.reuse, R118, R132 ;  /* 0x00000076ec0c723c */ /* 0x042fee0000081084 */
[----:B------:R-:W-:Y:S04]  /*5c560*/  STL.64 [R1+0x1b0], R16 ;  /* 0x0001b01001007387 */ /* 0x000fe80000100a00 */
[----:B------:R1:W-:Y:S04]  /*5c570*/  STL.64 [R1+0x1b8], R18 ;  /* 0x0001b81201007387 */ /* 0x0003e80000100a00 */
[----:B------:R-:W-:Y:S04]  /*5c580*/  STL.64 [R1+0x220], R4 ;  /* 0x0002200401007387 */ /* 0x000fe80000100a00 */
[----:B------:R1:W-:Y:S02]  /*5c590*/  STL.64 [R1+0x228], R6 ;  /* 0x0002280601007387 */ /* 0x0003e40000100a00 */
[C---:B-1----:R-:W-:Y:S02]  /*5c5a0*/  HMMA.1688.F32.TF32 R16, R236.reuse, R142, R152 ;  /* 0x0000008eec10723c */ /* 0x042fe40000081098 */
[----:B------:R-:W-:Y:S04]  /*5c5b0*/  STL.64 [R1+0x230], R12 ;  /* 0x0002300c01007387 */ /* 0x000fe80000100a00 */
[----:B------:R1:W-:Y:S02]  /*5c5c0*/  STL.64 [R1+0x238], R14 ;  /* 0x0002380e01007387 */ /* 0x0003e40000100a00 */
[C---:B------:R-:W-:Y:S08]  /*5c5d0*/  HMMA.1688.F32.TF32 R4, R236.reuse, R162, R172 ;  /* 0x000000a2ec04723c */ /* 0x040ff000000810ac */
[C---:B-1----:R-:W-:Y:S08]  /*5c5e0*/  HMMA.1688.F32.TF32 R12, R236.reuse, R182, R192 ;  /* 0x000000b6ec0c723c */ /* 0x042ff000000810c0 */
        /* <DEDUP_REMOVED lines=41> */
[----:B--2---:R-:W-:Y:S04]  /*5c880*/  LDS R5, [R240+0x42000] ;  /* 0x04200000f0057984 */ /* 0x004fe80000000800 */
[----:B------:R-:W-:Y:S04]  /*5c890*/  LDS R7, [R240+0x42400] ;  /* 0x04240000f0077984 */ /* 0x000fe80000000800 */
[----:B------:R-:W-:Y:S04]  /*5c8a0*/  LDS R13, [R240+0x42080] ;  /* 0x04208000f00d7984 */ /* 0x000fe80000000800 */
[----:B------:R-:W-:Y:S04]  /*5c8b0*/  LDS R15, [R240+0x42480] ;  /* 0x04248000f00f7984 */ /* 0x000fe80000000800 */
        /* <DEDUP_REMOVED lines=9> */
[----:B----4-:R-:W-:Y:S04]  /*5c950*/  LDS R4, [R252+0x42000] ;  /* 0x04200000fc047984 */ /* 0x010fe80000000800 */
[----:B------:R-:W-:Y:S04]  /*5c960*/  LDS R6, [R252+0x42400] ;  /* 0x04240000fc067984 */ /* 0x000fe80000000800 */
[----:B-----5:R-:W3:Y:S04]  /*5c970*/  LDSM.16.M88.4 R20, [R0+0x80] ;  /* 0x000080000014783b */ /* 0x020ee80000000200 */
[----:B------:R-:W-:Y:S04]  /*5c980*/  LDS R12, [R252+0x42080] ;  /* 0x04208000fc0c7984 */ /* 0x000fe80000000800 */
[----:B------:R-:W1:Y:S04]  /*5c990*/  LDS R14, [R252+0x42480] ;  /* 0x04248000fc0e7984 */ /* 0x000e680000000800 */
[----:B------:R-:W4:Y:S04]  /*5c9a0*/  LDL.LU R45, [R1+0x724] ;  /* 0x00072400012d7983 */ /* 0x000f280000300800 */
[----:B------:R-:W4:Y:S04]  /*5c9b0*/  LDL.LU R46, [R1+0x728] ;  /* 0x00072800012e7983 */ /* 0x000f280000300800 */
[----:B------:R-:W4:Y:S04]  /*5c9c0*/  LDL.LU R47, [R1+0x72c] ;  /* 0x00072c00012f7983 */ /* 0x000f280000300800 */
[----:B------:R-:W5:Y:S04]  /*5c9d0*/  LDL.LU R184, [R1+0x6c0] ;  /* 0x0006c00001b87983 */ /* 0x000f680000300800 */
[----:B------:R-:W5:Y:S04]  /*5c9e0*/  LDL.LU R185, [R1+0x6c4] ;  /* 0x0006c40001b97983 */ /* 0x000f680000300800 */
[----:B------:R-:W5:Y:S04]  /*5c9f0*/  LDL.LU R186, [R1+0x6c8] ;  /* 0x0006c80001ba7983 */ /* 0x000f680000300800 */
[----:B------:R-:W5:Y:S01]  /*5ca00*/  LDL.LU R187, [R1+0x6cc] ;  /* 0x0006cc0001bb7983 */ /* 0x000f620000300800 */
[----:B---3--:R-:W-:Y:S03]  /*5ca10*/  HMMA.1688.F32.TF32 R36, R4, R20, R64 ;  /* 0x000000140424723c */ /* 0x008fe60000081040 */
[----:B------:R-:W3:Y:S04]  /*5ca20*/  LDL.LU R64, [R1+0x680] ;  /* 0x0006800001407983 */ /* 0x000ee80000300800 */
[----:B------:R-:W3:Y:S04]  /*5ca30*/  LDL.LU R65, [R1+0x684] ;  /* 0x0006840001417983 */ /* 0x000ee80000300800 */
[----:B------:R-:W3:Y:S04]  /*5ca40*/  LDL.LU R66, [R1+0x688] ;  /* 0x0006880001427983 */ /* 0x000ee80000300800 */
[----:B------:R-:W3:Y:S04]  /*5ca50*/  LDL.LU R67, [R1+0x68c] ;  /* 0x00068c0001437983 */ /* 0x000ee80000300800 */
        /* <DEDUP_REMOVED lines=9> */
[----:B------:R-:W-:Y:S04]  /*5caf0*/  STL.64 [R1+0x2b68], R36 ;  /* 0x002b682401007387 */ /* 0x000fe80000100a00 */
[----:B------:R-:W1:Y:S04]  /*5cb00*/  LDSM.16.M88.4 R112, [R0+0x7080] ;  /* 0x007080000070783b */ /* 0x000e680000000200 */
[----:B------:R-:W1:Y:S04]  /*5cb10*/  LDSM.16.M88.4 R116, [R0+0x8080] ;  /* 0x008080000074783b */ /* 0x000e680000000200 */
[----:B------:R-:W1:Y:S04]  /*5cb20*/  LDSM.16.M88.4 R120, [R0+0x9080] ;  /* 0x009080000078783b */ /* 0x000e680000000200 */
[----:B------:R-:W1:Y:S04]  /*5cb30*/  LDSM.16.M88.4 R32, [R0+0x3080] ;  /* 0x003080000020783b */ /* 0x000e680000000200 */
[----:B------:R-:W-:Y:S04]  /*5cb40*/  LDS R8, [R241+0x42000] ;  /* 0x04200000f1087984 */ /* 0x000fe80000000800 */
[----:B------:R-:W-:Y:S04]  /*5cb50*/  LDS R10, [R241+0x42400] ;  /* 0x04240000f10a7984 */ /* 0x000fe80000000800 */
[----:B------:R-:W-:Y:S04]  /*5cb60*/  LDS R9, [R2+0x42000] ;  /* 0x0420000002097984 */ /* 0x000fe80000000800 */
[----:B------:R-:W1:Y:S04]  /*5cb70*/  LDS R11, [R2+0x42400] ;  /* 0x04240000020b7984 */ /* 0x000e680000000800 */
[----:B------:R-:W1:Y:S04]  /*5cb80*/  LDSM.16.M88.4 R28, [R0+0x2080] ;  /* 0x00208000001c783b */ /* 0x000e680000000200 */
[----:B------:R-:W-:Y:S04]  /*5cb90*/  LDSM.16.M88.4 R100, [R0+0x4080] ;  /* 0x004080000064783b */ /* 0x000fe80000000200 */
[----:B------:R-:W2:Y:S04]  /*5cba0*/  LDSM.16.M88.4 R24, [R0+0x1080] ;  /* 0x001080000018783b */ /* 0x000ea80000000200 */
[----:B------:R-:W-:Y:S04]  /*5cbb0*/  LDS R16, [R241+0x42080] ;  /* 0x04208000f1107984 */ /* 0x000fe80000000800 */
[----:B------:R-:W-:Y:S04]  /*5cbc0*/  LDS R18, [R241+0x42480] ;  /* 0x04248000f1127984 */ /* 0x000fe80000000800 */
[----:B------:R-:W-:Y:S04]  /*5cbd0*/  LDS R17, [R2+0x42080] ;  /* 0x0420800002117984 */ /* 0x000fe80000000800 */
[----:B------:R-:W1:Y:S01]  /*5cbe0*/  LDS R19, [R2+0x42480] ;  /* 0x0424800002137984 */ /* 0x000e620000000800 */
[----:B------:R-:W-:-:S02]  /*5cbf0*/  IMAD.MOV.U32 R238, RZ, RZ, R217 ;  /* 0x000000ffffee7224 */ /* 0x000fc400078e00d9 */
[----:B------:R-:W-:Y:S01]  /*5cc00*/  IMAD.MOV.U32 R239, RZ, RZ, R216 ;  /* 0x000000ffffef7224 */ /* 0x000fe200078e00d8 */
[----:B------:R-:W-:Y:S01]  /*5cc10*/  LDSM.16.M88.4 R212, [R0+0xc080] ;  /* 0x00c0800000d4783b */ /* 0x000fe20000000200 */
[C---:B-1----:R-:W-:Y:S03]  /*5cc20*/  HMMA.1688.F32.TF32 R40, R12.reuse, R20, R128 ;  /* 0x000000140c28723c */ /* 0x042fe60000081080 */
        /* <DEDUP_REMOVED lines=12> */
[----:B------:R-:W-:Y:S04]  /*5ccf0*/  STL.64 [R1+0x2b80], R42 ;  /* 0x002b802a01007387 */ /* 0x000fe80000100a00 */
[----:B------:R-:W-:Y:S04]  /*5cd00*/  STL.64 [R1+0x2b78], R40 ;  /* 0x002b782801007387 */ /* 0x000fe80000100a00 */
[----:B------:R-:W-:Y:S04]  /*5cd10*/  STL [R1+0x2b38], R114 ;  /* 0x002b387201007387 */ /* 0x000fe80000100800 */
[----:B------:R-:W-:Y:S04]  /*5cd20*/  STL [R1+0x2b34], R115 ;  /* 0x002b347301007387 */ /* 0x000fe80000100800 */
[----:B------:R-:W-:Y:S04]  /*5cd30*/  STL [R1+0x2b40], R118 ;  /* 0x002b407601007387 */ /* 0x000fe80000100800 */
[----:B------:R-:W-:Y:S04]  /*5cd40*/  STL [R1+0x2b3c], R119 ;  /* 0x002b3c7701007387 */ /* 0x000fe80000100800 */
        /* <DEDUP_REMOVED lines=10> */
[-C--:B------:R-:W-:Y:S03]  /*5cdf0*/  HMMA.1688.F32.TF32 R92, R12, R32.reuse, R188 ;  /* 0x000000200c5c723c */ /* 0x080fe600000810bc */
[----:B------:R-:W5:Y:S04]  /*5ce00*/  LDL.LU R228, [R1+0x440] ;  /* 0x0004400001e47983 */ /* 0x000f680000300800 */
[----:B------:R-:W5:Y:S04]  /*5ce10*/  LDL.LU R229, [R1+0x444] ;  /* 0x0004440001e57983 */ /* 0x000f680000300800 */
[----:B------:R-:W5:Y:S04]  /*5ce20*/  LDL.LU R230, [R1+0x448] ;  /* 0x0004480001e67983 */ /* 0x000f680000300800 */
[----:B------:R-:W5:Y:S01]  /*5ce30*/  LDL.LU R231, [R1+0x44c] ;  /* 0x00044c0001e77983 */ /* 0x000f620000300800 */
[----:B------:R-:W-:Y:S03]  /*5ce40*/  HMMA.1688.F32.TF32 R88, R8, R32, R204 ;  /* 0x000000200858723c */ /* 0x000fe600000810cc */
[----:B------:R-:W5:Y:S04]  /*5ce50*/  LDL.LU R188, [R1+0x450] ;  /* 0x0004500001bc7983 */ /* 0x000f680000300800 */
[----:B------:R-:W5:Y:S04]  /*5ce60*/  LDL.LU R189, [R1+0x454] ;  /* 0x0004540001bd7983 */ /* 0x000f680000300800 */
[----:B------:R-:W5:Y:S01]  /*5ce70*/  LDL.LU R190, [R1+0x458] ;  /* 0x0004580001be7983 */ /* 0x000f620000300800 */
[C---:B------:R-:W-:Y:S03]  /*5ce80*/  HMMA.1688.F32.TF32 R68, R4.reuse, R28, R124 ;  /* 0x0000001c0444723c */ /* 0x040fe6000008107c */
[----:B------:R-:W5:Y:S04]  /*5ce90*/  LDL.LU R191, [R1+0x45c] ;  /* 0x00045c0001bf7983 */ /* 0x000f680000300800 */
[----:B------:R-:W5:Y:S04]  /*5cea0*/  LDL.LU R204, [R1+0x4d0] ;  /* 0x0004d00001cc7983 */ /* 0x000f680000300800 */
[----:B------:R-:W5:Y:S04]  /*5ceb0*/  LDL.LU R205, [R1+0x4d4] ;  /* 0x0004d40001cd7983 */ /* 0x000f680000300800 */
[----:B------:R-:W5:Y:S04]  /*5cec0*/  LDL.LU R206, [R1+0x4d8] ;  /* 0x0004d80001ce7983 */ /* 0x000f680000300800 */
[----:B------:R-:W5:Y:S01]  /*5ced0*/  LDL.LU R207, [R1+0x4dc] ;  /* 0x0004dc0001cf7983 */ /* 0x000f620000300800 */
[----:B--2---:R-:W-:Y:S03]  /*5cee0*/  HMMA.1688.F32.TF32 R52, R4, R24, R164 ;  /* 0x000000180434723c */ /* 0x004fe600000810a4 */
[----:B------:R-:W-:Y:S05]  /*5cef0*/  LDSM.16.M88.4 R216, [R0+0xd080] ;  /* 0x00d0800000d8783b */ /* 0x000fea0000000200 */
[-C--:B------:R-:W-:Y:S08]  /*5cf00*/  HMMA.1688.F32.TF32 R76, R12, R28.reuse, R80 ;  /* 0x0000001c0c4c723c */ /* 0x080ff00000081050 */
[----:B------:R-:W-:Y:S08]  /*5cf10*/  HMMA.1688.F32.TF32 R80, R16, R28, R224 ;  /* 0x0000001c1050723c */ /* 0x000ff000000810e0 */
[-C--:B---3--:R-:W-:Y:S01]  /*5cf20*/  HMMA.1688.F32.TF32 R124, R4, R100.reuse, R168 ;  /* 0x00000064047c723c */ /* 0x088fe200000810a8 */
        /* <DEDUP_REMOVED lines=8> */
[----:B------:R-:W2:Y:S04]  /*5cfb0*/  LDL.LU R156, [R1+0x530] ;  /* 0x00053000019c7983 */ /* 0x000ea80000300800 */
[----:B------:R-:W2:Y:S04]  /*5cfc0*/  LDL.LU R157, [R1+0x534] ;  /* 0x00053400019d7983 */ /* 0x000ea80000300800 */
[----:B------:R-:W2:Y:S04]  /*5cfd0*/  LDL.LU R158, [R1+0x538] ;  /* 0x00053800019e7983 */ /* 0x000ea80000300800 */
[----:B------:R-:W2:Y:S01]  /*5cfe0*/  LDL.LU R159, [R1+0x53c] ;  /* 0x00053c00019f7983 */ /* 0x000ea20000300800 */
[----:B----4-:R-:W-:Y:S03]  /*5cff0*/  HMMA.1688.F32.TF32 R132, R12, R100, R148 ;  /* 0x000000640c84723c */ /* 0x010fe60000081094 */
[----:B------:R-:W4:Y:S04]  /*5d000*/  LDL.LU R152, [R1+0x550] ;  /* 0x0005500001987983 */ /* 0x000f280000300800 */
[----:B------:R-:W4:Y:S04]  /*5d010*/  LDL.LU R153, [R1+0x554] ;  /* 0x0005540001997983 */ /* 0x000f280000300800 */
[----:B------:R-:W4:Y:S04]  /*5d020*/  LDL.LU R154, [R1+0x558] ;  /* 0x00055800019a7983 */ /* 0x000f280000300800 */
        /* <DEDUP_REMOVED lines=9> */
[----:B------:R-:W-:Y:S03]  /*5d0c0*/  HMMA.1688.F32.TF32 R56, R8, R24, R144 ;  /* 0x000000180838723c */ /* 0x000fe60000081090 */
        /* <DEDUP_REMOVED lines=15> */
[----:B------:R-:W4:Y:S01]  /*5d1c0*/  LDL.LU R251, [R1+0x4ac] ;  /* 0x0004ac0001fb7983 */ /* 0x000f220000300800 */
[C---:B-----5:R-:W-:Y:S03]  /*5d1d0*/  HMMA.1688.F32.TF32 R48, R16.reuse, R20, R184 ;  /* 0x000000141030723c */ /* 0x060fe600000810b8 */
        /* <DEDUP_REMOVED lines=16> */
[C---:B--2---:R-:W-:Y:S03]  /*5d2e0*/  HMMA.1688.F32.TF32 R136, R16.reuse, R100, R224 ;  /* 0x000000641088723c */ /* 0x044fe600000810e0 */
[----:B------:R-:W2:Y:S04]  /*5d2f0*/  LDL.LU R224, [R1+0x3c0] ;  /* 0x0003c00001e07983 */ /* 0x000ea80000300800 */
[----:B------:R-:W2:Y:S04]  /*5d300*/  LDL.LU R225, [R1+0x3c4] ;  /* 0x0003c40001e17983 */ /* 0x000ea80000300800 */
[----:B------:R-:W2:Y:S04]  /*5d310*/  LDL.LU R226, [R1+0x3c8] ;  /* 0x0003c80001e27983 */ /* 0x000ea80000300800 */
[----:B------:R-:W2:Y:S01]  /*5d320*/  LDL.LU R227, [R1+0x3cc] ;  /* 0x0003cc0001e37983 */ /* 0x000ea20000300800 */
[----:B------:R-:W-:Y:S03]  /*5d330*/  HMMA.1688.F32.TF32 R96, R16, R32, R108 ;  /* 0x000000201060723c */ /* 0x000fe6000008106c */
[----:B------:R-:W3:Y:S05]  /*5d340*/  LDSM.16.M88.4 R108, [R0+0x6080] ;  /* 0x00608000006c783b */ /* 0x000eea0000000200 */
[----:B------:R-:W-:Y:S01]  /*5d350*/  HMMA.1688.F32.TF32 R36, R4, R120, R208 ;  /* 0x000000780424723c */ /* 0x000fe200000810d0 */
[----:B------:R-:W-:Y:S07]  /*5d360*/  LDSM.16.M88.4 R208, [R0+0xb080] ;  /* 0x00b0800000d0783b */ /* 0x000fee0000000200 */
[C---:B------:R-:W-:Y:S08]  /*5d370*/  HMMA.1688.F32.TF32 R128, R8.reuse, R100, R128 ;  /* 0x000000640880723c */ /* 0x040ff00000081080 */
[----:B---3--:R-:W-:Y:S08]  /*5d380*/  HMMA.1688.F32.TF32 R160, R8, R108, R172 ;  /* 0x0000006c08a0723c */ /* 0x008ff000000810ac */
[----:B------:R-:W-:Y:S01]  /*5d390*/  HMMA.1688.F32.TF32 R172, R4, R112, R204 ;  /* 0x0000007004ac723c */ /* 0x000fe200000810cc */
[----:B------:R-:W3:Y:S04]  /*5d3a0*/  LDL.LU R204, [R1+0x3a0] ;  /* 0x0003a00001cc7983 */ /* 0x000ee80000300800 */
[----:B------:R-:W3:Y:S04]  /*5d3b0*/  LDL.LU R205, [R1+0x3a4] ;  /* 0x0003a40001cd7983 */ /* 0x000ee80000300800 */
[----:B------:R-:W3:Y:S01]  /*5d3c0*/  LDL.LU R206, [R1+0x3a8] ;  /* 0x0003a80001ce7983 */ /* 0x000ee20000300800 */
[----:B------:R-:W-:-:S03]  /*5d3d0*/  IMAD.MOV.U32 R101, RZ, RZ, R38 ;  /* 0x000000ffff657224 */ /* 0x000fc600078e0026 */
[----:B------:R-:W3:Y:S01]  /*5d3e0*/  LDL.LU R207, [R1+0x3ac] ;  /* 0x0003ac0001cf7983 */ /* 0x000ee20000300800 */
[----:B------:R-:W-:-:S09]  /*5d3f0*/  IMAD.MOV.U32 R100, RZ, RZ, R39 ;  /* 0x000000ffff647224 */ /* 0x000fd200078e0027 */
[----:B------:R-:W-:Y:S04]  /*5d400*/  STL [R1+0x2b50], R174 ;  /* 0x002b50ae01007387 */ /* 0x000fe80000100800 */
[----:B------:R-:W-:Y:S04]  /*5d410*/  STL [R1+0x2b4c], R175 ;  /* 0x002b4caf01007387 */ /* 0x000fe80000100800 */
[----:B------:R4:W-:Y:S02]  /*5d420*/  STL.64 [R1+0x70], R36 ;  /* 0x0000702401007387 */ /* 0x0009e40000100a00 */
[----:B----4-:R-:W-:Y:S11]  /*5d430*/  HMMA.1688.F32.TF32 R36, R8, R120, R244 ;  /* 0x000000780824723c */ /* 0x010ff600000810f4 */
[----:B------:R-:W-:Y:S11]  /*5d440*/  @!UPT UIADD3 URZ, URZ, URZ, URZ ;  /* 0x0000003f3f3ff290 */ /* 0x000ff6000fffe03f */
[----:B------:R-:W-:Y:S02]  /*5d450*/  @!UPT UIADD3 URZ, URZ, URZ, URZ ;  /* 0x0000003f3f3ff290 */ /* 0x000fe4000fffe03f */
[----:B------:R-:W-:Y:S02]  /*5d460*/  IMAD.MOV.U32 R118, RZ, RZ, R36 ;  /* 0x000000ffff767224 */ /* 0x000fe400078e0024 */
[----:B------:R-:W-:Y:S02]  /*5d470*/  IMAD.MOV.U32 R119, RZ, RZ, R37 ;  /* 0x000000ffff777224 */ /* 0x000fe400078e0025 */
[----:B------:R-:W-:Y:S02]  /*5d480*/  IMAD.MOV.U32 R114, RZ, RZ, R38 ;  /* 0x000000ffff727224 */ /* 0x000fe400078e0026 */
[----:B------:R-:W-:Y:S01]  /*5d490*/  IMAD.MOV.U32 R115, RZ, RZ, R39 ;  /* 0x000000ffff737224 */ /* 0x000fe200078e0027 */
[----:B------:R-:W-:Y:S01]  /*5d4a0*/  HMMA.1688.F32.TF32 R180, R12, R112, R248 ;  /* 0x000000700cb4723c */ /* 0x000fe200000810f8 */
[----:B------:R-:W4:Y:S04]  /*5d4b0*/  LDL.LU R248, [R1+0xe0] ;  /* 0x0000e00001f87983 */ /* 0x000f280000300800 */
[----:B------:R-:W4:Y:S04]  /*5d4c0*/  LDL.LU R249, [R1+0xe4] ;  /* 0x0000e40001f97983 */ /* 0x000f280000300800 */
[----:B------:R-:W4:Y:S04]  /*5d4d0*/  LDL.LU R250, [R1+0xe8] ;  /* 0x0000e80001fa7983 */ /* 0x000f280000300800 */
[----:B------:R-:W4:Y:S01]  /*5d4e0*/  LDL.LU R251, [R1+0xec] ;  /* 0x0000ec0001fb7983 */ /* 0x000f220000300800 */
[----:B------:R-:W-:Y:S08]  /*5d4f0*/  HMMA.1688.F32.TF32 R192, R8, R116, R228 ;  /* 0x0000007408c0723c */ /* 0x000ff000000810e4 */
[----:B--2---:R-:W-:Y:S01]  /*5d500*/  HMMA.1688.F32.TF32 R36, R12, R120, R224 ;  /* 0x000000780c24723c */ /* 0x004fe200000810e0 */
[----:B------:R-:W-:Y:S01]  /*5d510*/  IMAD.MOV.U32 R236, RZ, RZ, R221 ;  /* 0x000000ffffec7224 */ /* 0x000fe200078e00dd */
[----:B------:R-:W-:Y:S11]  /*5d520*/  LDSM.16.M88.4 R224, [R0+0xf080] ;  /* 0x00f0800000e0783b */ /* 0x000ff60000000200 */
[----:B------:R-:W-:Y:S11]  /*5d530*/  @!UPT UIADD3 URZ, URZ, URZ, URZ ;  /* 0x0000003f3f3ff290 */ /* 0x000ff6000fffe03f */
[----:B------:R-:W-:Y:S02]  /*5d540*/  IMAD.MOV.U32 R174, RZ, RZ, R36 ;  /* 0x000000ffffae7224 */ /* 0x000fe400078e0024 */
[----:B------:R-:W-:Y:S01]  /*5d550*/  IMAD.MOV.U32 R175, RZ, RZ, R37 ;  /* 0x000000ffffaf7224 */ /* 0x000fe200078e0025 */
[----:B------:R-:W2:Y:S01]  /*5d560*/  LDL.LU R36, [R1+0x4c0] ;  /* 0x0004c00001247983 */ /* 0x000ea20000300800 */
[----:B------:R-:W-:Y:S02]  /*5d570*/  IMAD.MOV.U32 R122, RZ, RZ, R38 ;  /* 0x000000ffff7a7224 */ /* 0x000fe400078e0026 */
[----:B------:R-:W-:Y:S01]  /*5d580*/  IMAD.MOV.U32 R123, RZ, RZ, R39 ;  /* 0x000000ffff7b7224 */ /* 0x000fe200078e0027 */
[----:B------:R-:W2:Y:S04]  /*5d590*/  LDL.LU R37, [R1+0x4c4] ;  /* 0x0004c40001257983 */ /* 0x000ea80000300800 */
[----:B------:R-:W2:Y:S04]  /*5d5a0*/  LDL.LU R38, [R1+0x4c8] ;  /* 0x0004c80001267983 */ /* 0x000ea80000300800 */
[----:B------:R-:W2:Y:S04]  /*5d5b0*/  LDL.LU R39, [R1+0x4cc] ;  /* 0x0004cc0001277983 */ /* 0x000ea80000300800 */
        /* <DEDUP_REMOVED lines=9> */
[----:B------:R-:W1:Y:S05]  /*5d650*/  LDSM.16.M88.4 R104, [R0+0x5080] ;  /* 0x005080000068783b */ /* 0x000e6a0000000200 */
[----:B---3--:R-:W-:Y:S01]  /*5d660*/  HMMA.1688.F32.TF32 R40, R16, R120, R204 ;  /* 0x000000781028723c */ /* 0x008fe200000810cc */
[----:B------:R-:W3:Y:S07]  /*5d670*/  LDSM.16.M88.4 R204, [R0+0xa080] ;  /* 0x00a0800000cc783b */ /* 0x000eee0000000200 */
[-C--:B------:R-:W-:Y:S08]  /*5d680*/  HMMA.1688.F32.TF32 R156, R4, R108.reuse, R156 ;  /* 0x0000006c049c723c */ /* 0x080ff0000008109c */
[-C--:B------:R-:W-:Y:S08]  /*5d690*/  HMMA.1688.F32.TF32 R164, R12, R108.reuse, R164 ;  /* 0x0000006c0ca4723c */ /* 0x080ff000000810a4 */
[----:B------:R-:W-:Y:S07]  /*5d6a0*/  HMMA.1688.F32.TF32 R168, R16, R108, R168 ;  /* 0x0000006c10a8723c */ /* 0x000fee00000810a8 */
[----:B------:R-:W-:-:S02]  /*5d6b0*/  IMAD.MOV.U32 R109, RZ, RZ, R40 ;  /* 0x000000ffff6d7224 */ /* 0x000fc400078e0028 */
[----:B------:R-:W-:Y:S01]  /*5d6c0*/  IMAD.MOV.U32 R108, RZ, RZ, R41 ;  /* 0x000000ffff6c7224 */ /* 0x000fe200078e0029 */
[-C--:B-1----:R-:W-:Y:S08]  /*5d6d0*/  HMMA.1688.F32.TF32 R140, R4, R104.reuse, R140 ;  /* 0x00000068048c723c */ /* 0x082ff0000008108c */
[-C--:B------:R-:W-:Y:S08]  /*5d6e0*/  HMMA.1688.F32.TF32 R144, R8, R104.reuse, R144 ;  /* 0x000000680890723c */ /* 0x080ff00000081090 */
[-C--:B------:R-:W-:Y:S08]  /*5d6f0*/  HMMA.1688.F32.TF32 R148, R12, R104.reuse, R148 ;  /* 0x000000680c94723c */ /* 0x080ff00000081094 */
[----:B------:R-:W-:Y:S07]  /*5d700*/  HMMA.1688.F32.TF32 R152, R16, R104, R152 ;  /* 0x000000681098723c */ /* 0x000fee0000081098 */
[----:B------:R-:W-:-:S02]  /*5d710*/  IMAD.MOV.U32 R105, RZ, RZ, R42 ;  /* 0x000000ffff697224 */ /* 0x000fc400078e002a */
[----:B------:R-:W-:Y:S01]  /*5d720*/  IMAD.MOV.U32 R104, RZ, RZ, R43 ;  /* 0x000000ffff687224 */ /* 0x000fe200078e002b */
[----:B---3--:R-:W-:Y:S04]  /*5d730*/  STL [R1+0x2ab0], R206 ;  /* 0x002ab0ce01007387 */ /* 0x008fe80000100800 */
[----:B------:R-:W-:Y:S04]  /*5d740*/  STL [R1+0x2aac], R207 ;  /* 0x002aaccf01007387 */ /* 0x000fe80000100800 */
[----:B------:R-:W-:Y:S04]  /*5d750*/  STL [R1+0x2ab8], R210 ;  /* 0x002ab8d201007387 */ /* 0x000fe80000100800 */
[----:B------:R-:W-:Y:S04]  /*5d760*/  STL [R1+0x2ab4], R211 ;  /* 0x002ab4d301007387 */ /* 0x000fe80000100800 */
[----:B------:R1:W-:Y:S04]  /*5d770*/  STL [R1+0x2ac0], R214 ;  /* 0x002ac0d601007387 */ /* 0x0003e80000100800 */
[----:B------:R3:W-:Y:S04]  /*5d780*/  STL [R1+0x2abc], R215 ;  /* 0x002abcd701007387 */ /* 0x0007e80000100800 */
[----:B------:R-:W-:Y:S04]  /*5d790*/  STL [R1+0x2a40], R218 ;  /* 0x002a40da01007387 */ /* 0x000fe80000100800 */
[----:B------:R-:W-:Y:S01]  /*5d7a0*/  STL [R1+0x2a3c], R219 ;  /* 0x002a3cdb01007387 */ /* 0x000fe20000100800 */
[----:B------:R-:W-:Y:S01]  /*5d7b0*/  IMAD.MOV.U32 R237, RZ, RZ, R220 ;  /* 0x000000ffffed7224 */ /* 0x000fe200078e00dc */
[----:B-----5:R-:W-:Y:S02]  /*5d7c0*/  HMMA.1688.F32.TF32 R176, R8, R112, R176 ;  /* 0x0000007008b0723c */ /* 0x020fe400000810b0 */
[----:B------:R-:W5:Y:S06]  /*5d7d0*/  LDSM.16.M88.4 R220, [R0+0xe080] ;  /* 0x00e0800000dc783b */ /* 0x000f6c0000000200 */
[-C--:B--2---:R-:W-:Y:S08]  /*5d7e0*/  HMMA.1688.F32.TF32 R40, R4, R204.reuse, R36 ;  /* 0x000000cc0428723c */ /* 0x084ff00000081024 */
[----:B----4-:R-:W-:Y:S11]  /*5d7f0*/  HMMA.1688.F32.TF32 R36, R8, R204, R248 ;  /* 0x000000cc0824723c */ /* 0x010ff600000810f8 */
[----:B------:R-:W-:Y:S04]  /*5d800*/  @!UPT UIADD3 URZ, URZ, URZ, URZ ;  /* 0x0000003f3f3ff290 */ /* 0x000fe8000fffe03f */
[----:B------:R-:W-:Y:S04]  /*5d810*/  STL.64 [R1+0x100], R40 ;  /* 0x0001002801007387 */ /* 0x000fe80000100a00 */
[----:B------:R-:W-:Y:S04]  /*5d820*/  STL.64 [R1+0x108], R42 ;  /* 0x0001082a01007387 */ /* 0x000fe80000100a00 */
[----:B------:R-:W2:Y:S01]  /*5d830*/  LDL.LU R248, [R1+0x170] ;  /* 0x0001700001f87983 */ /* 0x000ea20000300800 */
[----:B-1----:R-:W-:Y:S02]  /*5d840*/  IMAD.MOV.U32 R214, RZ, RZ, R36 ;  /* 0x000000ffffd67224 */ /* 0x002fe400078e0024 */
[----:B---3--:R-:W-:Y:S01]  /*5d850*/  IMAD.MOV.U32 R215, RZ, RZ, R37 ;  /* 0x000000ffffd77224 */ /* 0x008fe200078e0025 */
[----:B------:R-:W2:Y:S01]  /*5d860*/  LDL.LU R249, [R1+0x174] ;  /* 0x0001740001f97983 */ /* 0x000ea20000300800 */
[----:B------:R-:W-:-:S02]  /*5d870*/  IMAD.MOV.U32 R210, RZ, RZ, R38 ;  /* 0x000000ffffd27224 */ /* 0x000fc400078e0026 */
[----:B------:R-:W-:Y:S01]  /*5d880*/  IMAD.MOV.U32 R211, RZ, RZ, R39 ;  /* 0x000000ffffd37224 */ /* 0x000fe200078e0027 */
[----:B------:R-:W2:Y:S01]  /*5d890*/  LDL.LU R250, [R1+0x178] ;  /* 0x0001780001fa7983 */ /* 0x000ea20000300800 */
[-C--:B------:R-:W-:Y:S03]  /*5d8a0*/  HMMA.1688.F32.TF32 R36, R12, R204.reuse, R228 ;  /* 0x000000cc0c24723c */ /* 0x080fe600000810e4 */
[----:B------:R-:W2:Y:S04]  /*5d8b0*/  LDL.LU R251, [R1+0x17c] ;  /* 0x00017c0001fb7983 */ /* 0x000ea80000300800 */
[----:B------:R-:W-:Y:S04]  /*5d8c0*/  STL [R1+0x2ad0], R211 ;  /* 0x002ad0d301007387 */ /* 0x000fe80000100800 */
[----:B------:R-:W-:Y:S04]  /*5d8d0*/  STL [R1+0x2acc], R210 ;  /* 0x002accd201007387 */ /* 0x000fe80000100800 */
[----:B------:R-:W-:Y:S04]  /*5d8e0*/  STL [R1+0x2ac8], R215 ;  /* 0x002ac8d701007387 */ /* 0x000fe80000100800 */
[----:B------:R-:W-:Y:S04]  /*5d8f0*/  STL [R1+0x2ac4], R214 ;  /* 0x002ac4d601007387 */ /* 0x000fe80000100800 */
[----:B------:R-:W3:Y:S04]  /*5d900*/  LDL.LU R228, [R1+0x160] ;  /* 0x0001600001e47983 */ /* 0x000ee80000300800 */
[----:B------:R-:W-:Y:S04]  /*5d910*/  STL.64 [R1+0xc0], R36 ;  /* 0x0000c02401007387 */ /* 0x000fe80000100a00 */
[----:B------:R1:W-:Y:S04]  /*5d920*/  STL.64 [R1+0xc8], R38 ;  /* 0x0000c82601007387 */ /* 0x0003e80000100a00 */
[----:B------:R-:W3:Y:S04]  /*5d930*/  LDL.LU R229, [R1+0x164] ;  /* 0x0001640001e57983 */ /* 0x000ee80000300800 */
[----:B------:R-:W3:Y:S04]  /*5d940*/  LDL.LU R230, [R1+0x168] ;  /* 0x0001680001e67983 */ /* 0x000ee80000300800 */
[----:B------:R-:W3:Y:S01]  /*5d950*/  LDL.LU R231, [R1+0x16c] ;  /* 0x00016c0001e77983 */ /* 0x000ee20000300800 */
[----:B-1----:R-:W-:Y:S11]  /*5d960*/  HMMA.1688.F32.TF32 R36, R16, R204, R236 ;  /* 0x000000cc1024723c */ /* 0x002ff600000810ec */
[----:B------:R-:W-:Y:S11]  /*5d970*/  @!UPT UIADD3 URZ, URZ, URZ, URZ ;  /* 0x0000003f3f3ff290 */ /* 0x000ff6000fffe03f */
[----:B------:R-:W-:Y:S02]  /*5d980*/  @!UPT UIADD3 URZ, URZ, URZ, URZ ;  /* 0x0000003f3f3ff290 */ /* 0x000fe4000fffe03f */
[----:B------:R-:W-:Y:S02]  /*5d990*/  IMAD.MOV.U32 R214, RZ, RZ, R39 ;  /* 0x000000ffffd67224 */ /* 0x000fe400078e0027 */
[----:B------:R-:W-:Y:S02]  /*5d9a0*/  IMAD.MOV.U32 R215, RZ, RZ, R38 ;  /* 0x000000ffffd77224 */ /* 0x000fe400078e0026 */
[----:B------:R-:W-:Y:S02]  /*5d9b0*/  IMAD.MOV.U32 R210, RZ, RZ, R37 ;  /* 0x000000ffffd27224 */ /* 0x000fe400078e0025 */
[----:B------:R-:W-:Y:S01]  /*5d9c0*/  IMAD.MOV.U32 R211, RZ, RZ, R36 ;  /* 0x000000ffffd37224 */ /* 0x000fe200078e0024 */
[----:B------:R1:W-:Y:S01]  /*5d9d0*/  STL [R1+0x2ae0], R214 ;  /* 0x002ae0d601007387 */ /* 0x0003e20000100800 */
[----:B------:R-:W-:Y:S03]  /*5d9e0*/  HMMA.1688.F32.TF32 R36, R4, R208, R244 ;  /* 0x000000d00424723c */ /* 0x000fe600000810f4 */
[----:B------:R4:W-:Y:S04]  /*5d9f0*/  STL [R1+0x2adc], R215 ;  /* 0x002adcd701007387 */ /* 0x0009e80000100800 */
[----:B------:R1:W-:Y:S04]  /*5da00*/  STL [R1+0x2ad8], R210 ;  /* 0x002ad8d201007387 */ /* 0x0003e80000100800 */
[----:B------:R1:W-:Y:S04]  /*5da10*/  STL [R1+0x2ad4], R211 ;  /* 0x002ad4d301007387 */ /* 0x0003e80000100800 */
[----:B------:R-:W5:Y:S04]  /*5da20*/  LDL.LU R244, [R1+0x150] ;  /* 0x0001500001f47983 */ /* 0x000f680000300800 */
[----:B------:R-:W5:Y:S04]  /*5da30*/  LDL.LU R245, [R1+0x154] ;  /* 0x0001540001f57983 */ /* 0x000f680000300800 */
[----:B------:R-:W5:Y:S04]  /*5da40*/  LDL.LU R246, [R1+0x158] ;  /* 0x0001580001f67983 */ /* 0x000f680000300800 */
[----:B------:R-:W5:Y:S01]  /*5da50*/  LDL.LU R247, [R1+0x15c] ;  /* 0x00015c0001f77983 */ /* 0x000f620000300800 */
[----:B------:R-:W-:-:S02]  /*5da60*/  IMAD.MOV.U32 R206, RZ, RZ, R36 ;  /* 0x000000ffffce7224 */ /* 0x000fc400078e0024 */
[----:B------:R-:W-:Y:S02]  /*5da70*/  IMAD.MOV.U32 R207, RZ, RZ, R37 ;  /* 0x000000ffffcf7224 */ /* 0x000fe400078e0025 */
[----:B------:R-:W-:Y:S02]  /*5da80*/  IMAD.MOV.U32 R121, RZ, RZ, R38 ;  /* 0x000000ffff797224 */ /* 0x000fe400078e0026 */
[----:B------:R-:W-:-:S05]  /*5da90*/  IMAD.MOV.U32 R120, RZ, RZ, R39 ;  /* 0x000000ffff787224 */ /* 0x000fca00078e0027 */
[----:B------:R1:W-:Y:S04]  /*5daa0*/  STL [R1+0x2af0], R120 ;  /* 0x002af07801007387 */ /* 0x0003e80000100800 */
[----:B------:R1:W-:Y:S04]  /*5dab0*/  STL [R1+0x2aec], R121 ;  /* 0x002aec7901007387 */ /* 0x0003e80000100800 */
[----:B------:R1:W-:Y:S04]  /*5dac0*/  STL [R1+0x2ae8], R207 ;  /* 0x002ae8cf01007387 */ /* 0x0003e80000100800 */
[----:B------:R1:W-:Y:S01]  /*5dad0*/  STL [R1+0x2ae4], R206 ;  /* 0x002ae4ce01007387 */ /* 0x0003e20000100800 */
[-C--:B--2---:R-:W-:Y:S11]  /*5dae0*/  HMMA.1688.F32.TF32 R36, R8, R208.reuse, R248 ;  /* 0x000000d00824723c */ /* 0x084ff600000810f8 */
[----:B------:R-:W-:Y:S11]  /*5daf0*/  @!UPT UIADD3 URZ, URZ, URZ, URZ ;  /* 0x0000003f3f3ff290 */ /* 0x000ff6000fffe03f */
[----:B------:R-:W-:Y:S02]  /*5db00*/  @!UPT UIADD3 URZ, URZ, URZ, URZ ;  /* 0x0000003f3f3ff290 */ /* 0x000fe4000fffe03f */
[----:B-1----:R-:W-:Y:S02]  /*5db10*/  IMAD.MOV.U32 R214, RZ, RZ, R36 ;  /* 0x000000ffffd67224 */ /* 0x002fe400078e0024 */
[----:B----4-:R-:W-:Y:S02]  /*5db20*/  IMAD.MOV.U32 R215, RZ, RZ, R37 ;  /* 0x000000ffffd77224 */ /* 0x010fe400078e0025 */
[----:B------:R-:W-:Y:S02]  /*5db30*/  IMAD.MOV.U32 R210, RZ, RZ, R38 ;  /* 0x000000ffffd27224 */ /* 0x000fe400078e0026 */
[----:B------:R-:W-:Y:S02]  /*5db40*/  IMAD.MOV.U32 R211, RZ, RZ, R39 ;  /* 0x000000ffffd37224 */ /* 0x000fe400078e0027 */
[----:B---3--:R-:W-:Y:S03]  /*5db50*/  HMMA.1688.F32.TF32 R36, R12, R208, R228 ;  /* 0x000000d00c24723c */ /* 0x008fe600000810e4 */
[----:B------:R1:W-:Y:S04]  /*5db60*/  STL [R1+0x2b00], R211 ;  /* 0x002b00d301007387 */ /* 0x0003e80000100800 */
[----:B------:R2:W-:Y:S04]  /*5db70*/  STL [R1+0x2afc], R210 ;  /* 0x002afcd201007387 */ /* 0x0005e80000100800 */
[----:B------:R3:W-:Y:S04]  /*5db80*/  STL [R1+0x2af8], R214 ;  /* 0x002af8d601007387 */ /* 0x0007e80000100800 */
[----:B------:R2:W-:Y:S04]  /*5db90*/  STL [R1+0x2af4], R215 ;  /* 0x002af4d701007387 */ /* 0x0005e80000100800 */
        /* <DEDUP_REMOVED lines=12> */
[----:B------:R-:W-:Y:S04]  /*5dc60*/  STL [R1+0x2b10], R206 ;  /* 0x002b10ce01007387 */ /* 0x000fe80000100800 */
[----:B------:R-:W-:Y:S04]  /*5dc70*/  STL [R1+0x2b0c], R207 ;  /* 0x002b0ccf01007387 */ /* 0x000fe80000100800 */
[----:B------:R-:W-:Y:S04]  /*5dc80*/  STL [R1+0x2b08], R121 ;  /* 0x002b087901007387 */ /* 0x000fe80000100800 */
[----:B------:R1:W-:Y:S04]  /*5dc90*/  STL [R1+0x2b04], R120 ;  /* 0x002b047801007387 */ /* 0x0003e80000100800 */
[----:B------:R-:W4:Y:S04]  /*5dca0*/  LDL.LU R236, [R1+0x1f0] ;  /* 0x0001f00001ec7983 */ /* 0x000f280000300800 */
[----:B------:R-:W4:Y:S04]  /*5dcb0*/  LDL.LU R237, [R1+0x1f4] ;  /* 0x0001f40001ed7983 */ /* 0x000f280000300800 */
[----:B------:R-:W4:Y:S04]  /*5dcc0*/  LDL.LU R238, [R1+0x1f8] ;  /* 0x0001f80001ee7983 */ /* 0x000f280000300800 */
[----:B------:R-:W4:Y:S01]  /*5dcd0*/  LDL.LU R239, [R1+0x1fc] ;  /* 0x0001fc0001ef7983 */ /* 0x000f220000300800 */
[----:B-----5:R-:W-:Y:S03]  /*5dce0*/  HMMA.1688.F32.TF32 R228, R16, R208, R244 ;  /* 0x000000d010e4723c */ /* 0x020fe600000810f4 */
[----:B------:R-:W5:Y:S04]  /*5dcf0*/  LDL.LU R248, [R1+0x1e0] ;  /* 0x0001e00001f87983 */ /* 0x000f680000300800 */
[----:B------:R-:W5:Y:S04]  /*5dd00*/  LDL.LU R249, [R1+0x1e4] ;  /* 0x0001e40001f97983 */ /* 0x000f680000300800 */
[----:B------:R-:W5:Y:S04]  /*5dd10*/  LDL.LU R250, [R1+0x1e8] ;  /* 0x0001e80001fa7983 */ /* 0x000f680000300800 */
[----:B------:R-:W5:Y:S04]  /*5dd20*/  LDL.LU R251, [R1+0x1ec] ;  /* 0x0001ec0001fb7983 */ /* 0x000f680000300800 */
[----:B------:R-:W5:Y:S04]  /*5dd30*/  LDL.LU R244, [R1+0x410] ;  /* 0x0004100001f47983 */ /* 0x000f680000300800 */
[----:B------:R-:W5:Y:S01]  /*5dd40*/  LDL.LU R245, [R1+0x414] ;  /* 0x0004140001f57983 */ /* 0x000f620000300800 */
[----:B-1----:R-:W-:-:S03]  /*5dd50*/  IMAD.MOV.U32 R211, RZ, RZ, R228 ;  /* 0x000000ffffd37224 */ /* 0x002fc600078e00e4 */
[----:B------:R-:W5:Y:S01]  /*5dd60*/  LDL.LU R246, [R1+0x418] ;  /* 0x0004180001f67983 */ /* 0x000f620000300800 */
[----:B--2---:R-:W-:-:S03]  /*5dd70*/  IMAD.MOV.U32 R210, RZ, RZ, R229 ;  /* 0x000000ffffd27224 */ /* 0x004fc600078e00e5 */
[----:B------:R-:W2:Y:S01]  /*5dd80*/  LDL.LU R247, [R1+0x41c] ;  /* 0x00041c0001f77983 */ /* 0x000ea20000300800 */
[----:B---3--:R-:W-:-:S03]  /*5dd90*/  IMAD.MOV.U32 R214, RZ, RZ, R230 ;  /* 0x000000ffffd67224 */ /* 0x008fc600078e00e6 */
[----:B------:R-:W3:Y:S01]  /*5dda0*/  LDL.LU R228, [R1+0x420] ;  /* 0x0004200001e47983 */ /* 0x000ee20000300800 */
[----:B------:R-:W-:-:S03]  /*5ddb0*/  IMAD.MOV.U32 R215, RZ, RZ, R231 ;  /* 0x000000ffffd77224 */ /* 0x000fc600078e00e7 */
[----:B------:R-:W3:Y:S04]  /*5ddc0*/  LDL.LU R229, [R1+0x424] ;  /* 0x0004240001e57983 */ /* 0x000ee80000300800 */
[----:B------:R-:W3:Y:S04]  /*5ddd0*/  LDL.LU R230, [R1+0x428] ;  /* 0x0004280001e67983 */ /* 0x000ee80000300800 */
[----:B------:R-:W3:Y:S04]  /*5dde0*/  LDL.LU R231, [R1+0x42c] ;  /* 0x00042c0001e77983 */ /* 0x000ee80000300800 */
[----:B------:R1:W-:Y:S04]  /*5ddf0*/  STL [R1+0x2b20], R215 ;  /* 0x002b20d701007387 */ /* 0x0003e80000100800 */
[----:B------:R1:W-:Y:S04]  /*5de00*/  STL [R1+0x2b1c], R214 ;  /* 0x002b1cd601007387 */ /* 0x0003e80000100800 */
[----:B------:R1:W-:Y:S04]  /*5de10*/  STL [R1+0x2b18], R210 ;  /* 0x002b18d201007387 */ /* 0x0003e80000100800 */
[----:B------:R1:W-:Y:S01]  /*5de20*/  STL [R1+0x2b14], R211 ;  /* 0x002b14d301007387 */ /* 0x0003e20000100800 */
[----:B------:R-:W-:Y:S08]  /*5de30*/  HMMA.1688.F32.TF32 R184, R16, R112, R184 ;  /* 0x0000007010b8723c */ /* 0x000ff000000810b8 */
[-C--:B------:R-:W-:Y:S08]  /*5de40*/  HMMA.1688.F32.TF32 R188, R4, R116.reuse, R188 ;  /* 0x0000007404bc723c */ /* 0x080ff000000810bc */
[-C--:B------:R-:W-:Y:S08]  /*5de50*/  HMMA.1688.F32.TF32 R196, R12, R116.reuse, R196 ;  /* 0x000000740cc4723c */ /* 0x080ff000000810c4 */
[----:B------:R-:W-:Y:S08]  /*5de60*/  HMMA.1688.F32.TF32 R200, R16, R116, R200 ;  /* 0x0000007410c8723c */ /* 0x000ff000000810c8 */
[-C--:B----4-:R-:W-:Y:S08]  /*5de70*/  HMMA.1688.F32.TF32 R40, R4, R212.reuse, R40 ;  /* 0x000000d40428723c */ /* 0x090ff00000081028 */
[----:B------:R-:W-:Y:S11]  /*5de80*/  HMMA.1688.F32.TF32 R36, R8, R212, R36 ;  /* 0x000000d40824723c */ /* 0x000ff60000081024 */
[----:B------:R-:W-:Y:S05]  /*5de90*/  @!UPT UIADD3 URZ, URZ, URZ, URZ ;  /* 0x0000003f3f3ff290 */ /* 0x000fea000fffe03f */
[----:B------:R-:W-:-:S08]  /*5dea0*/  IMAD.MOV.U32 R120, RZ, RZ, R43 ;  /* 0x000000ffff787224 */ /* 0x000fd000078e002b */
[----:B-1----:R-:W-:Y:S02]  /*5deb0*/  IMAD.MOV.U32 R215, RZ, RZ, R36 ;  /* 0x000000ffffd77224 */ /* 0x002fe400078e0024 */
[----:B------:R-:W-:Y:S02]  /*5dec0*/  IMAD.MOV.U32 R214, RZ, RZ, R37 ;  /* 0x000000ffffd67224 */ /* 0x000fe400078e0025 */
[----:B------:R-:W-:Y:S02]  /*5ded0*/  IMAD.MOV.U32 R210, RZ, RZ, R38 ;  /* 0x000000ffffd27224 */ /* 0x000fe400078e0026 */
[----:B------:R-:W-:Y:S02]  /*5dee0*/  IMAD.MOV.U32 R211, RZ, RZ, R39 ;  /* 0x000000ffffd37224 */ /* 0x000fe400078e0027 */
[----:B------:R-:W-:Y:S01]  /*5def0*/  HMMA.1688.F32.TF32 R36, R12, R212, R236 ;  /* 0x000000d40c24723c */ /* 0x000fe200000810ec */
[----:B------:R-:W-:Y:S02]  /*5df00*/  IMAD.MOV.U32 R121, RZ, RZ, R42 ;  /* 0x000000ffff797224 */ /* 0x000fe400078e002a */
[----:B------:R-:W-:-:S02]  /*5df10*/  IMAD.MOV.U32 R206, RZ, RZ, R40 ;  /* 0x000000ffffce7224 */ /* 0x000fc400078e0028 */
[----:B------:R-:W-:Y:S01]  /*5df20*/  IMAD.MOV.U32 R207, RZ, RZ, R41 ;  /* 0x000000ffffcf7224 */ /* 0x000fe200078e0029 */
[----:B------:R1:W-:Y:S04]  /*5df30*/  STL [R1+0x2b30], R120 ;  /* 0x002b307801007387 */ /* 0x0003e80000100800 */
[----:B------:R4:W-:Y:S04]  /*5df40*/  STL [R1+0x2b2c], R121 ;  /* 0x002b2c7901007387 */ /* 0x0009e80000100800 */
[----:B------:R1:W-:Y:S04]  /*5df50*/  STL [R1+0x2b28], R206 ;  /* 0x002b28ce01007387 */ /* 0x0003e80000100800 */
[----:B------:R5:W-:Y:S06]  /*5df60*/  STL [R1+0x2b24], R207 ;  /* 0x002b24cf01007387 */ /* 0x000bec0000100800 */
[----:B-1----:R-:W-:-:S02]  /*5df70*/  IMAD.MOV.U32 R120, RZ, RZ, R36 ;  /* 0x000000ffff787224 */ /* 0x002fc400078e0024 */
[----:B----4-:R-:W-:Y:S02]  /*5df80*/  IMAD.MOV.U32 R121, RZ, RZ, R37 ;  /* 0x000000ffff797224 */ /* 0x010fe400078e0025 */
[----:B------:R-:W-:Y:S02]  /*5df90*/  IMAD.MOV.U32 R206, RZ, RZ, R38 ;  /* 0x000000ffffce7224 */ /* 0x000fe400078e0026 */
[----:B-----5:R-:W-:Y:S02]  /*5dfa0*/  IMAD.MOV.U32 R207, RZ, RZ, R39 ;  /* 0x000000ffffcf7224 */ /* 0x020fe400078e0027 */
[----:B------:R-:W-:Y:S01]  /*5dfb0*/  HMMA.1688.F32.TF32 R36, R16, R212, R248 ;  /* 0x000000d41024723c */ /* 0x000fe200000810f8 */
[----:B------:R-:W4:Y:S04]  /*5dfc0*/  LDL.LU R248, [R1+0x400] ;  /* 0x0004000001f87983 */ /* 0x000f280000300800 */
[----:B------:R-:W4:Y:S04]  /*5dfd0*/  LDL.LU R249, [R1+0x404] ;  /* 0x0004040001f97983 */ /* 0x000f280000300800 */
[----:B------:R-:W4:Y:S04]  /*5dfe0*/  LDL.LU R250, [R1+0x408] ;  /* 0x0004080001fa7983 */ /* 0x000f280000300800 */
[----:B------:R-:W4:Y:S11]  /*5dff0*/  LDL.LU R251, [R1+0x40c] ;  /* 0x00040c0001fb7983 */ /* 0x000f360000300800 */
[----:B------:R-:W-:-:S02]  /*5e000*/  IMAD.MOV.U32 R117, RZ, RZ, R36 ;  /* 0x000000ffff757224 */ /* 0x000fc400078e0024 */
[----:B------:R-:W-:Y:S02]  /*5e010*/  IMAD.MOV.U32 R116, RZ, RZ, R37 ;  /* 0x000000ffff747224 */ /* 0x000fe400078e0025 */
[----:B------:R-:W-:Y:S02]  /*5e020*/  IMAD.MOV.U32 R113, RZ, RZ, R38 ;  /* 0x000000ffff717224 */ /* 0x000fe400078e0026 */
[----:B------:R-:W-:Y:S02]  /*5e030*/  IMAD.MOV.U32 R112, RZ, RZ, R39 ;  /* 0x000000ffff707224 */ /* 0x000fe400078e0027 */
[-C--:B---3--:R-:W-:Y:S01]  /*5e040*/  HMMA.1688.F32.TF32 R36, R4, R216.reuse, R228 ;  /* 0x000000d80424723c */ /* 0x088fe200000810e4 */
[----:B------:R-:W3:Y:S11]  /*5e050*/  LDL.LU R228, [R1+0x3b0] ;  /* 0x0003b00001e47983 */ /* 0x000ef60000300800 */
[----:B------:R-:W-:Y:S11]  /*5e060*/  @!UPT UIADD3 URZ, URZ, URZ, URZ ;  /* 0x0000003f3f3ff290 */ /* 0x000ff6000fffe03f */
[----:B------:R-:W-:Y:S04]  /*5e070*/  STL.64 [R1+0x290], R36 ;  /* 0x0002902401007387 */ /* 0x000fe80000100a00 */
[----:B------:R2:W-:Y:S04]  /*5e080*/  STL.64 [R1+0x298], R38 ;  /* 0x0002982601007387 */ /* 0x0005e80000100a00 */
[----:B------:R-:W3:Y:S04]  /*5e090*/  LDL.LU R229, [R1+0x3b4] ;  /* 0x0003b40001e57983 */ /* 0x000ee80000300800 */
[----:B------:R-:W3:Y:S04]  /*5e0a0*/  LDL.LU R230, [R1+0x3b8] ;  /* 0x0003b80001e67983 */ /* 0x000ee80000300800 */
[----:B------:R-:W3:Y:S04]  /*5e0b0*/  LDL.LU R231, [R1+0x3bc] ;  /* 0x0003bc0001e77983 */ /* 0x000ee80000300800 */
[----:B------:R-:W5:Y:S04]  /*5e0c0*/  LDL.LU R236, [R1+0x280] ;  /* 0x0002800001ec7983 */ /* 0x000f680000300800 */
[----:B------:R-:W5:Y:S04]  /*5e0d0*/  LDL.LU R237, [R1+0x284] ;  /* 0x0002840001ed7983 */ /* 0x000f680000300800 */
[----:B------:R-:W5:Y:S04]  /*5e0e0*/  LDL.LU R238, [R1+0x288] ;  /* 0x0002880001ee7983 */ /* 0x000f680000300800 */
[----:B------:R-:W5:Y:S01]  /*5e0f0*/  LDL.LU R239, [R1+0x28c] ;  /* 0x00028c0001ef7983 */ /* 0x000f620000300800 */
        /* <DEDUP_REMOVED lines=9> */
[----:B------:R-:W-:-:S02]  /*5e190*/  IMAD.MOV.U32 R212, RZ, RZ, R36 ;  /* 0x000000ffffd47224 */ /* 0x000fc400078e0024 */
[----:B------:R-:W-:Y:S01]  /*5e1a0*/  IMAD.MOV.U32 R204, RZ, RZ, R39 ;  /* 0x000000ffffcc7224 */ /* 0x000fe200078e0027 */
[----:B------:R-:W5:Y:S01]  /*5e1b0*/  LDL.LU R36, [R1+0x2b0] ;  /* 0x0002b00001247983 */ /* 0x000f620000300800 */
[----:B------:R-:W-:Y:S02]  /*5e1c0*/  IMAD.MOV.U32 R213, RZ, RZ, R37 ;  /* 0x000000ffffd57224 */ /* 0x000fe400078e0025 */
[----:B------:R-:W-:Y:S01]  /*5e1d0*/  IMAD.MOV.U32 R205, RZ, RZ, R38 ;  /* 0x000000ffffcd7224 */ /* 0x000fe200078e0026 */
[----:B------:R-:W5:Y:S04]  /*5e1e0*/  LDL.LU R37, [R1+0x2b4] ;  /* 0x0002b40001257983 */ /* 0x000f680000300800 */
[----:B------:R-:W5:Y:S04]  /*5e1f0*/  LDL.LU R38, [R1+0x2b8] ;  /* 0x0002b80001267983 */ /* 0x000f680000300800 */
[----:B------:R-:W5:Y:S04]  /*5e200*/  LDL.LU R39, [R1+0x2bc] ;  /* 0x0002bc0001277983 */ /* 0x000f680000300800 */
[----:B------:R-:W-:Y:S04]  /*5e210*/  STL [R1+0x2a50], R204 ;  /* 0x002a50cc01007387 */ /* 0x000fe80000100800 */
[----:B------:R-:W-:Y:S04]  /*5e220*/  STL [R1+0x2a4c], R205 ;  /* 0x002a4ccd01007387 */ /* 0x000fe80000100800 */
[----:B------:R-:W-:Y:S04]  /*5e230*/  STL [R1+0x2a48], R213 ;  /* 0x002a48d501007387 */ /* 0x000fe80000100800 */
[----:B------:R-:W-:Y:S01]  /*5e240*/  STL [R1+0x2a44], R212 ;  /* 0x002a44d401007387 */ /* 0x000fe20000100800 */
[----:B----4-:R-:W-:Y:S11]  /*5e250*/  HMMA.1688.F32.TF32 R248, R12, R216, R248 ;  /* 0x000000d80cf8723c */ /* 0x010ff600000810f8 */
[----:B------:R-:W-:Y:S11]  /*5e260*/  @!UPT UIADD3 URZ, URZ, URZ, URZ ;  /* 0x0000003f3f3ff290 */ /* 0x000ff6000fffe03f */
[----:B------:R-:W-:Y:S01]  /*5e270*/  @!UPT UIADD3 URZ, URZ, URZ, URZ ;  /* 0x0000003f3f3ff290 */ /* 0x000fe2000fffe03f */
[----:B------:R1:W-:Y:S01]  /*5e280*/  STL.64 [R1+0x268], R250 ;  /* 0x000268fa01007387 */ /* 0x0003e20000100a00 */
[----:B------:R-:W-:Y:S02]  /*5e290*/  IMAD.MOV.U32 R208, RZ, RZ, R248 ;  /* 0x000000ffffd07224 */ /* 0x000fe400078e00f8 */
[----:B------:R-:W-:Y:S01]  /*5e2a0*/  IMAD.MOV.U32 R209, RZ, RZ, R249 ;  /* 0x000000ffffd17224 */ /* 0x000fe200078e00f9 */
[----:B------:R-:W4:Y:S04]  /*5e2b0*/  LDL.LU R248, [R1+0x140] ;  /* 0x0001400001f87983 */ /* 0x000f280000300800 */
[----:B------:R-:W4:Y:S04]  /*5e2c0*/  LDL.LU R249, [R1+0x144] ;  /* 0x0001440001f97983 */ /* 0x000f280000300800 */
[----:B-1----:R-:W4:Y:S01]  /*5e2d0*/  LDL.LU R250, [R1+0x148] ;  /* 0x0001480001fa7983 */ /* 0x002f220000300800 */
[----:B------:R-:W-:-:S03]  /*5e2e0*/  IMAD.MOV.U32 R251, RZ, RZ, R3 ;  /* 0x000000fffffb7224 */ /* 0x000fc600078e0003 */
[----:B------:R-:W4:Y:S01]  /*5e2f0*/  LDL.LU R3, [R1+0x2bb0] ;  /* 0x002bb00001037983 */ /* 0x000f220000300800 */
[----:B---3--:R-:W-:Y:S03]  /*5e300*/  HMMA.1688.F32.TF32 R216, R16, R216, R228 ;  /* 0x000000d810d8723c */ /* 0x008fe600000810e4 */
[----:B------:R1:W-:Y:S04]  /*5e310*/  STL [R1+0x2a58], R209 ;  /* 0x002a58d101007387 */ /* 0x0003e80000100800 */
[----:B------:R3:W-:Y:S04]  /*5e320*/  STL [R1+0x2a54], R208 ;  /* 0x002a54d001007387 */ /* 0x0007e80000100800 */
[----:B------:R-:W5:Y:S04]  /*5e330*/  LDL.LU.64 R230, [R1+0x2ba8] ;  /* 0x002ba80001e67983 */ /* 0x000f680000300a00 */
[----:B------:R-:W5:Y:S09]  /*5e340*/  LDL.LU.64 R228, [R1+0x2ba0] ;  /* 0x002ba00001e47983 */ /* 0x000f720000300a00 */
[----:B------:R-:W-:-:S02]  /*5e350*/  IMAD.MOV.U32 R204, RZ, RZ, R216 ;  /* 0x000000ffffcc7224 */ /* 0x000fc400078e00d8 */
[----:B------:R-:W-:Y:S01]  /*5e360*/  IMAD.MOV.U32 R205, RZ, RZ, R217 ;  /* 0x000000ffffcd7224 */ /* 0x000fe200078e00d9 */
[----:B------:R-:W5:Y:S01]  /*5e370*/  LDL.LU R216, [R1+0x300] ;  /* 0x0003000001d87983 */ /* 0x000f620000300800 */
[----:B------:R-:W-:-:S03]  /*5e380*/  IMAD.MOV.U32 R213, RZ, RZ, R218 ;  /* 0x000000ffffd57224 */ /* 0x000fc600078e00da */
[----:B------:R-:W5:Y:S04]  /*5e390*/  LDL.LU R217, [R1+0x304] ;  /* 0x0003040001d97983 */ /* 0x000f680000300800 */
[----:B------:R-:W5:Y:S01]  /*5e3a0*/  LDL.LU R218, [R1+0x308] ;  /* 0x0003080001da7983 */ /* 0x000f620000300800 */
[----:B--2---:R-:W-:Y:S01]  /*5e3b0*/  HMMA.1688.F32.TF32 R244, R4, R220, R244 ;  /* 0x000000dc04f4723c */ /* 0x004fe200000810f4 */
[----:B------:R-:W-:-:S05]  /*5e3c0*/  IMAD.MOV.U32 R212, RZ, RZ, R219 ;  /* 0x000000ffffd47224 */ /* 0x000fca00078e00db */
[----:B------:R-:W-:Y:S04]  /*5e3d0*/  STL [R1+0x2a68], R212 ;  /* 0x002a68d401007387 */ /* 0x000fe80000100800 */
[----:B------:R-:W-:Y:S04]  /*5e3e0*/  STL [R1+0x2a64], R213 ;  /* 0x002a64d501007387 */ /* 0x000fe80000100800 */
[----:B------:R-:W-:Y:S04]  /*5e3f0*/  STL [R1+0x2a60], R205 ;  /* 0x002a60cd01007387 */ /* 0x000fe80000100800 */
[----:B------:R-:W-:Y:S05]  /*5e400*/  STL [R1+0x2a5c], R204 ;  /* 0x002a5ccc01007387 */ /* 0x000fea0000100800 */
[----:B------:R2:W-:Y:S01]  /*5e410*/  STL.64 [R1+0x360], R244 ;  /* 0x000360f401007387 */ /* 0x0005e20000100a00 */
[----:B-1----:R-:W-:-:S02]  /*5e420*/  IMAD.MOV.U32 R209, RZ, RZ, R246 ;  /* 0x000000ffffd17224 */ /* 0x002fc400078e00f6 */
[----:B---3--:R-:W-:Y:S02]  /*5e430*/  IMAD.MOV.U32 R208, RZ, RZ, R247 ;  /* 0x000000ffffd07224 */ /* 0x008fe400078e00f7 */
[----:B------:R-:W3:Y:S04]  /*5e440*/  LDL.LU.64 R246, [R1+0x2b98] ;  /* 0x002b980001f67983 */ /* 0x000ee80000300a00 */
[----:B--2---:R-:W3:Y:S01]  /*5e450*/  LDL.LU.64 R244, [R1+0x2b90] ;  /* 0x002b900001f47983 */ /* 0x004ee20000300a00 */
[----:B------:R-:W-:Y:S03]  /*5e460*/  HMMA.1688.F32.TF32 R40, R12, R220, R40 ;  /* 0x000000dc0c28723c */ /* 0x000fe60000081028 */
[----:B------:R-:W-:Y:S04]  /*5e470*/  STL [R1+0x2a70], R208 ;  /* 0x002a70d001007387 */ /* 0x000fe80000100800 */
[----:B------:R-:W-:Y:S11]  /*5e480*/  STL [R1+0x2a6c], R209 ;  /* 0x002a6cd101007387 */ /* 0x000ff60000100800 */
[----:B------:R-:W-:Y:S05]  /*5e490*/  @!UPT UIADD3 URZ, URZ, URZ, URZ ;  /* 0x0000003f3f3ff290 */ /* 0x000fea000fffe03f */
[----:B------:R-:W-:Y:S01]  /*5e4a0*/  STL.64 [R1+0x370], R40 ;  /* 0x0003702801007387 */ /* 0x000fe20000100a00 */
[----:B----4-:R-:W-:Y:S02]  /*5e4b0*/  IMAD.MOV.U32 R219, RZ, RZ, R3 ;  /* 0x000000ffffdb7224 */ /* 0x010fe400078e0003 */
[----:B------:R-:W-:-:S05]  /*5e4c0*/  IMAD.MOV.U32 R3, RZ, RZ, R43 ;  /* 0x000000ffff037224 */ /* 0x000fca00078e002b */
[-C--:B-----5:R-:W-:Y:S11]  /*5e4d0*/  HMMA.1688.F32.TF32 R216, R8, R220.reuse, R216 ;  /* 0x000000dc08d8723c */ /* 0x0a0ff600000810d8 */
[----:B------:R-:W-:Y:S11]  /*5e4e0*/  @!UPT UIADD3 URZ, URZ, URZ, URZ ;  /* 0x0000003f3f3ff290 */ /* 0x000ff6000fffe03f */
[----:B------:R-:W-:Y:S01]  /*5e4f0*/  @!UPT UIADD3 URZ, URZ, URZ, URZ ;  /* 0x0000003f3f3ff290 */ /* 0x000fe2000fffe03f */
[----:B------:R-:W-:Y:S04]  /*5e500*/  STL.64 [R1+0x3f0], R216 ;  /* 0x0003f0d801007387 */ /* 0x000fe80000100a00 */
[----:B------:R-:W-:Y:S04]  /*5e510*/  STL.64 [R1+0x3f8], R218 ;  /* 0x0003f8da01007387 */ /* 0x000fe80000100a00 */
[----:B------:R1:W-:Y:S02]  /*5e520*/  STL [R1+0x378], R42 ;  /* 0x0003782a01007387 */ /* 0x0003e40000100800 */
[----:B-1----:R-:W-:Y:S08]  /*5e530*/  HMMA.1688.F32.TF32 R40, R16, R220, R36 ;  /* 0x000000dc1028723c */ /* 0x002ff00000081024 */
[----:B------:R-:W-:Y:S01]  /*5e540*/  HMMA.1688.F32.TF32 R36, R4, R224, R236 ;  /* 0x000000e00424723c */ /* 0x000fe200000810ec */
[----:B------:R-:W-:Y:S01]  /*5e550*/  STL [R1+0x2968], R3 ;  /* 0x0029680301007387 */ /* 0x000fe20000100800 */
[----:B------:R-:W-:-:S02]  /*5e560*/  IMAD.MOV.U32 R216, RZ, RZ, R235 ;  /* 0x000000ffffd87224 */ /* 0x000fc400078e00eb */
[----:B------:R-:W-:Y:S01]  /*5e570*/  IMAD.MOV.U32 R217, RZ, RZ, R234 ;  /* 0x000000ffffd97224 */ /* 0x000fe200078e00ea */
[----:B------:R-:W-:Y:S01]  /*5e580*/  LDS R236, [R241+0x42800] ;  /* 0x04280000f1ec7984 */ /* 0x000fe20000000800 */
[----:B------:R-:W-:Y:S02]  /*5e590*/  IMAD.MOV.U32 R218, RZ, RZ, R233 ;  /* 0x000000ffffda7224 */ /* 0x000fe400078e00e9 */
[----:B------:R-:W-:Y:S01]  /*5e5a0*/  IMAD.MOV.U32 R219, RZ, RZ, R232 ;  /* 0x000000ffffdb7224 */ /* 0x000fe200078e00e8 */
[----:B------:R-:W-:Y:S04]  /*5e5b0*/  LDS R238, [R241+0x42c00] ;  /* 0x042c0000f1ee7984 */ /* 0x000fe80000000800 */
[----:B------:R-:W-:Y:S04]  /*5e5c0*/  LDS R237, [R2+0x42800] ;  /* 0x0428000002ed7984 */ /* 0x000fe80000000800 */
[----:B------:R-:W-:Y:S04]  /*5e5d0*/  STL.64 [R1+0x640], R40 ;  /* 0x0006402801007387 */ /* 0x000fe80000100a00 */
[----:B------:R3:W-:Y:S03]  /*5e5e0*/  STL.64 [R1+0x648], R42 ;  /* 0x0006482a01007387 */ /* 0x0007e60000100a00 */
[----:B------:R-:W-:Y:S01]  /*5e5f0*/  IMAD.MOV.U32 R212, RZ, RZ, R36 ;  /* 0x000000ffffd47224 */ /* 0x000fe200078e0024 */
[----:B------:R-:W-:Y:S01]  /*5e600*/  LDS R239, [R2+0x42c00] ;  /* 0x042c000002ef7984 */ /* 0x000fe20000000800 */
[----:B------:R-:W-:-:S02]  /*5e610*/  IMAD.MOV.U32 R213, RZ, RZ, R37 ;  /* 0x000000ffffd57224 */ /* 0x000fc400078e0025 */
[----:B------:R-:W-:Y:S02]  /*5e620*/  IMAD.MOV.U32 R205, RZ, RZ, R38 ;  /* 0x000000ffffcd7224 */ /* 0x000fe400078e0026 */
[----:B------:R-:W-:Y:S02]  /*5e630*/  IMAD.MOV.U32 R204, RZ, RZ, R39 ;  /* 0x000000ffffcc7224 */ /* 0x000fe400078e0027 */
[-C--:B------:R-:W-:Y:S08]  /*5e640*/  HMMA.1688.F32.TF32 R36, R12, R224.reuse, R248 ;  /* 0x000000e00c24723c */ /* 0x080ff000000810f8 */
[-C--:B---3--:R-:W-:Y:S01]  /*5e650*/  HMMA.1688.F32.TF32 R40, R8, R224.reuse, R244 ;  /* 0x000000e00828723c */ /* 0x088fe200000810f4 */
[----:B------:R-:W-:Y:S04]  /*5e660*/  STL [R1+0x2a80], R212 ;  /* 0x002a80d401007387 */ /* 0x000fe80000100800 */
[----:B------:R-:W-:Y:S04]  /*5e670*/  STL [R1+0x2a7c], R213 ;  /* 0x002a7cd501007387 */ /* 0x000fe80000100800 */
[----:B------:R-:W-:Y:S04]  /*5e680*/  STL [R1+0x2a78], R205 ;  /* 0x002a78cd01007387 */ /* 0x000fe80000100800 */
[----:B------:R-:W-:Y:S04]  /*5e690*/  STL [R1+0x2a74], R204 ;  /* 0x002a74cc01007387 */ /* 0x000fe80000100800 */
[----:B------:R-:W-:Y:S01]  /*5e6a0*/  STL.64 [R1+0x330], R36 ;  /* 0x0003302401007387 */ /* 0x000fe20000100a00 */
[----:B------:R-:W-:Y:S01]  /*5e6b0*/  IMAD.MOV.U32 R3, RZ, RZ, R38 ;  /* 0x000000ffff037224 */ /* 0x000fe200078e0026 */
[----:B------:R-:W-:Y:S02]  /*5e6c0*/  HMMA.1688.F32.TF32 R232, R16, R224, R228 ;  /* 0x000000e010e8723c */ /* 0x000fe400000810e4 */
[----:B------:R-:W-:Y:S04]  /*5e6d0*/  LDS R229, [R240+0x42800] ;  /* 0x04280000f0e57984 */ /* 0x000fe80000000800 */
[----:B------:R1:W-:Y:S04]  /*5e6e0*/  STL.64 [R1+0x3a0], R40 ;  /* 0x0003a02801007387 */ /* 0x0003e80000100a00 */
[----:B------:R2:W-:Y:S04]  /*5e6f0*/  STL.64 [R1+0x3a8], R42 ;  /* 0x0003a82a01007387 */ /* 0x0005e80000100a00 */
[----:B------:R3:W-:Y:S04]  /*5e700*/  STL [R1+0x33c], R39 ;  /* 0x00033c2701007387 */ /* 0x0007e80000100800 */
[----:B-1----:R-:W4:Y:S04]  /*5e710*/  LDL.LU R40, [R1+0x310] ;  /* 0x0003100001287983 */ /* 0x002f280000300800 */
[----:B------:R-:W4:Y:S04]  /*5e720*/  LDL.LU R41, [R1+0x314] ;  /* 0x0003140001297983 */ /* 0x000f280000300800 */
[----:B--2---:R-:W4:Y:S04]  /*5e730*/  LDL.LU R42, [R1+0x318] ;  /* 0x00031800012a7983 */ /* 0x004f280000300800 */
[----:B------:R-:W4:Y:S04]  /*5e740*/  LDL.LU R43, [R1+0x31c] ;  /* 0x00031c00012b7983 */ /* 0x000f280000300800 */
[----:B------:R-:W2:Y:S04]  /*5e750*/  LDL.LU R36, [R1+0xb0] ;  /* 0x0000b00001247983 */ /* 0x000ea80000300800 */
[----:B------:R-:W2:Y:S04]  /*5e760*/  LDL.LU R37, [R1+0xb4] ;  /* 0x0000b40001257983 */ /* 0x000ea80000300800 */
[----:B------:R-:W2:Y:S04]  /*5e770*/  LDL.LU R38, [R1+0xb8] ;  /* 0x0000b80001267983 */ /* 0x000ea80000300800 */
[----:B---3--:R-:W2:Y:S04]  /*5e780*/  LDL.LU R39, [R1+0xbc] ;  /* 0x0000bc0001277983 */ /* 0x008ea80000300800 */
[----:B------:R-:W3:Y:S04]  /*5e790*/  LDL.LU R248, [R1+0x1c0] ;  /* 0x0001c00001f87983 */ /* 0x000ee80000300800 */
[----:B------:R-:W3:Y:S04]  /*5e7a0*/  LDL.LU R249, [R1+0x1c4] ;  /* 0x0001c40001f97983 */ /* 0x000ee80000300800 */
[----:B------:R-:W3:Y:S04]  /*5e7b0*/  LDL.LU R250, [R1+0x1c8] ;  /* 0x0001c80001fa7983 */ /* 0x000ee80000300800 */
[----:B------:R-:W3:Y:S04]  /*5e7c0*/  LDL.LU R251, [R1+0x1cc] ;  /* 0x0001cc0001fb7983 */ /* 0x000ee80000300800 */
[----:B------:R-:W-:Y:S04]  /*5e7d0*/  STL [R1+0x2a20], R3 ;  /* 0x002a200301007387 */ /* 0x000fe80000100800 */
[----:B------:R-:W-:Y:S04]  /*5e7e0*/  STL.64 [R1+0x5b0], R232 ;  /* 0x0005b0e801007387 */ /* 0x000fe80000100a00 */
[----:B------:R-:W-:Y:S04]  /*5e7f0*/  STL.64 [R1+0x5b8], R234 ;  /* 0x0005b8ea01007387 */ /* 0x000fe80000100a00 */
[----:B------:R-:W-:Y:S04]  /*5e800*/  LDS R231, [R240+0x42c00] ;  /* 0x042c0000f0e77984 */ /* 0x000fe80000000800 */
[----:B------:R-:W-:Y:S04]  /*5e810*/  LDS R233, [R240+0x42880] ;  /* 0x04288000f0e97984 */ /* 0x000fe80000000800 */
[----:B------:R-:W-:Y:S04]  /*5e820*/  LDS R235, [R240+0x42c80] ;  /* 0x042c8000f0eb7984 */ /* 0x000fe80000000800 */
[----:B------:R-:W-:Y:S04]  /*5e830*/  LDS R244, [R241+0x42880] ;  /* 0x04288000f1f47984 */ /* 0x000fe80000000800 */
[----:B------:R-:W-:Y:S04]  /*5e840*/  LDS R246, [R241+0x42c80] ;  /* 0x042c8000f1f67984 */ /* 0x000fe80000000800 */
[----:B------:R-:W4:Y:S04]  /*5e850*/  LDSM.16.M88.4 R240, [R0+0x10080] ;  /* 0x0100800000f0783b */ /* 0x000f280000000200 */
[----:B------:R-:W-:Y:S04]  /*5e860*/  STL [R1+0x2844], R252 ;  /* 0x002844fc01007387 */ /* 0x000fe80000100800 */
[----:B------:R-:W-:Y:S04]  /*5e870*/  LDS R245, [R2+0x42880] ;  /* 0x0428800002f57984 */ /* 0x000fe80000000800 */
[----:B------:R1:W-:Y:S04]  /*5e880*/  LDS R247, [R2+0x42c80] ;  /* 0x042c800002f77984 */ /* 0x0003e80000000800 */
[----:B------:R-:W-:Y:S04]  /*5e890*/  LDS R228, [R252+0x42800] ;  /* 0x04280000fce47984 */ /* 0x000fe80000000800 */
[----:B-1----:R-:W5:Y:S04]  /*5e8a0*/  LDL.LU R2, [R1+0x2b88] ;  /* 0x002b880001027983 */ /* 0x002f680000300800 */
[----:B------:R-:W-:Y:S04]  /*5e8b0*/  LDS R230, [R252+0x42c00] ;  /* 0x042c0000fce67984 */ /* 0x000fe80000000800 */
[----:B------:R-:W-:Y:S04]  /*5e8c0*/  LDS R232, [R252+0x42880] ;  /* 0x04288000fce87984 */ /* 0x000fe80000000800 */
[----:B------:R-:W1:Y:S01]  /*5e8d0*/  LDS R234, [R252+0x42c80] ;  /* 0x042c8000fcea7984 */ /* 0x000e620000000800 */
[-C--:B----4-:R-:W-:Y:S08]  /*5e8e0*/  HMMA.1688.F32.TF32 R40, R4, R240.reuse, R40 ;  /* 0x000000f00428723c */ /* 0x090ff00000081028 */
[-C--:B--2---:R-:W-:Y:S11]  /*5e8f0*/  HMMA.1688.F32.TF32 R36, R8, R240.reuse, R36 ;  /* 0x000000f00824723c */ /* 0x084ff60000081024 */
[----:B------:R-:W-:Y:S05]  /*5e900*/  @!UPT UIADD3 URZ, URZ, URZ, URZ ;  /* 0x0000003f3f3ff290 */ /* 0x000fea000fffe03f */
[----:B------:R-:W-:Y:S02]  /*5e910*/  IMAD.MOV.U32 R205, RZ, RZ, R40 ;  /* 0x000000ffffcd7224 */ /* 0x000fe400078e0028 */
[----:B------:R-:W-:Y:S02]  /*5e920*/  IMAD.MOV.U32 R204, RZ, RZ, R41 ;  /* 0x000000ffffcc7224 */ /* 0x000fe400078e0029 */
[----:B------:R-:W-:Y:S02]  /*5e930*/  IMAD.MOV.U32 R208, RZ, RZ, R42 ;  /* 0x000000ffffd07224 */ /* 0x000fe400078e002a */
[----:B------:R-:W-:Y:S02]  /*5e940*/  IMAD.MOV.U32 R209, RZ, RZ, R43 ;  /* 0x000000ffffd17224 */ /* 0x000fe400078e002b */
[----:B------:R-:W1:Y:S04]  /*5e950*/  LDL.LU.64 R42, [R1+0x2b80] ;  /* 0x002b8000012a7983 */ /* 0x000e680000300a00 */
[----:B------:R-:W1:Y:S04]  /*5e960*/  LDL.LU.64 R40, [R1+0x2b78] ;  /* 0x002b780001287983 */ /* 0x000e680000300a00 */
[----:B------:R-:W-:Y:S04]  /*5e970*/  STL [R1+0x2a90], R205 ;  /* 0x002a90cd01007387 */ /* 0x000fe80000100800 */
[----:B------:R-:W-:Y:S04]  /*5e980*/  STL [R1+0x2a8c], R204 ;  /* 0x002a8ccc01007387 */ /* 0x000fe80000100800 */
[----:B------:R-:W-:Y:S04]  /*5e990*/  STL [R1+0x2a88], R208 ;  /* 0x002a88d001007387 */ /* 0x000fe80000100800 */
[----:B------:R-:W-:Y:S04]  /*5e9a0*/  STL [R1+0x2a84], R209 ;  /* 0x002a84d101007387 */ /* 0x000fe80000100800 */
[----:B------:R-:W-:Y:S04]  /*5e9b0*/  STL.64 [R1+0x390], R36 ;  /* 0x0003902401007387 */ /* 0x000fe80000100a00 */
[----:B------:R2:W-:Y:S04]  /*5e9c0*/  STL.64 [R1+0x398], R38 ;  /* 0x0003982601007387 */ /* 0x0005e80000100a00 */
[----:B--2---:R-:W2:Y:S04]  /*5e9d0*/  LDL.LU.64 R38, [R1+0x2b70] ;  /* 0x002b700001267983 */ /* 0x004ea80000300a00 */
[----:B------:R-:W2:Y:S01]  /*5e9e0*/  LDL.LU.64 R36, [R1+0x2b68] ;  /* 0x002b680001247983 */ /* 0x000ea20000300a00 */
[-C--:B------:R-:W-:Y:S08]  /*5e9f0*/  HMMA.1688.F32.TF32 R216, R16, R240.reuse, R216 ;  /* 0x000000f010d8723c */ /* 0x080ff000000810d8 */
[----:B---3--:R-:W-:Y:S08]  /*5ea00*/  HMMA.1688.F32.TF32 R248, R12, R240, R248 ;  /* 0x000000f00cf8723c */ /* 0x008ff000000810f8 */
[----:B------:R-:W-:Y:S08]  /*5ea10*/  HMMA.1688.F32.TF32 R44, R8, R20, R44 ;  /* 0x00000014082c723c */ /* 0x000ff0000008102c */
[----:B------:R-:W-:-:S02]  /*5ea20*/  IMAD.MOV.U32 R240, RZ, RZ, R219 ;  /* 0x000000fffff07224 */ /* 0x000fc400078e00db */
[----:B------:R-:W-:-:S05]  /*5ea30*/  IMAD.MOV.U32 R241, RZ, RZ, R218 ;  /* 0x000000fffff17224 */ /* 0x000fca00078e00da */
[----:B------:R-:W-:Y:S04]  /*5ea40*/  STL.64 [R1+0x2f0], R248 ;  /* 0x0002f0f801007387 */ /* 0x000fe80000100a00 */
[----:B------:R3:W-:Y:S05]  /*5ea50*/  STL.64 [R1+0x2f8], R250 ;  /* 0x0002f8fa01007387 */ /* 0x0007ea0000100a00 */
[-C--:B------:R-:W-:Y:S01]  /*5ea60*/  HMMA.1688.F32.TF32 R44, R236, R22.reuse, R44 ;  /* 0x00000016ec2c723c */ /* 0x080fe2000008102c */
[----:B---3--:R-:W3:Y:S04]  /*5ea70*/  LDL.LU.64 R250, [R1+0x2b60] ;  /* 0x002b600001fa7983 */ /* 0x008ee80000300a00 */
[----:B------:R-:W3:Y:S04]  /*5ea80*/  LDL.LU.64 R248, [R1+0x2b58] ;  /* 0x002b580001f87983 */ /* 0x000ee80000300a00 */
[----:B------:R4:W-:Y:S04]  /*5ea90*/  STL.64 [R1+0x4c0], R216 ;  /* 0x0004c0d801007387 */ /* 0x0009e80000100a00 */
[----:B------:R-:W-:Y:S04]  /*5eaa0*/  STL [R1+0x2904], R240 ;  /* 0x002904f001007387 */ /* 0x000fe80000100800 */
[----:B------:R-:W-:Y:S01]  /*5eab0*/  STL [R1+0x2900], R241 ;  /* 0x002900f101007387 */ /* 0x000fe20000100800 */
[-C--:B-1----:R-:W-:Y:S08]  /*5eac0*/  HMMA.1688.F32.TF32 R40, R232, R22.reuse, R40 ;  /* 0x00000016e828723c */ /* 0x082ff00000081028 */
[-C--:B--2---:R-:W-:Y:S11]  /*5ead0*/  HMMA.1688.F32.TF32 R36, R228, R22.reuse, R36 ;  /* 0x00000016e424723c */ /* 0x084ff60000081024 */
[----:B------:R-:W-:Y:S11]  /*5eae0*/  @!UPT UIADD3 URZ, URZ, URZ, URZ ;  /* 0x0000003f3f3ff290 */ /* 0x000ff6000fffe03f */
[----:B------:R-:W-:Y:S01]  /*5eaf0*/  @!UPT UIADD3 URZ, URZ, URZ, URZ ;  /* 0x0000003f3f3ff290 */ /* 0x000fe2000fffe03f */
[----:B------:R1:W-:Y:S01]  /*5eb00*/  STL.64 [R1+0x878], R38 ;  /* 0x0008782601007387 */ /* 0x0003e20000100a00 */
[----:B----4-:R-:W-:Y:S02]  /*5eb10*/  IMAD.MOV.U32 R216, RZ, RZ, R36 ;  /* 0x000000ffffd87224 */ /* 0x010fe400078e0024 */
[----:B------:R-:W-:Y:S01]  /*5eb20*/  IMAD.MOV.U32 R217, RZ, RZ, R37 ;  /* 0x000000ffffd97224 */ /* 0x000fe200078e0025 */
[----:B------:R-:W2:Y:S04]  /*5eb30*/  LDL.LU R36, [R1+0x20] ;  /* 0x0000200001247983 */ /* 0x000ea80000300800 */
[----:B------:R-:W2:Y:S04]  /*5eb40*/  LDL.LU R37, [R1+0x24] ;  /* 0x0000240001257983 */ /* 0x000ea80000300800 */
[----:B-1----:R-:W2:Y:S04]  /*5eb50*/  LDL.LU R38, [R1+0x28] ;  /* 0x0000280001267983 */ /* 0x002ea80000300800 */
[----:B------:R-:W2:Y:S04]  /*5eb60*/  LDL.LU R39, [R1+0x2c] ;  /* 0x00002c0001277983 */ /* 0x000ea80000300800 */
[----:B------:R-:W-:Y:S04]  /*5eb70*/  STL [R1+0x284c], R217 ;  /* 0x00284cd901007387 */ /* 0x000fe80000100800 */
[----:B------:R1:W-:Y:S04]  /*5eb80*/  STL [R1+0x2848], R216 ;  /* 0x002848d801007387 */ /* 0x0003e80000100800 */
[----:B-1----:R-:W4:Y:S04]  /*5eb90*/  LDL.LU R216, [R1+0x500] ;  /* 0x0005000001d87983 */ /* 0x002f280000300800 */
[----:B------:R-:W4:Y:S04]  /*5eba0*/  LDL.LU R217, [R1+0x504] ;  /* 0x0005040001d97983 */ /* 0x000f280000300800 */
[----:B------:R-:W4:Y:S04]  /*5ebb0*/  LDL.LU R218, [R1+0x508] ;  /* 0x0005080001da7983 */ /* 0x000f280000300800 */
[----:B------:R-:W4:Y:S04]  /*5ebc0*/  LDL.LU R219, [R1+0x50c] ;  /* 0x00050c0001db7983 */ /* 0x000f280000300800 */
[----:B------:R1:W-:Y:S04]  /*5ebd0*/  STL.64 [R1+0x880], R44 ;  /* 0x0008802c01007387 */ /* 0x0003e80000100a00 */
[----:B------:R3:W-:Y:S04]  /*5ebe0*/  STL.64 [R1+0x888], R46 ;  /* 0x0008882e01007387 */ /* 0x0007e80000100a00 */
[----:B-1----:R-:W5:Y:S04]  /*5ebf0*/  LDL.LU R44, [R1+0x2a0] ;  /* 0x0002a000012c7983 */ /* 0x002f680000300800 */
[----:B------:R-:W5:Y:S04]  /*5ec00*/  LDL.LU R45, [R1+0x2a4] ;  /* 0x0002a400012d7983 */ /* 0x000f680000300800 */
[----:B---3--:R-:W5:Y:S04]  /*5ec10*/  LDL.LU R46, [R1+0x2a8] ;  /* 0x0002a800012e7983 */ /* 0x008f680000300800 */
[----:B------:R-:W5:Y:S04]  /*5ec20*/  LDL.LU R47, [R1+0x2ac] ;  /* 0x0002ac00012f7983 */ /* 0x000f680000300800 */
[----:B------:R1:W-:Y:S04]  /*5ec30*/  STL.64 [R1+0x850], R40 ;  /* 0x0008502801007387 */ /* 0x0003e80000100a00 */
[----:B------:R3:W-:Y:S04]  /*5ec40*/  STL.64 [R1+0x858], R42 ;  /* 0x0008582a01007387 */ /* 0x0007e80000100a00 */
[----:B-1----:R-:W5:Y:S04]  /*5ec50*/  LDL.LU R40, [R1+0xd0] ;  /* 0x0000d00001287983 */ /* 0x002f680000300800 */
[----:B------:R-:W5:Y:S04]  /*5ec60*/  LDL.LU R41, [R1+0xd4] ;  /* 0x0000d40001297983 */ /* 0x000f680000300800 */
[----:B---3--:R-:W5:Y:S04]  /*5ec70*/  LDL.LU R42, [R1+0xd8] ;  /* 0x0000d800012a7983 */ /* 0x008f680000300800 */
[----:B------:R-:W5:Y:S01]  /*5ec80*/  LDL.LU R43, [R1+0xdc] ;  /* 0x0000dc00012b7983 */ /* 0x000f620000300800 */
[----:B------:R-:W-:Y:S11]  /*5ec90*/  HMMA.1688.F32.TF32 R20, R244, R22, R48 ;  /* 0x00000016f414723c */ /* 0x000ff60000081030 */
[----:B------:R-:W-:Y:S11]  /*5eca0*/  @!UPT UIADD3 URZ, URZ, URZ, URZ ;  /* 0x0000003f3f3ff290 */ /* 0x000ff6000fffe03f */
[----:B------:R-:W-:Y:S01]  /*5ecb0*/  @!UPT UIADD3 URZ, URZ, URZ, URZ ;  /* 0x0000003f3f3ff290 */ /* 0x000fe2000fffe03f */
[----:B------:R-:W-:Y:S01]  /*5ecc0*/  STL.64 [R1+0x840], R20 ;  /* 0x0008401401007387 */ /* 0x000fe20000100a00 */
[----:B------:R-:W-:-:S03]  /*5ecd0*/  IMAD.MOV.U32 R252, RZ, RZ, R22 ;  /* 0x000000fffffc7224 */ /* 0x000fc600078e0016 */
[----:B------:R-:W-:Y:S04]  /*5ece0*/  STL [R1+0x84c], R23 ;  /* 0x00084c1701007387 */ /* 0x000fe80000100800 */
[----:B------:R-:W4:Y:S04]  /*5ecf0*/  LDSM.16.M88.4 R20, [R0+0x11080] ;  /* 0x011080000014783b */ /* 0x000f280000000200 */
[----:B------:R-:W-:Y:S01]  /*5ed00*/  STL [R1+0x2850], R252 ;  /* 0x002850fc01007387 */ /* 0x000fe20000100800 */
[-C--:B----4-:R-:W-:Y:S08]  /*5ed10*/  HMMA.1688.F32.TF32 R48, R4, R20.reuse, R216 ;  /* 0x000000140430723c */ /* 0x090ff000000810d8 */
[-C--:B--2---:R-:W-:Y:S11]  /*5ed20*/  HMMA.1688.F32.TF32 R36, R16, R20.reuse, R36 ;  /* 0x000000141024723c */ /* 0x084ff60000081024 */
[----:B------:R-:W-:Y:S04]  /*5ed30*/  @!UPT UIADD3 URZ, URZ, URZ, URZ ;  /* 0x0000003f3f3ff290 */ /* 0x000fe8000fffe03f */
[----:B------:R-:W-:Y:S01]  /*5ed40*/  STL [R1+0x280], R48 ;  /* 0x0002803001007387 */ /* 0x000fe20000100800 */
[----:B------:R-:W-:Y:S02]  /*5ed50*/  IMAD.MOV.U32 R218, RZ, RZ, R49 ;  /* 0x000000ffffda7224 */ /* 0x000fe400078e0031 */
[----:B------:R-:W-:Y:S01]  /*5ed60*/  IMAD.MOV.U32 R219, RZ, RZ, R50 ;  /* 0x000000ffffdb7224 */ /* 0x000fe200078e0032 */
[----:B------:R5:W-:Y:S04]  /*5ed70*/  STL [R1+0x28c], R51 ;  /* 0x00028c3301007387 */ /* 0x000be80000100800 */
[----:B------:R-:W-:Y:S01]  /*5ed80*/  STL [R1+0x2a98], R219 ;  /* 0x002a98db01007387 */ /* 0x000fe20000100800 */
[-C--:B-----5:R-:W-:Y:S08]  /*5ed90*/  HMMA.1688.F32.TF32 R48, R8, R20.reuse, R40 ;  /* 0x000000140830723c */ /* 0x0a0ff00000081028 */
[----:B------:R-:W-:Y:S01]  /*5eda0*/  HMMA.1688.F32.TF32 R40, R12, R20, R44 ;  /* 0x000000140c28723c */ /* 0x000fe2000008102c */
[----:B------:R-:W-:Y:S01]  /*5edb0*/  STL [R1+0x2a94], R218 ;  /* 0x002a94da01007387 */ /* 0x000fe20000100800 */
[----:B------:R-:W-:-:S02]  /*5edc0*/  IMAD.MOV.U32 R225, RZ, RZ, R36 ;  /* 0x000000ffffe17224 */ /* 0x000fc400078e0024 */
[----:B------:R-:W-:Y:S02]  /*5edd0*/  IMAD.MOV.U32 R224, RZ, RZ, R37 ;  /* 0x000000ffffe07224 */ /* 0x000fe400078e0025 */
[----:B------:R-:W-:Y:S02]  /*5ede0*/  IMAD.MOV.U32 R221, RZ, RZ, R38 ;  /* 0x000000ffffdd7224 */ /* 0x000fe400078e0026 */
[----:B------:R-:W-:Y:S02]  /*5edf0*/  IMAD.MOV.U32 R220, RZ, RZ, R39 ;  /* 0x000000ffffdc7224 */ /* 0x000fe400078e0027 */
[----:B------:R-:W-:Y:S11]  /*5ee00*/  IMAD.MOV.U32 R39, RZ, RZ, R2 ;  /* 0x000000ffff277224 */ /* 0x000ff600078e0002 */
[----:B------:R-:W-:Y:S02]  /*5ee10*/  @!UPT UIADD3 URZ, URZ, URZ, URZ ;  /* 0x0000003f3f3ff290 */ /* 0x000fe4000fffe03f */
[----:B------:R-:W-:Y:S01]  /*5ee20*/  STL.64 [R1+0x2a0], R40 ;  /* 0x0002a02801007387 */ /* 0x000fe20000100a00 */
[----:B------:R-:W-:-:S03]  /*5ee30*/  IMAD.MOV.U32 R3, RZ, RZ, R43 ;  /* 0x000000ffff037224 */ /* 0x000fc600078e002b */
[----:B------:R1:W-:Y:S04]  /*5ee40*/  STL.64 [R1+0x310], R48 ;  /* 0x0003103001007387 */ /* 0x0003e80000100a00 */
[----:B------:R2:W-:Y:S04]  /*5ee50*/  STL.64 [R1+0x318], R50 ;  /* 0x0003183201007387 */ /* 0x0005e80000100a00 */
[----:B------:R3:W-:Y:S04]  /*5ee60*/  STL [R1+0x2a8], R42 ;  /* 0x0002a82a01007387 */ /* 0x0007e80000100800 */
[----:B------:R-:W-:Y:S04]  /*5ee70*/  STL [R1+0x2a38], R3 ;  /* 0x002a380301007387 */ /* 0x000fe80000100800 */
[----:B------:R-:W4:Y:S04]  /*5ee80*/  LDL.LU R36, [R1+0x10] ;  /* 0x0000100001247983 */ /* 0x000f280000300800 */
[----:B------:R-:W4:Y:S04]  /*5ee90*/  LDL.LU R37, [R1+0x14] ;  /* 0x0000140001257983 */ /* 0x000f280000300800 */
[----:B------:R-:W4:Y:S04]  /*5eea0*/  LDL.LU R38, [R1+0x18] ;  /* 0x0000180001267983 */ /* 0x000f280000300800 */
[----:B------:R-:W5:Y:S04]  /*5eeb0*/  LDL.LU R2, [R1+0x2b54] ;  /* 0x002b540001027983 */ /* 0x000f680000300800 */
[----:B-1----:R-:W4:Y:S04]  /*5eec0*/  LDL.LU R48, [R1+0x5c0] ;  /* 0x0005c00001307983 */ /* 0x002f280000300800 */
        /* <DEDUP_REMOVED lines=9> */
[----:B---3--:R-:W2:Y:S01]  /*5ef60*/  LDL.LU R42, [R1+0xf8] ;  /* 0x0000f800012a7983 */ /* 0x008ea20000300800 */
[----:B------:R-:W-:Y:S08]  /*5ef70*/  HMMA.1688.F32.TF32 R52, R228, R26, R52 ;  /* 0x0000001ae434723c */ /* 0x000ff00000081034 */
[-C--:B------:R-:W-:Y:S08]  /*5ef80*/  HMMA.1688.F32.TF32 R60, R12, R24.reuse, R60 ;  /* 0x000000180c3c723c */ /* 0x080ff0000008103c */
[----:B------:R-:W-:Y:S01]  /*5ef90*/  HMMA.1688.F32.TF32 R64, R16, R24, R64 ;  /* 0x000000181040723c */ /* 0x000fe20000081040 */
[----:B------:R-:W-:Y:S04]  /*5efa0*/  STL [R1+0x2914], R220 ;  /* 0x002914dc01007387 */ /* 0x000fe80000100800 */
[----:B------:R-:W-:Y:S04]  /*5efb0*/  STL [R1+0x2910], R221 ;  /* 0x002910dd01007387 */ /* 0x000fe80000100800 */
[----:B------:R-:W-:Y:S01]  /*5efc0*/  STL [R1+0x290c], R224 ;  /* 0x00290ce001007387 */ /* 0x000fe20000100800 */
[----:B------:R-:W-:-:S02]  /*5efd0*/  IMAD.MOV.U32 R252, RZ, RZ, R53 ;  /* 0x000000fffffc7224 */ /* 0x000fc400078e0035 */
[----:B------:R-:W-:Y:S01]  /*5efe0*/  IMAD.MOV.U32 R217, RZ, RZ, R54 ;  /* 0x000000ffffd97224 */ /* 0x000fe200078e0036 */
[----:B------:R-:W-:Y:S01]  /*5eff0*/  STL [R1+0x2908], R225 ;  /* 0x002908e101007387 */ /* 0x000fe20000100800 */
[----:B------:R-:W-:-:S03]  /*5f000*/  IMAD.MOV.U32 R216, RZ, RZ, R55 ;  /* 0x000000ffffd87224 */ /* 0x000fc600078e0037 */
[----:B------:R1:W-:Y:S01]  /*5f010*/  STL [R1+0x7f0], R52 ;  /* 0x0007f03401007387 */ /* 0x0003e20000100800 */
[-C--:B------:R-:W-:Y:S08]  /*5f020*/  HMMA.1688.F32.TF32 R56, R236, R26.reuse, R56 ;  /* 0x0000001aec38723c */ /* 0x080ff00000081038 */
[-C--:B-1----:R-:W-:Y:S08]  /*5f030*/  HMMA.1688.F32.TF32 R52, R232, R26.reuse, R60 ;  /* 0x0000001ae834723c */ /* 0x082ff0000008103c */
[----:B------:R-:W-:Y:S01]  /*5f040*/  HMMA.1688.F32.TF32 R24, R244, R26, R64 ;  /* 0x0000001af418723c */ /* 0x000fe20000081040 */
[----:B------:R1:W-:Y:S04]  /*5f050*/  STL [R1+0x285c], R216 ;  /* 0x00285cd801007387 */ /* 0x0003e80000100800 */
[----:B------:R3:W-:Y:S04]  /*5f060*/  STL [R1+0x2858], R217 ;  /* 0x002858d901007387 */ /* 0x0007e80000100800 */
[----:B------:R3:W-:Y:S04]  /*5f070*/  STL [R1+0x2854], R252 ;  /* 0x002854fc01007387 */ /* 0x0007e80000100800 */
[----:B------:R-:W-:Y:S03]  /*5f080*/  STL.64 [R1+0x7d0], R56 ;  /* 0x0007d03801007387 */ /* 0x000fe60000100a00 */
[----:B-1----:R-:W-:-:S02]  /*5f090*/  IMAD.MOV.U32 R216, RZ, RZ, R53 ;  /* 0x000000ffffd87224 */ /* 0x002fc400078e0035 */
[----:B---3--:R-:W-:Y:S01]  /*5f0a0*/  IMAD.MOV.U32 R217, RZ, RZ, R54 ;  /* 0x000000ffffd97224 */ /* 0x008fe200078e0036 */
[----:B------:R-:W-:Y:S01]  /*5f0b0*/  STL.64 [R1+0x7d8], R58 ;  /* 0x0007d83a01007387 */ /* 0x000fe20000100a00 */
[----:B------:R-:W-:-:S03]  /*5f0c0*/  IMAD.MOV.U32 R252, RZ, RZ, R55 ;  /* 0x000000fffffc7224 */ /* 0x000fc600078e0037 */
[----:B------:R-:W-:Y:S04]  /*5f0d0*/  STL [R1+0x7c0], R52 ;  /* 0x0007c03401007387 */ /* 0x000fe80000100800 */
[----:B------:R-:W-:Y:S04]  /*5f0e0*/  STL [R1+0x286c], R216 ;  /* 0x00286cd801007387 */ /* 0x000fe80000100800 */
[----:B------:R-:W-:Y:S04]  /*5f0f0*/  STL [R1+0x2868], R217 ;  /* 0x002868d901007387 */ /* 0x000fe80000100800 */
[----:B------:R-:W-:Y:S04]  /*5f100*/  STL [R1+0x2864], R252 ;  /* 0x002864fc01007387 */ /* 0x000fe80000100800 */
[----:B------:R-:W-:Y:S04]  /*5f110*/  STL.64 [R1+0x7a0], R24 ;  /* 0x0007a01801007387 */ /* 0x000fe80000100a00 */
[----:B------:R-:W-:Y:S01]  /*5f120*/  STL [R1+0x7a8], R26 ;  /* 0x0007a81a01007387 */ /* 0x000fe20000100800 */
[----:B-----5:R-:W-:-:S02]  /*5f130*/  IMAD.MOV.U32 R43, RZ, RZ, R2 ;  /* 0x000000ffff2b7224 */ /* 0x020fc400078e0002 */
[----:B------:R-:W-:Y:S02]  /*5f140*/  IMAD.MOV.U32 R2, RZ, RZ, R27 ;  /* 0x000000ffff027224 */ /* 0x000fe400078e001b */
[----:B------:R-:W4:Y:S02]  /*5f150*/  LDSM.16.M88.4 R24, [R0+0x12080] ;  /* 0x012080000018783b */ /* 0x000f240000000200 */
[-C--:B----4-:R-:W-:Y:S08]  /*5f160*/  HMMA.1688.F32.TF32 R48, R4, R24.reuse, R48 ;  /* 0x000000180430723c */ /* 0x090ff00000081030 */
[-C--:B------:R-:W-:Y:S11]  /*5f170*/  HMMA.1688.F32.TF32 R36, R16, R24.reuse, R36 ;  /* 0x000000181024723c */ /* 0x080ff60000081024 */
[----:B------:R-:W-:Y:S05]  /*5f180*/  @!UPT UIADD3 URZ, URZ, URZ, URZ ;  /* 0x0000003f3f3ff290 */ /* 0x000fea000fffe03f */
[----:B------:R-:W-:Y:S02]  /*5f190*/  IMAD.MOV.U32 R208, RZ, RZ, R48 ;  /* 0x000000ffffd07224 */ /* 0x000fe400078e0030 */
[----:B------:R-:W-:Y:S02]  /*5f1a0*/  IMAD.MOV.U32 R209, RZ, RZ, R49 ;  /* 0x000000ffffd17224 */ /* 0x000fe400078e0031 */
[----:B------:R-:W-:Y:S02]  /*5f1b0*/  IMAD.MOV.U32 R212, RZ, RZ, R50 ;  /* 0x000000ffffd47224 */ /* 0x000fe400078e0032 */
[----:B------:R-:W-:Y:S02]  /*5f1c0*/  IMAD.MOV.U32 R213, RZ, RZ, R51 ;  /* 0x000000ffffd57224 */ /* 0x000fe400078e0033 */
[-C--:B--2---:R-:W-:Y:S08]  /*5f1d0*/  HMMA.1688.F32.TF32 R48, R8, R24.reuse, R40 ;  /* 0x000000180830723c */ /* 0x084ff00000081028 */
[----:B------:R-:W-:Y:S01]  /*5f1e0*/  HMMA.1688.F32.TF32 R40, R12, R24, R44 ;  /* 0x000000180c28723c */ /* 0x000fe2000008102c */
[----:B------:R-:W-:Y:S04]  /*5f1f0*/  STL [R1+0x2860], R2 ;  /* 0x0028600201007387 */ /* 0x000fe80000100800 */
[----:B------:R-:W-:Y:S04]  /*5f200*/  STL [R1+0x2aa8], R213 ;  /* 0x002aa8d501007387 */ /* 0x000fe80000100800 */
[----:B------:R-:W-:Y:S04]  /*5f210*/  STL [R1+0x2aa4], R212 ;  /* 0x002aa4d401007387 */ /* 0x000fe80000100800 */
[----:B------:R-:W-:Y:S04]  /*5f220*/  STL [R1+0x2aa0], R208 ;  /* 0x002aa0d001007387 */ /* 0x000fe80000100800 */
[----:B------:R-:W-:Y:S01]  /*5f230*/  STL [R1+0x2a9c], R209 ;  /* 0x002a9cd101007387 */ /* 0x000fe20000100800 */
[----:B------:R-:W-:-:S03]  /*5f240*/  IMAD.MOV.U32 R224, RZ, RZ, R36 ;  /* 0x000000ffffe07224 */ /* 0x000fc600078e0024 */
[----:B------:R1:W-:Y:S01]  /*5f250*/  STL.64 [R1+0x2b0], R48 ;  /* 0x0002b03001007387 */ /* 0x0003e20000100a00 */
[----:B------:R-:W-:-:S03]  /*5f260*/  IMAD.MOV.U32 R225, RZ, RZ, R37 ;  /* 0x000000ffffe17224 */ /* 0x000fc600078e0025 */
[----:B------:R2:W-:Y:S01]  /*5f270*/  STL.64 [R1+0x2b8], R50 ;  /* 0x0002b83201007387 */ /* 0x0005e20000100a00 */
[----:B------:R-:W-:-:S03]  /*5f280*/  IMAD.MOV.U32 R240, RZ, RZ, R38 ;  /* 0x000000fffff07224 */ /* 0x000fc600078e0026 */
[----:B------:R3:W-:Y:S01]  /*5f290*/  STL.64 [R1+0x1c0], R40 ;  /* 0x0001c02801007387 */ /* 0x0007e20000100a00 */
[----:B------:R-:W-:-:S03]  /*5f2a0*/  IMAD.MOV.U32 R241, RZ, RZ, R39 ;  /* 0x000000fffff17224 */ /* 0x000fc600078e0027 */
[----:B------:R4:W-:Y:S04]  /*5f2b0*/  STL.64 [R1+0x1c8], R42 ;  /* 0x0001c82a01007387 */ /* 0x0009e80000100a00 */
[----:B------:R-:W5:Y:S04]  /*5f2c0*/  LDL.LU R36, [R1] ;  /* 0x0000000001247983 */ /* 0x000f680000300800 */
[----:B------:R-:W5:Y:S04]  /*5f2d0*/  LDL.LU R37, [R1+0x4] ;  /* 0x0000040001257983 */ /* 0x000f680000300800 */
[----:B------:R-:W5:Y:S04]  /*5f2e0*/  LDL.LU R38, [R1+0x8] ;  /* 0x0000080001267983 */ /* 0x000f680000300800 */
[----:B------:R-:W5:Y:S04]  /*5f2f0*/  LDL.LU R39, [R1+0xc] ;  /* 0x00000c0001277983 */ /* 0x000f680000300800 */
[----:B-1----:R-:W5:Y:S04]  /*5f300*/  LDL.LU R48, [R1+0x660] ;  /* 0x0006600001307983 */ /* 0x002f680000300800 */
[----:B------:R-:W5:Y:S04]  /*5f310*/  LDL.LU R49, [R1+0x664] ;  /* 0x0006640001317983 */ /* 0x000f680000300800 */
[----:B--2---:R-:W5:Y:S04]  /*5f320*/  LDL.LU R50, [R1+0x668] ;  /* 0x0006680001327983 */ /* 0x004f680000300800 */
[----:B------:R-:W5:Y:S04]  /*5f330*/  LDL.LU R51, [R1+0x66c] ;  /* 0x00066c0001337983 */ /* 0x000f680000300800 */
[----:B------:R-:W2:Y:S04]  /*5f340*/  LDL.LU R44, [R1+0x340] ;  /* 0x00034000012c7983 */ /* 0x000ea80000300800 */
[----:B------:R-:W2:Y:S04]  /*5f350*/  LDL.LU R45, [R1+0x344] ;  /* 0x00034400012d7983 */ /* 0x000ea80000300800 */
[----:B------:R-:W2:Y:S04]  /*5f360*/  LDL.LU R46, [R1+0x348] ;  /* 0x00034800012e7983 */ /* 0x000ea80000300800 */
[----:B------:R-:W2:Y:S04]  /*5f370*/  LDL.LU R47, [R1+0x34c] ;  /* 0x00034c00012f7983 */ /* 0x000ea80000300800 */
[----:B---3--:R-:W3:Y:S04]  /*5f380*/  LDL.LU R40, [R1+0x130] ;  /* 0x0001300001287983 */ /* 0x008ee80000300800 */
[----:B------:R-:W3:Y:S04]  /*5f390*/  LDL.LU R41, [R1+0x134] ;  /* 0x0001340001297983 */ /* 0x000ee80000300800 */
[----:B----4-:R-:W3:Y:S04]  /*5f3a0*/  LDL.LU R42, [R1+0x138] ;  /* 0x00013800012a7983 */ /* 0x010ee80000300800 */
[----:B------:R-:W3:Y:S01]  /*5f3b0*/  LDL.LU R43, [R1+0x13c] ;  /* 0x00013c00012b7983 */ /* 0x000ee20000300800 */
[----:B------:R-:W-:Y:S03]  /*5f3c0*/  HMMA.1688.F32.TF32 R52, R228, R30, R68 ;  /* 0x0000001ee434723c */ /* 0x000fe60000081044 */
[----:B------:R-:W-:Y:S04]  /*5f3d0*/  STL [R1+0x2924], R225 ;  /* 0x002924e101007387 */ /* 0x000fe80000100800 */
[----:B------:R-:W-:Y:S04]  /*5f3e0*/  STL [R1+0x2920], R224 ;  /* 0x002920e001007387 */ /* 0x000fe80000100800 */
[----:B------:R-:W-:Y:S04]  /*5f3f0*/  STL [R1+0x291c], R240 ;  /* 0x00291cf001007387 */ /* 0x000fe80000100800 */
[----:B------:R-:W-:Y:S08]  /*5f400*/  STL [R1+0x2918], R241 ;  /* 0x002918f101007387 */ /* 0x000ff00000100800 */
[----:B------:R1:W-:Y:S01]  /*5f410*/  STL [R1+0x768], R54 ;  /* 0x0007683601007387 */ /* 0x0003e20000100800 */
[----:B------:R-:W-:-:S02]  /*5f420*/  IMAD.MOV.U32 R217, RZ, RZ, R52 ;  /* 0x000000ffffd97224 */ /* 0x000fc400078e0034 */
[----:B------:R-:W-:Y:S02]  /*5f430*/  IMAD.MOV.U32 R252, RZ, RZ, R53 ;  /* 0x000000fffffc7224 */ /* 0x000fe400078e0035 */
[----:B------:R-:W-:Y:S02]  /*5f440*/  IMAD.MOV.U32 R2, RZ, RZ, R55 ;  /* 0x000000ffff027224 */ /* 0x000fe400078e0037 */
[----:B-1----:R-:W-:Y:S03]  /*5f450*/  HMMA.1688.F32.TF32 R52, R236, R30, R72 ;  /* 0x0000001eec34723c */ /* 0x002fe60000081048 */
[----:B------:R-:W-:Y:S04]  /*5f460*/  STL [R1+0x2878], R2 ;  /* 0x0028780201007387 */ /* 0x000fe80000100800 */
[----:B------:R-:W-:Y:S04]  /*5f470*/  STL [R1+0x2874], R217 ;  /* 0x002874d901007387 */ /* 0x000fe80000100800 */
[----:B------:R-:W-:Y:S11]  /*5f480*/  STL [R1+0x2870], R252 ;  /* 0x002870fc01007387 */ /* 0x000ff60000100800 */
[----:B------:R-:W-:Y:S01]  /*5f490*/  @!UPT UIADD3 URZ, URZ, URZ, URZ ;  /* 0x0000003f3f3ff290 */ /* 0x000fe2000fffe03f */
[----:B------:R-:W-:Y:S01]  /*5f4a0*/  STL.64 [R1+0x750], R52 ;  /* 0x0007503401007387 */ /* 0x000fe20000100a00 */
[----:B------:R-:W-:-:S03]  /*5f4b0*/  IMAD.MOV.U32 R216, RZ, RZ, R55 ;  /* 0x000000ffffd87224 */ /* 0x000fc600078e0037 */
[----:B------:R1:W-:Y:S02]  /*5f4c0*/  STL [R1+0x758], R54 ;  /* 0x0007583601007387 */ /* 0x0003e40000100800 */
[-C--:B-1----:R-:W-:Y:S08]  /*5f4d0*/  HMMA.1688.F32.TF32 R52, R232, R30.reuse, R76 ;  /* 0x0000001ee834723c */ /* 0x082ff0000008104c */
[----:B------:R-:W-:Y:S01]  /*5f4e0*/  HMMA.1688.F32.TF32 R28, R244, R30, R80 ;  /* 0x0000001ef41c723c */ /* 0x000fe20000081050 */
[----:B------:R1:W-:Y:S11]  /*5f4f0*/  STL [R1+0x287c], R216 ;  /* 0x00287cd801007387 */ /* 0x0003f60000100800 */
[----:B------:R-:W-:Y:S04]  /*5f500*/  @!UPT UIADD3 URZ, URZ, URZ, URZ ;  /* 0x0000003f3f3ff290 */ /* 0x000fe8000fffe03f */
[----:B------:R-:W-:Y:S02]  /*5f510*/  IMAD.MOV.U32 R252, RZ, RZ, R55 ;  /* 0x000000fffffc7224 */ /* 0x000fe400078e0037 */
[----:B------:R-:W-:Y:S02]  /*5f520*/  IMAD.MOV.U32 R217, RZ, RZ, R54 ;  /* 0x000000ffffd97224 */ /* 0x000fe400078e0036 */
[----:B------:R-:W-:Y:S01]  /*5f530*/  IMAD.MOV.U32 R2, RZ, RZ, R53 ;  /* 0x000000ffff027224 */ /* 0x000fe200078e0035 */
[----:B------:R-:W-:Y:S04]  /*5f540*/  STL [R1+0x740], R52 ;  /* 0x0007403401007387 */ /* 0x000fe80000100800 */
[----:B------:R-:W-:Y:S01]  /*5f550*/  STL [R1+0x2888], R252 ;  /* 0x002888fc01007387 */ /* 0x000fe20000100800 */
[----:B-1----:R-:W-:-:S03]  /*5f560*/  IMAD.MOV.U32 R216, RZ, RZ, R31 ;  /* 0x000000ffffd87224 */ /* 0x002fc600078e001f */
[----:B------:R-:W-:Y:S04]  /*5f570*/  STL [R1+0x2884], R217 ;  /* 0x002884d901007387 */ /* 0x000fe80000100800 */
[----:B------:R-:W-:Y:S04]  /*5f580*/  STL [R1+0x2880], R2 ;  /* 0x0028800201007387 */ /* 0x000fe80000100800 */
[----:B------:R-:W-:Y:S04]  /*5f590*/  STL.64 [R1+0x710], R28 ;  /* 0x0007101c01007387 */ /* 0x000fe80000100a00 */
[----:B------:R-:W-:Y:S04]  /*5f5a0*/  STL [R1+0x718], R30 ;  /* 0x0007181e01007387 */ /* 0x000fe80000100800 */
[----:B------:R-:W5:Y:S04]  /*5f5b0*/  LDSM.16.M88.4 R28, [R0+0x13080] ;  /* 0x01308000001c783b */ /* 0x000f680000000200 */
[----:B------:R-:W-:Y:S01]  /*5f5c0*/  STL [R1+0x288c], R216 ;  /* 0x00288cd801007387 */ /* 0x000fe20000100800 */
[-C--:B-----5:R-:W-:Y:S11]  /*5f5d0*/  HMMA.1688.F32.TF32 R48, R4, R28.reuse, R48 ;  /* 0x0000001c0430723c */ /* 0x0a0ff60000081030 */
[----:B------:R-:W-:Y:S11]  /*5f5e0*/  @!UPT UIADD3 URZ, URZ, URZ, URZ ;  /* 0x0000003f3f3ff290 */ /* 0x000ff6000fffe03f */
[----:B------:R-:W-:Y:S02]  /*5f5f0*/  @!UPT UIADD3 URZ, URZ, URZ, URZ ;  /* 0x0000003f3f3ff290 */ /* 0x000fe4000fffe03f */
[----:B------:R-:W-:Y:S02]  /*5f600*/  IMAD.MOV.U32 R219, RZ, RZ, R48 ;  /* 0x000000ffffdb7224 */ /* 0x000fe400078e0030 */
[----:B------:R-:W-:Y:S02]  /*5f610*/  IMAD.MOV.U32 R218, RZ, RZ, R49 ;  /* 0x000000ffffda7224 */ /* 0x000fe400078e0031 */
[----:B------:R-:W-:Y:S02]  /*5f620*/  IMAD.MOV.U32 R205, RZ, RZ, R50 ;  /* 0x000000ffffcd7224 */ /* 0x000fe400078e0032 */
[----:B------:R-:W-:Y:S02]  /*5f630*/  IMAD.MOV.U32 R204, RZ, RZ, R51 ;  /* 0x000000ffffcc7224 */ /* 0x000fe400078e0033 */
[-C--:B---3--:R-:W-:Y:S08]  /*5f640*/  HMMA.1688.F32.TF32 R48, R8, R28.reuse, R40 ;  /* 0x0000001c0830723c */ /* 0x088ff00000081028 */
[-C--:B--2---:R-:W-:Y:S08]  /*5f650*/  HMMA.1688.F32.TF32 R40, R12, R28.reuse, R44 ;  /* 0x0000001c0c28723c */ /* 0x084ff0000008102c */
[----:B------:R-:W-:Y:S07]  /*5f660*/  HMMA.1688.F32.TF32 R36, R16, R28, R36 ;  /* 0x0000001c1024723c */ /* 0x000fee0000081024 */
[----:B------:R-:W-:Y:S04]  /*5f670*/  STL.64 [R1+0x1a0], R48 ;  /* 0x0001a03001007387 */ /* 0x000fe80000100a00 */
[----:B------:R-:W-:Y:S04]  /*5f680*/  STL.64 [R1+0x1a8], R50 ;  /* 0x0001a83201007387 */ /* 0x000fe80000100a00 */
[----:B------:R1:W-:Y:S04]  /*5f690*/  STL.64 [R1+0x130], R40 ;  /* 0x0001302801007387 */ /* 0x0003e80000100a00 */
[----:B------:R2:W-:Y:S04]  /*5f6a0*/  STL.64 [R1+0x138], R42 ;  /* 0x0001382a01007387 */ /* 0x0005e80000100a00 */
[----:B-1----:R-:W3:Y:S04]  /*5f6b0*/  LDL.LU R40, [R1+0x670] ;  /* 0x0006700001287983 */ /* 0x002ee80000300800 */
[----:B------:R-:W3:Y:S04]  /*5f6c0*/  LDL.LU R41, [R1+0x674] ;  /* 0x0006740001297983 */ /* 0x000ee80000300800 */
[----:B--2---:R-:W3:Y:S04]  /*5f6d0*/  LDL.LU R42, [R1+0x678] ;  /* 0x00067800012a7983 */ /* 0x004ee80000300800 */
        /* <DEDUP_REMOVED lines=12> */
[----:B------:R-:W4:Y:S01]  /*5f7a0*/  LDL.LU R47, [R1+0x19c] ;  /* 0x00019c00012f7983 */ /* 0x000f220000300800 */
[----:B------:R-:W-:Y:S11]  /*5f7b0*/  HMMA.1688.F32.TF32 R84, R4, R32, R84 ;  /* 0x000000200454723c */ /* 0x000ff60000081054 */
[----:B------:R-:W-:Y:S11]  /*5f7c0*/  @!UPT UIADD3 URZ, URZ, URZ, URZ ;  /* 0x0000003f3f3ff290 */ /* 0x000ff6000fffe03f */
[----:B------:R-:W-:Y:S02]  /*5f7d0*/  @!UPT UIADD3 URZ, URZ, URZ, URZ ;  /* 0x0000003f3f3ff290 */ /* 0x000fe4000fffe03f */
[-C--:B------:R-:W-:Y:S01]  /*5f7e0*/  HMMA.1688.F32.TF32 R48, R228, R34.reuse, R84 ;  /* 0x00000022e430723c */ /* 0x080fe20000081054 */
[----:B------:R-:W-:Y:S04]  /*5f7f0*/  STL [R1+0x2954], R221 ;  /* 0x002954dd01007387 */ /* 0x000fe80000100800 */
[----:B------:R-:W-:Y:S11]  /*5f800*/  STL [R1+0x2950], R220 ;  /* 0x002950dc01007387 */ /* 0x000ff60000100800 */
[----:B------:R-:W-:Y:S08]  /*5f810*/  @!UPT UIADD3 URZ, URZ, URZ, URZ ;  /* 0x0000003f3f3ff290 */ /* 0x000ff0000fffe03f */
[----:B------:R-:W-:Y:S02]  /*5f820*/  IMAD.MOV.U32 R216, RZ, RZ, R48 ;  /* 0x000000ffffd87224 */ /* 0x000fe400078e0030 */
[----:B------:R-:W-:Y:S02]  /*5f830*/  IMAD.MOV.U32 R252, RZ, RZ, R49 ;  /* 0x000000fffffc7224 */ /* 0x000fe400078e0031 */
[----:B------:R-:W-:Y:S02]  /*5f840*/  IMAD.MOV.U32 R217, RZ, RZ, R50 ;  /* 0x000000ffffd97224 */ /* 0x000fe400078e0032 */
[----:B------:R-:W-:Y:S02]  /*5f850*/  IMAD.MOV.U32 R2, RZ, RZ, R51 ;  /* 0x000000ffff027224 */ /* 0x000fe400078e0033 */
[-C--:B------:R-:W-:Y:S01]  /*5f860*/  HMMA.1688.F32.TF32 R48, R232, R34.reuse, R92 ;  /* 0x00000022e830723c */ /* 0x080fe2000008105c */
[----:B------:R-:W-:Y:S04]  /*5f870*/  STL [R1+0x294c], R241 ;  /* 0x00294cf101007387 */ /* 0x000fe80000100800 */
[----:B------:R-:W-:Y:S04]  /*5f880*/  STL [R1+0x2948], R240 ;  /* 0x002948f001007387 */ /* 0x000fe80000100800 */
[----:B------:R1:W-:Y:S04]  /*5f890*/  STL [R1+0x289c], R2 ;  /* 0x00289c0201007387 */ /* 0x0003e80000100800 */
[----:B------:R5:W-:Y:S01]  /*5f8a0*/  STL [R1+0x2898], R217 ;  /* 0x002898d901007387 */ /* 0x000be20000100800 */
[----:B------:R-:W-:Y:S03]  /*5f8b0*/  HMMA.1688.F32.TF32 R52, R236, R34, R88 ;  /* 0x00000022ec34723c */ /* 0x000fe60000081058 */
[----:B------:R5:W-:Y:S04]  /*5f8c0*/  STL [R1+0x2894], R216 ;  /* 0x002894d801007387 */ /* 0x000be80000100800 */
[----:B------:R5:W-:Y:S03]  /*5f8d0*/  STL [R1+0x2890], R252 ;  /* 0x002890fc01007387 */ /* 0x000be60000100800 */
[----:B-1----:R-:W-:Y:S01]  /*5f8e0*/  IMAD.MOV.U32 R2, RZ, RZ, R48 ;  /* 0x000000ffff027224 */ /* 0x002fe200078e0030 */
[----:B------:R-:W-:Y:S01]  /*5f8f0*/  HMMA.1688.F32.TF32 R56, R244, R102, R136 ;  /* 0x00000066f438723c */ /* 0x000fe20000081088 */
[----:B-----5:R-:W-:Y:S01]  /*5f900*/  IMAD.MOV.U32 R217, RZ, RZ, R49 ;  /* 0x000000ffffd97224 */ /* 0x020fe200078e0031 */
[----:B------:R-:W-:Y:S01]  /*5f910*/  LDSM.16.M88.4 R92, [R0+0x19080] ;  /* 0x01908000005c783b */ /* 0x000fe20000000200 */
[----:B------:R-:W-:-:S02]  /*5f920*/  IMAD.MOV.U32 R216, RZ, RZ, R50 ;  /* 0x000000ffffd87224 */ /* 0x000fc400078e0032 */
[----:B------:R-:W-:-:S03]  /*5f930*/  IMAD.MOV.U32 R252, RZ, RZ, R51 ;  /* 0x000000fffffc7224 */ /* 0x000fc600078e0033 */
[----:B------:R-:W-:Y:S01]  /*5f940*/  HMMA.1688.F32.TF32 R48, R244, R34, R96 ;  /* 0x00000022f430723c */ /* 0x000fe20000081060 */
[----:B------:R-:W3:Y:S04]  /*5f950*/  LDSM.16.M88.4 R32, [R0+0x14080] ;  /* 0x014080000020783b */ /* 0x000ee80000000200 */
[----:B------:R-:W-:Y:S04]  /*5f960*/  STL.64 [R1+0x6b0], R52 ;  /* 0x0006b03401007387 */ /* 0x000fe80000100a00 */
[----:B------:R-:W-:Y:S04]  /*5f970*/  STL.64 [R1+0x6b8], R54 ;  /* 0x0006b83601007387 */ /* 0x000fe80000100a00 */
[----:B------:R-:W-:Y:S04]  /*5f980*/  STL [R1+0x28ac], R252 ;  /* 0x0028acfc01007387 */ /* 0x000fe80000100800 */
[----:B------:R-:W-:Y:S04]  /*5f990*/  STL [R1+0x28a8], R216 ;  /* 0x0028a8d801007387 */ /* 0x000fe80000100800 */
[----:B------:R-:W-:Y:S04]  /*5f9a0*/  STL [R1+0x28a4], R2 ;  /* 0x0028a40201007387 */ /* 0x000fe80000100800 */
[----:B------:R-:W-:Y:S04]  /*5f9b0*/  STL [R1+0x28a0], R217 ;  /* 0x0028a0d901007387 */ /* 0x000fe80000100800 */
[----:B------:R1:W-:Y:S04]  /*5f9c0*/  STL.64 [R1+0x680], R48 ;  /* 0x0006803001007387 */ /* 0x0003e80000100a00 */
[----:B------:R5:W-:Y:S01]  /*5f9d0*/  STL.64 [R1+0x688], R50 ;  /* 0x0006883201007387 */ /* 0x000be20000100a00 */
[-C--:B---3--:R-:W-:Y:S11]  /*5f9e0*/  HMMA.1688.F32.TF32 R40, R4, R32.reuse, R40 ;  /* 0x000000200428723c */ /* 0x088ff60000081028 */
[----:B------:R-:W-:Y:S11]  /*5f9f0*/  @!UPT UIADD3 URZ, URZ, URZ, URZ ;  /* 0x0000003f3f3ff290 */ /* 0x000ff6000fffe03f */
[----:B------:R-:W-:Y:S02]  /*5fa00*/  @!UPT UIADD3 URZ, URZ, URZ, URZ ;  /* 0x0000003f3f3ff290 */ /* 0x000fe4000fffe03f */
[----:B------:R-:W-:Y:S02]  /*5fa10*/  IMAD.MOV.U32 R213, RZ, RZ, R40 ;  /* 0x000000ffffd57224 */ /* 0x000fe400078e0028 */
[----:B------:R-:W-:Y:S02]  /*5fa20*/  IMAD.MOV.U32 R212, RZ, RZ, R41 ;  /* 0x000000ffffd47224 */ /* 0x000fe400078e0029 */
[----:B------:R-:W-:Y:S02]  /*5fa30*/  IMAD.MOV.U32 R208, RZ, RZ, R42 ;  /* 0x000000ffffd07224 */ /* 0x000fe400078e002a */
[----:B------:R-:W-:Y:S01]  /*5fa40*/  IMAD.MOV.U32 R209, RZ, RZ, R43 ;  /* 0x000000ffffd17224 */ /* 0x000fe200078e002b */
[-C--:B----4-:R-:W-:Y:S08]  /*5fa50*/  HMMA.1688.F32.TF32 R44, R8, R32.reuse, R44 ;  /* 0x00000020082c723c */ /* 0x090ff0000008102c */
[-C--:B--2---:R-:W-:Y:S08]  /*5fa60*/  HMMA.1688.F32.TF32 R40, R12, R32.reuse, R36 ;  /* 0x000000200c28723c */ /* 0x084ff00000081024 */
[----:B------:R-:W-:Y:S07]  /*5fa70*/  HMMA.1688.F32.TF32 R36, R16, R32, R248 ;  /* 0x000000201024723c */ /* 0x000fee00000810f8 */
[----:B------:R-:W-:Y:S04]  /*5fa80*/  STL.64 [R1+0xd0], R44 ;  /* 0x0000d02c01007387 */ /* 0x000fe80000100a00 */
[----:B------:R-:W-:Y:S04]  /*5fa90*/  STL.64 [R1+0xd8], R46 ;  /* 0x0000d82e01007387 */ /* 0x000fe80000100a00 */
[----:B------:R2:W-:Y:S04]  /*5faa0*/  STL.64 [R1+0xb0], R40 ;  /* 0x0000b02801007387 */ /* 0x0005e80000100a00 */
[----:B------:R3:W-:Y:S04]  /*5fab0*/  STL.64 [R1+0xb8], R42 ;  /* 0x0000b82a01007387 */ /* 0x0007e80000100a00 */
[----:B-1----:R-:W4:Y:S01]  /*5fac0*/  LDL.LU R48, [R1+0x240] ;  /* 0x0002400001307983 */ /* 0x002f220000300800 */
[----:B------:R-:W-:-:S02]  /*5fad0*/  IMAD.MOV.U32 R33, RZ, RZ, R36 ;  /* 0x000000ffff217224 */ /* 0x000fc400078e0024 */
[----:B------:R-:W-:Y:S01]  /*5fae0*/  IMAD.MOV.U32 R32, RZ, RZ, R37 ;  /* 0x000000ffff207224 */ /* 0x000fe200078e0025 */
[----:B------:R-:W4:Y:S01]  /*5faf0*/  LDL.LU R49, [R1+0x244] ;  /* 0x0002440001317983 */ /* 0x000f220000300800 */
[----:B------:R-:W-:Y:S02]  /*5fb00*/  IMAD.MOV.U32 R29, RZ, RZ, R38 ;  /* 0x000000ffff1d7224 */ /* 0x000fe400078e0026 */
[----:B------:R-:W-:Y:S01]  /*5fb10*/  IMAD.MOV.U32 R28, RZ, RZ, R39 ;  /* 0x000000ffff1c7224 */ /* 0x000fe200078e0027 */
[----:B-----5:R-:W4:Y:S01]  /*5fb20*/  LDL.LU R50, [R1+0x248] ;  /* 0x0002480001327983 */ /* 0x020f220000300800 */
[----:B------:R-:W-:Y:S03]  /*5fb30*/  HMMA.1688.F32.TF32 R36, R228, R102, R124 ;  /* 0x00000066e424723c */ /* 0x000fe6000008107c */
[----:B------:R-:W4:Y:S04]  /*5fb40*/  LDL.LU R51, [R1+0x24c] ;  /* 0x00024c0001337983 */ /* 0x000f280000300800 */
[----:B------:R-:W5:Y:S04]  /*5fb50*/  LDL.LU R52, [R1+0x790] ;  /* 0x0007900001347983 */ /* 0x000f680000300800 */
[----:B------:R-:W5:Y:S04]  /*5fb60*/  LDL.LU R53, [R1+0x794] ;  /* 0x0007940001357983 */ /* 0x000f680000300800 */
[----:B------:R-:W5:Y:S04]  /*5fb70*/  LDL.LU R54, [R1+0x798] ;  /* 0x0007980001367983 */ /* 0x000f680000300800 */
[----:B------:R-:W5:Y:S04]  /*5fb80*/  LDL.LU R55, [R1+0x79c] ;  /* 0x00079c0001377983 */ /* 0x000f680000300800 */
[----:B------:R-:W-:Y:S04]  /*5fb90*/  STL [R1+0x2964], R28 ;  /* 0x0029641c01007387 */ /* 0x000fe80000100800 */
[----:B------:R-:W-:Y:S04]  /*5fba0*/  STL [R1+0x2960], R29 ;  /* 0x0029601d01007387 */ /* 0x000fe80000100800 */
[----:B------:R-:W-:Y:S04]  /*5fbb0*/  STL [R1+0x295c], R32 ;  /* 0x00295c2001007387 */ /* 0x000fe80000100800 */
[----:B------:R-:W-:Y:S04]  /*5fbc0*/  STL [R1+0x2958], R33 ;  /* 0x0029582101007387 */ /* 0x000fe80000100800 */
[----:B--2---:R-:W2:Y:S04]  /*5fbd0*/  LDL.LU R40, [R1+0x4f0] ;  /* 0x0004f00001287983 */ /* 0x004ea80000300800 */
[----:B------:R-:W2:Y:S04]  /*5fbe0*/  LDL.LU R41, [R1+0x4f4] ;  /* 0x0004f40001297983 */ /* 0x000ea80000300800 */
[----:B---3--:R-:W2:Y:S04]  /*5fbf0*/  LDL.LU R42, [R1+0x4f8] ;  /* 0x0004f800012a7983 */ /* 0x008ea80000300800 */
[----:B------:R-:W2:Y:S01]  /*5fc00*/  LDL.LU R43, [R1+0x4fc] ;  /* 0x0004fc00012b7983 */ /* 0x000ea20000300800 */
[----:B------:R-:W-:-:S02]  /*5fc10*/  IMAD.MOV.U32 R252, RZ, RZ, R36 ;  /* 0x000000fffffc7224 */ /* 0x000fc400078e0024 */
[----:B------:R-:W-:Y:S02]  /*5fc20*/  IMAD.MOV.U32 R216, RZ, RZ, R37 ;  /* 0x000000ffffd87224 */ /* 0x000fe400078e0025 */
[----:B------:R-:W-:Y:S02]  /*5fc30*/  IMAD.MOV.U32 R2, RZ, RZ, R38 ;  /* 0x000000ffff027224 */ /* 0x000fe400078e0026 */
[----:B------:R-:W-:Y:S02]  /*5fc40*/  IMAD.MOV.U32 R217, RZ, RZ, R39 ;  /* 0x000000ffffd97224 */ /* 0x000fe400078e0027 */
[-C--:B------:R-:W-:Y:S03]  /*5fc50*/  HMMA.1688.F32.TF32 R36, R236, R102.reuse, R128 ;  /* 0x00000066ec24723c */ /* 0x080fe60000081080 */
        /* <DEDUP_REMOVED lines=16> */
[----:B------:R-:W-:Y:S02]  /*5fd60*/  IMAD.MOV.U32 R216, RZ, RZ, R39 ;  /* 0x000000ffffd87224 */ /* 0x000fe400078e0027 */
[----:B------:R-:W4:Y:S04]  /*5fd70*/  LDSM.16.M88.4 R36, [R0+0x15080] ;  /* 0x015080000024783b */ /* 0x000f280000000200 */
[----:B------:R-:W-:Y:S04]  /*5fd80*/  STL [R1+0x28cc], R216 ;  /* 0x0028ccd801007387 */ /* 0x000fe80000100800 */
[----:B------:R-:W-:Y:S04]  /*5fd90*/  STL [R1+0x28c8], R252 ;  /* 0x0028c8fc01007387 */ /* 0x000fe80000100800 */
[----:B------:R-:W-:Y:S04]  /*5fda0*/  STL [R1+0x28c4], R217 ;  /* 0x0028c4d901007387 */ /* 0x000fe80000100800 */
[----:B------:R-:W-:Y:S04]  /*5fdb0*/  STL [R1+0x28c0], R2 ;  /* 0x0028c00201007387 */ /* 0x000fe80000100800 */
[----:B------:R1:W-:Y:S04]  /*5fdc0*/  STL.64 [R1+0x630], R56 ;  /* 0x0006303801007387 */ /* 0x0003e80000100a00 */
[----:B------:R1:W-:Y:S01]  /*5fdd0*/  STL.64 [R1+0x638], R58 ;  /* 0x0006383a01007387 */ /* 0x0003e20000100a00 */
[-C--:B----4-:R-:W-:Y:S08]  /*5fde0*/  HMMA.1688.F32.TF32 R48, R8, R36.reuse, R48 ;  /* 0x000000240830723c */ /* 0x090ff00000081030 */
[-C--:B-----5:R-:W-:Y:S11]  /*5fdf0*/  HMMA.1688.F32.TF32 R52, R4, R36.reuse, R52 ;  /* 0x000000240434723c */ /* 0x0a0ff60000081034 */
[----:B------:R-:W-:Y:S05]  /*5fe00*/  @!UPT UIADD3 URZ, URZ, URZ, URZ ;  /* 0x0000003f3f3ff290 */ /* 0x000fea000fffe03f */
[----:B------:R-:W-:Y:S02]  /*5fe10*/  IMAD.MOV.U32 R221, RZ, RZ, R48 ;  /* 0x000000ffffdd7224 */ /* 0x000fe400078e0030 */
[----:B------:R-:W-:Y:S01]  /*5fe20*/  IMAD.MOV.U32 R220, RZ, RZ, R49 ;  /* 0x000000ffffdc7224 */ /* 0x000fe200078e0031 */
[----:B--2---:R-:W-:Y:S04]  /*5fe30*/  HMMA.1688.F32.TF32 R40, R12, R36, R40 ;  /* 0x000000240c28723c */ /* 0x004fe80000081028 */
[----:B------:R2:W-:Y:S01]  /*5fe40*/  STL.64 [R1+0x20], R52 ;  /* 0x0000203401007387 */ /* 0x0005e20000100a00 */
[----:B------:R-:W-:Y:S02]  /*5fe50*/  IMAD.MOV.U32 R241, RZ, RZ, R50 ;  /* 0x000000fffff17224 */ /* 0x000fe400078e0032 */
[----:B------:R-:W-:Y:S01]  /*5fe60*/  IMAD.MOV.U32 R240, RZ, RZ, R51 ;  /* 0x000000fffff07224 */ /* 0x000fe200078e0033 */
[----:B------:R4:W-:Y:S04]  /*5fe70*/  STL [R1+0x28], R54 ;  /* 0x0000283601007387 */ /* 0x0009e80000100800 */
[----:B------:R-:W-:Y:S04]  /*5fe80*/  STL.64 [R1+0x29f8], R222 ;  /* 0x0029f8de01007387 */ /* 0x000fe80000100a00 */
[----:B------:R-:W-:Y:S04]  /*5fe90*/  STL.64 [R1+0x29f0], R220 ;  /* 0x0029f0dc01007387 */ /* 0x000fe80000100a00 */
[----:B------:R-:W-:Y:S04]  /*5fea0*/  STL.64 [R1+0x29d8], R242 ;  /* 0x0029d8f201007387 */ /* 0x000fe80000100a00 */
[----:B------:R-:W-:Y:S01]  /*5feb0*/  STL.64 [R1+0x29d0], R240 ;  /* 0x0029d0f001007387 */ /* 0x000fe20000100a00 */
[----:B------:R-:W-:-:S02]  /*5fec0*/  IMAD.MOV.U32 R28, RZ, RZ, R40 ;  /* 0x000000ffff1c7224 */ /* 0x000fc400078e0028 */
[----:B------:R-:W-:Y:S02]  /*5fed0*/  IMAD.MOV.U32 R29, RZ, RZ, R41 ;  /* 0x000000ffff1d7224 */ /* 0x000fe400078e0029 */
[----:B------:R-:W-:Y:S02]  /*5fee0*/  IMAD.MOV.U32 R32, RZ, RZ, R42 ;  /* 0x000000ffff207224 */ /* 0x000fe400078e002a */
[----:B------:R-:W-:Y:S01]  /*5fef0*/  IMAD.MOV.U32 R33, RZ, RZ, R43 ;  /* 0x000000ffff217224 */ /* 0x000fe200078e002b */
[----:B------:R-:W-:Y:S04]  /*5ff00*/  STL.64 [R1+0x29a8], R30 ;  /* 0x0029a81e01007387 */ /* 0x000fe80000100a00 */
[----:B------:R2:W-:Y:S04]  /*5ff10*/  STL.64 [R1+0x29a0], R28 ;  /* 0x0029a01c01007387 */ /* 0x0005e80000100a00 */
[----:B------:R-:W-:Y:S04]  /*5ff20*/  STL.64 [R1+0x2998], R34 ;  /* 0x0029982201007387 */ /* 0x000fe80000100a00 */
[----:B------:R2:W-:Y:S04]  /*5ff30*/  STL.64 [R1+0x2990], R32 ;  /* 0x0029902001007387 */ /* 0x0005e80000100a00 */
[----:B-1----:R-:W5:Y:S04]  /*5ff40*/  LDL.LU R56, [R1+0x90] ;  /* 0x0000900001387983 */ /* 0x002f680000300800 */
[----:B------:R-:W5:Y:S04]  /*5ff50*/  LDL.LU R57, [R1+0x94] ;  /* 0x0000940001397983 */ /* 0x000f680000300800 */
[----:B------:R-:W5:Y:S01]  /*5ff60*/  LDL.LU R58, [R1+0x98] ;  /* 0x00009800013a7983 */ /* 0x000f620000300800 */
[----:B------:R-:W-:-:S03]  /*5ff70*/  IMAD.MOV.U32 R3, RZ, RZ, R55 ;  /* 0x000000ffff037224 */ /* 0x000fc600078e0037 */
[----:B------:R-:W5:Y:S01]  /*5ff80*/  LDL.LU R59, [R1+0x9c] ;  /* 0x00009c00013b7983 */ /* 0x000f620000300800 */
[----:B---3--:R-:W-:Y:S03]  /*5ff90*/  HMMA.1688.F32.TF32 R40, R16, R36, R44 ;  /* 0x000000241028723c */ /* 0x008fe6000008102c */
[----:B--2---:R-:W2:Y:S04]  /*5ffa0*/  LDL.LU R52, [R1+0x820] ;  /* 0x0008200001347983 */ /* 0x004ea80000300800 */
[----:B------:R-:W2:Y:S04]  /*5ffb0*/  LDL.LU R53, [R1+0x824] ;  /* 0x0008240001357983 */ /* 0x000ea80000300800 */
[----:B----4-:R-:W2:Y:S04]  /*5ffc0*/  LDL.LU R54, [R1+0x828] ;  /* 0x0008280001367983 */ /* 0x010ea80000300800 */
        /* <DEDUP_REMOVED lines=8> */
[----:B------:R-:W4:Y:S01]  /*60050*/  LDL.LU R51, [R1+0x6fc] ;  /* 0x0006fc0001337983 */ /* 0x000f220000300800 */
[----:B------:R-:W-:Y:S01]  /*60060*/  HMMA.1688.F32.TF32 R28, R228, R106, R140 ;  /* 0x0000006ae41c723c */ /* 0x000fe2000008108c */
[----:B------:R-:W-:-:S02]  /*60070*/  IMAD.MOV.U32 R225, RZ, RZ, R40 ;  /* 0x000000ffffe17224 */ /* 0x000fc400078e0028 */
[----:B------:R-:W-:Y:S02]  /*60080*/  IMAD.MOV.U32 R224, RZ, RZ, R41 ;  /* 0x000000ffffe07224 */ /* 0x000fe400078e0029 */
[----:B------:R-:W-:Y:S02]  /*60090*/  IMAD.MOV.U32 R37, RZ, RZ, R42 ;  /* 0x000000ffff257224 */ /* 0x000fe400078e002a */
[----:B------:R-:W-:Y:S02]  /*600a0*/  IMAD.MOV.U32 R36, RZ, RZ, R43 ;  /* 0x000000ffff247224 */ /* 0x000fe400078e002b */
[----:B------:R-:W2:Y:S11]  /*600b0*/  LDSM.16.M88.4 R40, [R0+0x16080] ;  /* 0x016080000028783b */ /* 0x000eb60000000200 */
[----:B------:R-:W-:Y:S04]  /*600c0*/  @!UPT UIADD3 URZ, URZ, URZ, URZ ;  /* 0x0000003f3f3ff290 */ /* 0x000fe8000fffe03f */
[----:B------:R-:W-:Y:S02]  /*600d0*/  IMAD.MOV.U32 R216, RZ, RZ, R28 ;  /* 0x000000ffffd87224 */ /* 0x000fe400078e001c */
[----:B------:R-:W-:Y:S02]  /*600e0*/  IMAD.MOV.U32 R252, RZ, RZ, R29 ;  /* 0x000000fffffc7224 */ /* 0x000fe400078e001d */
[----:B------:R-:W-:Y:S02]  /*600f0*/  IMAD.MOV.U32 R217, RZ, RZ, R30 ;  /* 0x000000ffffd97224 */ /* 0x000fe400078e001e */
[----:B------:R-:W-:Y:S02]  /*60100*/  IMAD.MOV.U32 R2, RZ, RZ, R31 ;  /* 0x000000ffff027224 */ /* 0x000fe400078e001f */
[-C--:B------:R-:W-:Y:S01]  /*60110*/  HMMA.1688.F32.TF32 R28, R232, R106.reuse, R148 ;  /* 0x0000006ae81c723c */ /* 0x080fe20000081094 */
[----:B------:R-:W-:Y:S04]  /*60120*/  STL.64 [R1+0x29e8], R226 ;  /* 0x0029e8e201007387 */ /* 0x000fe80000100a00 */
[----:B------:R-:W-:Y:S03]  /*60130*/  STL.64 [R1+0x29e0], R224 ;  /* 0x0029e0e001007387 */ /* 0x000fe60000100a00 */
[----:B------:R-:W-:Y:S01]  /*60140*/  HMMA.1688.F32.TF32 R32, R236, R106, R144 ;  /* 0x0000006aec20723c */ /* 0x000fe20000081090 */
[----:B------:R-:W-:Y:S04]  /*60150*/  STL.64 [R1+0x2988], R38 ;  /* 0x0029882601007387 */ /* 0x000fe80000100a00 */
[----:B------:R-:W-:Y:S04]  /*60160*/  STL.64 [R1+0x2980], R36 ;  /* 0x0029802401007387 */ /* 0x000fe80000100a00 */
[----:B------:R1:W-:Y:S04]  /*60170*/  STL [R1+0x28dc], R2 ;  /* 0x0028dc0201007387 */ /* 0x0003e80000100800 */
[----:B------:R1:W-:Y:S04]  /*60180*/  STL [R1+0x28d8], R217 ;  /* 0x0028d8d901007387 */ /* 0x0003e80000100800 */
[----:B------:R1:W-:Y:S02]  /*60190*/  STL [R1+0x28d4], R216 ;  /* 0x0028d4d801007387 */ /* 0x0003e40000100800 */
[----:B-1----:R-:W-:-:S02]  /*601a0*/  IMAD.MOV.U32 R2, RZ, RZ, R28 ;  /* 0x000000ffff027224 */ /* 0x002fc400078e001c */
[----:B------:R1:W-:Y:S01]  /*601b0*/  STL [R1+0x28d0], R252 ;  /* 0x0028d0fc01007387 */ /* 0x0003e20000100800 */
[----:B------:R-:W-:Y:S02]  /*601c0*/  IMAD.MOV.U32 R217, RZ, RZ, R29 ;  /* 0x000000ffffd97224 */ /* 0x000fe400078e001d */
[----:B------:R-:W-:Y:S02]  /*601d0*/  IMAD.MOV.U32 R216, RZ, RZ, R30 ;  /* 0x000000ffffd87224 */ /* 0x000fe400078e001e */
[----:B-1----:R-:W-:Y:S02]  /*601e0*/  IMAD.MOV.U32 R252, RZ, RZ, R31 ;  /* 0x000000fffffc7224 */ /* 0x002fe400078e001f */
[----:B------:R-:W-:Y:S01]  /*601f0*/  HMMA.1688.F32.TF32 R28, R244, R106, R152 ;  /* 0x0000006af41c723c */ /* 0x000fe20000081098 */
[----:B------:R-:W-:Y:S04]  /*60200*/  STL.64 [R1+0x5f0], R32 ;  /* 0x0005f02001007387 */ /* 0x000fe80000100a00 */
[----:B------:R-:W-:Y:S04]  /*60210*/  STL.64 [R1+0x5f8], R34 ;  /* 0x0005f82201007387 */ /* 0x000fe80000100a00 */
[----:B------:R-:W-:Y:S04]  /*60220*/  STL [R1+0x28ec], R252 ;  /* 0x0028ecfc01007387 */ /* 0x000fe80000100800 */
[----:B------:R-:W-:Y:S04]  /*60230*/  STL [R1+0x28e8], R216 ;  /* 0x0028e8d801007387 */ /* 0x000fe80000100800 */
[----:B------:R-:W-:Y:S04]  /*60240*/  STL [R1+0x28e4], R217 ;  /* 0x0028e4d901007387 */ /* 0x000fe80000100800 */
[----:B------:R-:W-:Y:S04]  /*60250*/  STL [R1+0x28e0], R2 ;  /* 0x0028e00201007387 */ /* 0x000fe80000100800 */
[----:B------:R-:W-:Y:S04]  /*60260*/  STL.64 [R1+0x5a0], R28 ;  /* 0x0005a01c01007387 */ /* 0x000fe80000100a00 */
[----:B------:R5:W-:Y:S01]  /*60270*/  STL.64 [R1+0x5a8], R30 ;  /* 0x0005a81e01007387 */ /* 0x000be20000100a00 */
[-C--:B--2---:R-:W-:Y:S08]  /*60280*/  HMMA.1688.F32.TF32 R52, R4, R40.reuse, R52 ;  /* 0x000000280434723c */ /* 0x084ff00000081034 */
[-C--:B---3--:R-:W-:Y:S11]  /*60290*/  HMMA.1688.F32.TF32 R44, R8, R40.reuse, R44 ;  /* 0x00000028082c723c */ /* 0x088ff6000008102c */
[----:B------:R-:W-:Y:S04]  /*602a0*/  @!UPT UIADD3 URZ, URZ, URZ, URZ ;  /* 0x0000003f3f3ff290 */ /* 0x000fe8000fffe03f */
[----:B------:R-:W-:Y:S04]  /*602b0*/  STL.64 [R1+0x2978], R54 ;  /* 0x0029783601007387 */ /* 0x000fe80000100a00 */
[----:B------:R-:W-:Y:S04]  /*602c0*/  STL.64 [R1+0x2970], R52 ;  /* 0x0029703401007387 */ /* 0x000fe80000100a00 */
[----:B------:R-:W-:Y:S04]  /*602d0*/  STL.64 [R1+0x2930], R46 ;  /* 0x0029302e01007387 */ /* 0x000fe80000100a00 */
[----:B------:R-:W-:Y:S04]  /*602e0*/  STL.64 [R1+0x2928], R44 ;  /* 0x0029282c01007387 */ /* 0x000fe80000100a00 */
[----:B------:R-:W2:Y:S04]  /*602f0*/  LDL.LU R60, [R1+0x890] ;  /* 0x00089000013c7983 */ /* 0x000ea80000300800 */
[----:B------:R-:W2:Y:S04]  /*60300*/  LDL.LU R61, [R1+0x894] ;  /* 0x00089400013d7983 */ /* 0x000ea80000300800 */
[----:B------:R-:W2:Y:S04]  /*60310*/  LDL.LU R62, [R1+0x898] ;  /* 0x00089800013e7983 */ /* 0x000ea80000300800 */
[----:B------:R-:W2:Y:S01]  /*60320*/  LDL.LU R63, [R1+0x89c] ;  /* 0x00089c00013f7983 */ /* 0x000ea20000300800 */
[-C--:B-----5:R-:W-:Y:S03]  /*60330*/  HMMA.1688.F32.TF32 R28, R16, R40.reuse, R56 ;  /* 0x00000028101c723c */ /* 0x0a0fe60000081038 */
[----:B------:R-:W2:Y:S05]  /*60340*/  LDSM.16.M88.4 R56, [R0+0x17080] ;  /* 0x017080000038783b */ /* 0x000eaa0000000200 */
[----:B----4-:R-:W-:Y:S11]  /*60350*/  HMMA.1688.F32.TF32 R48, R12, R40, R48 ;  /* 0x000000280c30723c */ /* 0x010ff60000081030 */
[----:B------:R-:W-:Y:S05]  /*60360*/  @!UPT UIADD3 URZ, URZ, URZ, URZ ;  /* 0x0000003f3f3ff290 */ /* 0x000fea000fffe03f */
[----:B------:R-:W-:Y:S02]  /*60370*/  IMAD.MOV.U32 R25, RZ, RZ, R28 ;  /* 0x000000ffff197224 */ /* 0x000fe400078e001c */
[----:B------:R-:W-:Y:S02]  /*60380*/  IMAD.MOV.U32 R24, RZ, RZ, R29 ;  /* 0x000000ffff187224 */ /* 0x000fe400078e001d */
[----:B------:R-:W-:Y:S02]  /*60390*/  IMAD.MOV.U32 R21, RZ, RZ, R30 ;  /* 0x000000ffff157224 */ /* 0x000fe400078e001e */
[----:B------:R-:W-:Y:S02]  /*603a0*/  IMAD.MOV.U32 R20, RZ, RZ, R31 ;  /* 0x000000ffff147224 */ /* 0x000fe400078e001f */
[-C--:B------:R-:W-:Y:S01]  /*603b0*/  HMMA.1688.F32.TF32 R28, R228, R110.reuse, R156 ;  /* 0x0000006ee41c723c */ /* 0x080fe2000008109c */
[----:B------:R-:W-:Y:S04]  /*603c0*/  STL.64 [R1+0x2940], R50 ;  /* 0x0029403201007387 */ /* 0x000fe80000100a00 */
[----:B------:R-:W-:Y:S04]  /*603d0*/  STL.64 [R1+0x2938], R48 ;  /* 0x0029383001007387 */ /* 0x000fe80000100a00 */
[----:B------:R-:W-:Y:S04]  /*603e0*/  STL.64 [R1+0x29c8], R22 ;  /* 0x0029c81601007387 */ /* 0x000fe80000100a00 */
[----:B------:R1:W-:Y:S02]  /*603f0*/  STL.64 [R1+0x29c0], R20 ;  /* 0x0029c01401007387 */ /* 0x0003e40000100a00 */
[----:B-1----:R-:W-:Y:S09]  /*60400*/  HMMA.1688.F32.TF32 R20, R236, R110, R160 ;  /* 0x0000006eec14723c */ /* 0x002ff200000810a0 */
[----:B------:R-:W-:-:S02]  /*60410*/  IMAD.MOV.U32 R40, RZ, RZ, R31 ;  /* 0x000000ffff287224 */ /* 0x000fc400078e001f */
[----:B------:R-:W-:Y:S01]  /*60420*/  IMAD.MOV.U32 R41, RZ, RZ, R30 ;  /* 0x000000ffff297224 */ /* 0x000fe200078e001e */
[----:B------:R-:W-:Y:S01]  /*60430*/  STL.64 [R1+0x29b8], R26 ;  /* 0x0029b81a01007387 */ /* 0x000fe20000100a00 */
[----:B------:R-:W-:Y:S02]  /*60440*/  IMAD.MOV.U32 R217, RZ, RZ, R28 ;  /* 0x000000ffffd97224 */ /* 0x000fe400078e001c */
[----:B------:R-:W-:Y:S01]  /*60450*/  IMAD.MOV.U32 R2, RZ, RZ, R29 ;  /* 0x000000ffff027224 */ /* 0x000fe200078e001d */
[----:B------:R-:W-:Y:S04]  /*60460*/  STL.64 [R1+0x29b0], R24 ;  /* 0x0029b01801007387 */ /* 0x000fe80000100a00 */
[----:B------:R-:W-:Y:S04]  /*60470*/  STL [R1+0x28fc], R40 ;  /* 0x0028fc2801007387 */ /* 0x000fe80000100800 */
[----:B------:R-:W-:Y:S04]  /*60480*/  STL [R1+0x28f8], R41 ;  /* 0x0028f82901007387 */ /* 0x000fe80000100800 */
[----:B------:R-:W-:Y:S04]  /*60490*/  STL [R1+0x28f4], R217 ;  /* 0x0028f4d901007387 */ /* 0x000fe80000100800 */
[----:B------:R-:W-:Y:S01]  /*604a0*/  STL [R1+0x28f0], R2 ;  /* 0x0028f00201007387 */ /* 0x000fe20000100800 */
[----:B------:R-:W-:-:S02]  /*604b0*/  IMAD.MOV.U32 R252, RZ, RZ, R22 ;  /* 0x000000fffffc7224 */ /* 0x000fc400078e0016 */
[----:B------:R-:W-:Y:S01]  /*604c0*/  IMAD.MOV.U32 R216, RZ, RZ, R23 ;  /* 0x000000ffffd87224 */ /* 0x000fe200078e0017 */
[----:B------:R1:W-:Y:S02]  /*604d0*/  STL.64 [R1+0x540], R20 ;  /* 0x0005401401007387 */ /* 0x0003e40000100a00 */
[-C--:B-1----:R-:W-:Y:S02]  /*604e0*/  HMMA.1688.F32.TF32 R20, R232, R110.reuse, R164 ;  /* 0x0000006ee814723c */ /* 0x082fe400000810a4 */
[----:B------:R-:W-:Y:S11]  /*604f0*/  STL.64 [R1+0x2a08], R42 ;  /* 0x002a082a01007387 */ /* 0x000ff60000100a00 */
[----:B------:R-:W-:Y:S11]  /*60500*/  @!UPT UIADD3 URZ, URZ, URZ, URZ ;  /* 0x0000003f3f3ff290 */ /* 0x000ff6000fffe03f */
[----:B------:R-:W-:Y:S02]  /*60510*/  IMAD.MOV.U32 R40, RZ, RZ, R20 ;  /* 0x000000ffff287224 */ /* 0x000fe400078e0014 */
[----:B------:R-:W-:Y:S02]  /*60520*/  IMAD.MOV.U32 R41, RZ, RZ, R21 ;  /* 0x000000ffff297224 */ /* 0x000fe400078e0015 */
[----:B------:R-:W-:Y:S02]  /*60530*/  IMAD.MOV.U32 R217, RZ, RZ, R22 ;  /* 0x000000ffffd97224 */ /* 0x000fe400078e0016 */
[----:B------:R-:W-:Y:S02]  /*60540*/  IMAD.MOV.U32 R2, RZ, RZ, R23 ;  /* 0x000000ffff027224 */ /* 0x000fe400078e0017 */
[----:B------:R-:W-:Y:S01]  /*60550*/  HMMA.1688.F32.TF32 R20, R244, R110, R168 ;  /* 0x0000006ef414723c */ /* 0x000fe200000810a8 */
[----:B------:R-:W-:Y:S01]  /*60560*/  STL.64 [R1+0x2a00], R40 ;  /* 0x002a002801007387 */ /* 0x000fe20000100a00 */
[----:B------:R-:W-:-:S02]  /*60570*/  IMAD.MOV.U32 R128, RZ, RZ, R174 ;  /* 0x000000ffff807224 */ /* 0x000fc400078e00ae */
[----:B------:R-:W-:Y:S02]  /*60580*/  IMAD.MOV.U32 R129, RZ, RZ, R175 ;  /* 0x000000ffff817224 */ /* 0x000fe400078e00af */
[----:B------:R-:W-:Y:S02]  /*60590*/  IMAD.MOV.U32 R130, RZ, RZ, R122 ;  /* 0x000000ffff827224 */ /* 0x000fe400078e007a */
[----:B------:R-:W-:Y:S02]  /*605a0*/  IMAD.MOV.U32 R131, RZ, RZ, R123 ;  /* 0x000000ffff837224 */ /* 0x000fe400078e007b */
[----:B------:R-:W-:Y:S02]  /*605b0*/  IMAD.MOV.U32 R132, RZ, RZ, R118 ;  /* 0x000000ffff847224 */ /* 0x000fe400078e0076 */
[----:B------:R-:W-:Y:S02]  /*605c0*/  IMAD.MOV.U32 R133, RZ, RZ, R119 ;  /* 0x000000ffff857224 */ /* 0x000fe400078e0077 */
[----:B------:R-:W-:-:S09]  /*605d0*/  IMAD.MOV.U32 R134, RZ, RZ, R114 ;  /* 0x000000ffff867224 */ /* 0x000fd200078e0072 */
[----:B------:R-:W-:Y:S04]  /*605e0*/  STL.64 [R1+0x4e0], R20 ;  /* 0x0004e01401007387 */ /* 0x000fe80000100a00 */
[----:B------:R1:W-:Y:S04]  /*605f0*/  STL.64 [R1+0x4e8], R22 ;  /* 0x0004e81601007387 */ /* 0x0003e80000100a00 */
[----:B------:R-:W3:Y:S04]  /*60600*/  LDL.LU R174, [R1+0x2b50] ;  /* 0x002b500001ae7983 */ /* 0x000ee80000300800 */
[----:B------:R-:W3:Y:S04]  /*60610*/  LDL.LU R175, [R1+0x2b4c] ;  /* 0x002b4c0001af7983 */ /* 0x000ee80000300800 */
[----:B------:R-:W4:Y:S01]  /*60620*/  LDL.LU R122, [R1+0x2b48] ;  /* 0x002b4800017a7983 */ /* 0x000f220000300800 */
[----:B------:R-:W-:-:S03]  /*60630*/  IMAD.MOV.U32 R135, RZ, RZ, R115 ;  /* 0x000000ffff877224 */ /* 0x000fc600078e0073 */
[----:B------:R-:W4:Y:S04]  /*60640*/  LDL.LU R123, [R1+0x2b44] ;  /* 0x002b4400017b7983 */ /* 0x000f280000300800 */
[----:B------:R-:W5:Y:S04]  /*60650*/  LDL.LU R118, [R1+0x2b40] ;  /* 0x002b400001767983 */ /* 0x000f680000300800 */
[----:B------:R-:W5:Y:S01]  /*60660*/  LDL.LU R119, [R1+0x2b3c] ;  /* 0x002b3c0001777983 */ /* 0x000f620000300800 */
[----:B------:R-:W-:-:S03]  /*60670*/  IMAD.MOV.U32 R139, RZ, RZ, R100 ;  /* 0x000000ffff8b7224 */ /* 0x000fc600078e0064 */
[----:B------:R-:W3:Y:S01]  /*60680*/  LDL.LU R114, [R1+0x2b38] ;  /* 0x002b380001727983 */ /* 0x000ee20000300800 */
[----:B------:R-:W-:-:S03]  /*60690*/  IMAD.MOV.U32 R138, RZ, RZ, R101 ;  /* 0x000000ffff8a7224 */ /* 0x000fc600078e0065 */
        /* <DEDUP_REMOVED lines=19> */
[----:B--2---:R-:W-:Y:S03]  /*607d0*/  HMMA.1688.F32.TF32 R68, R4, R56, R60 ;  /* 0x000000380444723c */ /* 0x004fe6000008103c */
[----:B------:R-:W2:Y:S04]  /*607e0*/  LDL.LU R60, [R1+0x320] ;  /* 0x00032000013c7983 */ /* 0x000ea80000300800 */
[----:B------:R-:W2:Y:S04]  /*607f0*/  LDL.LU R61, [R1+0x324] ;  /* 0x00032400013d7983 */ /* 0x000ea80000300800 */
        /* <DEDUP_REMOVED lines=26> */
[----:B------:R-:W-:Y:S04]  /*609a0*/  STL.64 [R1+0x2a18], R70 ;  /* 0x002a184601007387 */ /* 0x000fe80000100a00 */
[----:B------:R-:W-:Y:S01]  /*609b0*/  STL.64 [R1+0x2a10], R68 ;  /* 0x002a104401007387 */ /* 0x000fe20000100a00 */
[-C--:B---3--:R-:W-:Y:S08]  /*609c0*/  HMMA.1688.F32.TF32 R28, R228, R114.reuse, R172 ;  /* 0x00000072e41c723c */ /* 0x088ff000000810ac */
[-C--:B------:R-:W-:Y:S08]  /*609d0*/  HMMA.1688.F32.TF32 R24, R236, R114.reuse, R176 ;  /* 0x00000072ec18723c */ /* 0x080ff000000810b0 */
[----:B-1----:R-:W-:Y:S08]  /*609e0*/  HMMA.1688.F32.TF32 R20, R232, R114, R180 ;  /* 0x00000072e814723c */ /* 0x002ff000000810b4 */
[-C--:B----4-:R-:W-:Y:S08]  /*609f0*/  HMMA.1688.F32.TF32 R64, R12, R56.reuse, R64 ;  /* 0x000000380c40723c */ /* 0x090ff00000081040 */
[-C--:B--2---:R-:W-:Y:S08]  /*60a00*/  HMMA.1688.F32.TF32 R60, R8, R56.reuse, R60 ;  /* 0x00000038083c723c */ /* 0x084ff0000008103c */
[----:B-----5:R-:W-:Y:S01]  /*60a10*/  HMMA.1688.F32.TF32 R248, R16, R56, R72 ;  /* 0x0000003810f8723c */ /* 0x020fe20000081048 */
[----:B------:R-:W-:Y:S01]  /*60a20*/  IMAD.MOV.U32 R124, RZ, RZ, R109 ;  /* 0x000000ffff7c7224 */ /* 0x000fe200078e006d */
[----:B------:R-:W-:Y:S11]  /*60a30*/  LDSM.16.M88.4 R72, [R0+0x18080] ;  /* 0x018080000048783b */ /* 0x000ff60000000200 */
[----:B------:R-:W-:Y:S02]  /*60a40*/  @!UPT UIADD3 URZ, URZ, URZ, URZ ;  /* 0x0000003f3f3ff290 */ /* 0x000fe4000fffe03f */
[----:B------:R-:W-:Y:S04]  /*60a50*/  STL.64 [R1+0x2a30], R62 ;  /* 0x002a303e01007387 */ /* 0x000fe80000100a00 */
[----:B------:R-:W-:Y:S04]  /*60a60*/  STL.64 [R1+0x2a28], R60 ;  /* 0x002a283c01007387 */ /* 0x000fe80000100a00 */
[----:B------:R-:W-:Y:S01]  /*60a70*/  STL.64 [R1+0x600], R28 ;  /* 0x0006001c01007387 */ /* 0x000fe20000100a00 */
[----:B------:R-:W-:-:S03]  /*60a80*/  IMAD.MOV.U32 R57, RZ, RZ, R22 ;  /* 0x000000ffff397224 */ /* 0x000fc600078e0016 */
[----:B------:R-:W-:Y:S01]  /*60a90*/  STL.64 [R1+0x608], R30 ;  /* 0x0006081e01007387 */ /* 0x000fe20000100a00 */
[----:B------:R-:W-:-:S03]  /*60aa0*/  IMAD.MOV.U32 R56, RZ, RZ, R23 ;  /* 0x000000ffff387224 */ /* 0x000fc600078e0017 */
[----:B------:R-:W-:Y:S04]  /*60ab0*/  STL.64 [R1+0x5e0], R24 ;  /* 0x0005e01801007387 */ /* 0x000fe80000100a00 */
[----:B------:R-:W-:Y:S04]  /*60ac0*/  STL.64 [R1+0x5e8], R26 ;  /* 0x0005e81a01007387 */ /* 0x000fe80000100a00 */
[----:B------:R1:W-:Y:S02]  /*60ad0*/  STL.64 [R1+0x5c0], R20 ;  /* 0x0005c01401007387 */ /* 0x0003e40000100a00 */
[----:B-1----:R-:W-:Y:S11]  /*60ae0*/  HMMA.1688.F32.TF32 R20, R244, R114, R184 ;  /* 0x00000072f414723c */ /* 0x002ff600000810b8 */
[----:B------:R-:W-:Y:S11]  /*60af0*/  @!UPT UIADD3 URZ, URZ, URZ, URZ ;  /* 0x0000003f3f3ff290 */ /* 0x000ff6000fffe03f */
[----:B------:R-:W-:Y:S01]  /*60b00*/  @!UPT UIADD3 URZ, URZ, URZ, URZ ;  /* 0x0000003f3f3ff290 */ /* 0x000fe2000fffe03f */
[----:B------:R-:W-:Y:S04]  /*60b10*/  STL.64 [R1+0x590], R20 ;  /* 0x0005901401007387 */ /* 0x000fe80000100a00 */
[----:B------:R1:W-:Y:S02]  /*60b20*/  STL.64 [R1+0x598], R22 ;  /* 0x0005981601007387 */ /* 0x0003e40000100a00 */
[-C--:B-1----:R-:W-:Y:S08]  /*60b30*/  HMMA.1688.F32.TF32 R20, R228, R118.reuse, R188 ;  /* 0x00000076e414723c */ /* 0x082ff000000810bc */
[-C--:B------:R-:W-:Y:S08]  /*60b40*/  HMMA.1688.F32.TF32 R28, R236, R118.reuse, R192 ;  /* 0x00000076ec1c723c */ /* 0x080ff000000810c0 */
[-C--:B------:R-:W-:Y:S07]  /*60b50*/  HMMA.1688.F32.TF32 R24, R232, R118.reuse, R196 ;  /* 0x00000076e818723c */ /* 0x080fee00000810c4 */
[----:B------:R-:W-:Y:S04]  /*60b60*/  STL.64 [R1+0x580], R20 ;  /* 0x0005801401007387 */ /* 0x000fe80000100a00 */
[----:B------:R1:W-:Y:S02]  /*60b70*/  STL.64 [R1+0x588], R22 ;  /* 0x0005881601007387 */ /* 0x0003e40000100a00 */
[----:B-1----:R-:W-:Y:S02]  /*60b80*/  HMMA.1688.F32.TF32 R20, R244, R118, R200 ;  /* 0x00000076f414723c */ /* 0x002fe400000810c8 */
[----:B------:R-:W-:Y:S04]  /*60b90*/  STL.64 [R1+0x570], R28 ;  /* 0x0005701c01007387 */ /* 0x000fe80000100a00 */
[----:B------:R-:W-:Y:S04]  /*60ba0*/  STL.64 [R1+0x578], R30 ;  /* 0x0005781e01007387 */ /* 0x000fe80000100a00 */
[----:B------:R-:W-:Y:S04]  /*60bb0*/  STL.64 [R1+0x560], R24 ;  /* 0x0005601801007387 */ /* 0x000fe80000100a00 */
[----:B------:R-:W-:Y:S09]  /*60bc0*/  STL.64 [R1+0x568], R26 ;  /* 0x0005681a01007387 */ /* 0x000ff20000100a00 */
[----:B------:R-:W-:Y:S04]  /*60bd0*/  STL.64 [R1+0x520], R20 ;  /* 0x0005201401007387 */ /* 0x000fe80000100a00 */
[----:B------:R1:W-:Y:S02]  /*60be0*/  STL.64 [R1+0x528], R22 ;  /* 0x0005281601007387 */ /* 0x0003e40000100a00 */
[----:B-1----:R-:W-:Y:S01]  /*60bf0*/  HMMA.1688.F32.TF32 R20, R228, R122, R136 ;  /* 0x0000007ae414723c */ /* 0x002fe20000081088 */
[----:B------:R-:W-:-:S02]  /*60c00*/  IMAD.MOV.U32 R125, RZ, RZ, R108 ;  /* 0x000000ffff7d7224 */ /* 0x000fc400078e006c */
[----:B------:R-:W-:Y:S02]  /*60c10*/  IMAD.MOV.U32 R126, RZ, RZ, R105 ;  /* 0x000000ffff7e7224 */ /* 0x000fe400078e0069 */
[----:B------:R-:W-:-:S03]  /*60c20*/  IMAD.MOV.U32 R127, RZ, RZ, R104 ;  /* 0x000000ffff7f7224 */ /* 0x000fc600078e0068 */
[-C--:B------:R-:W-:Y:S08]  /*60c30*/  HMMA.1688.F32.TF32 R28, R236, R122.reuse, R132 ;  /* 0x0000007aec1c723c */ /* 0x080ff00000081084 */
[-C--:B------:R-:W-:Y:S07]  /*60c40*/  HMMA.1688.F32.TF32 R24, R232, R122.reuse, R128 ;  /* 0x0000007ae818723c */ /* 0x080fee0000081080 */
[----:B------:R-:W-:Y:S04]  /*60c50*/  STL.64 [R1+0x510], R20 ;  /* 0x0005101401007387 */ /* 0x000fe80000100a00 */
[----:B------:R1:W-:Y:S02]  /*60c60*/  STL.64 [R1+0x518], R22 ;  /* 0x0005181601007387 */ /* 0x0003e40000100a00 */
[----:B-1----:R-:W-:Y:S02]  /*60c70*/  HMMA.1688.F32.TF32 R20, R244, R122, R124 ;  /* 0x0000007af414723c */ /* 0x002fe4000008107c */
[----:B------:R1:W-:Y:S04]  /*60c80*/  STL.64 [R1+0x500], R28 ;  /* 0x0005001c01007387 */ /* 0x0003e80000100a00 */
[----:B------:R2:W-:Y:S02]  /*60c90*/  STL.64 [R1+0x508], R30 ;  /* 0x0005081e01007387 */ /* 0x0005e40000100a00 */
[----:B------:R-:W-:Y:S02]  /*60ca0*/  HMMA.1688.F32.TF32 R108, R4, R92, R240 ;  /* 0x0000005c046c723c */ /* 0x000fe400000810f0 */
[----:B------:R-:W3:Y:S04]  /*60cb0*/  LDL.LU R240, [R1+0x8d0] ;  /* 0x0008d00001f07983 */ /* 0x000ee80000300800 */
[----:B------:R-:W-:Y:S04]  /*60cc0*/  STL.64 [R1+0x4f0], R24 ;  /* 0x0004f01801007387 */ /* 0x000fe80000100a00 */
[----:B------:R-:W-:Y:S05]  /*60cd0*/  STL.64 [R1+0x4f8], R26 ;  /* 0x0004f81a01007387 */ /* 0x000fea0000100a00 */
[----:B------:R4:W-:Y:S04]  /*60ce0*/  STL.64 [R1+0x4d0], R20 ;  /* 0x0004d01401007387 */ /* 0x0009e80000100a00 */
[----:B------:R5:W-:Y:S04]  /*60cf0*/  STL.64 [R1+0x4d8], R22 ;  /* 0x0004d81601007387 */ /* 0x000be80000100a00 */
[----:B------:R-:W3:Y:S04]  /*60d00*/  LDL.LU R241, [R1+0x8d4] ;  /* 0x0008d40001f17983 */ /* 0x000ee80000300800 */
[----:B------:R-:W3:Y:S04]  /*60d10*/  LDL.LU R242, [R1+0x8d8] ;  /* 0x0008d80001f27983 */ /* 0x000ee80000300800 */
[----:B------:R-:W3:Y:S01]  /*60d20*/  LDL.LU R243, [R1+0x8dc] ;  /* 0x0008dc0001f37983 */ /* 0x000ee20000300800 */
[----:B------:R-:W-:-:S03]  /*60d30*/  IMAD.MOV.U32 R224, RZ, RZ, R120 ;  /* 0x000000ffffe07224 */ /* 0x000fc600078e0078 */
[----:B-1----:R-:W3:Y:S01]  /*60d40*/  LDL.LU R28, [R1+0x990] ;  /* 0x00099000011c7983 */ /* 0x002ee20000300800 */
[----:B------:R-:W-:-:S03]  /*60d50*/  IMAD.MOV.U32 R225, RZ, RZ, R121 ;  /* 0x000000ffffe17224 */ /* 0x000fc600078e0079 */
[----:B------:R-:W3:Y:S01]  /*60d60*/  LDL.LU R29, [R1+0x994] ;  /* 0x00099400011d7983 */ /* 0x000ee20000300800 */
[----:B------:R-:W-:-:S03]  /*60d70*/  IMAD.MOV.U32 R226, RZ, RZ, R206 ;  /* 0x000000ffffe27224 */ /* 0x000fc600078e00ce */
[----:B--2---:R-:W3:Y:S01]  /*60d80*/  LDL.LU R30, [R1+0x998] ;  /* 0x00099800011e7983 */ /* 0x004ee20000300800 */
[----:B------:R-:W-:-:S03]  /*60d90*/  IMAD.MOV.U32 R227, RZ, RZ, R207 ;  /* 0x000000ffffe37224 */ /* 0x000fc600078e00cf */
[----:B------:R-:W3:Y:S04]  /*60da0*/  LDL.LU R31, [R1+0x99c] ;  /* 0x00099c00011f7983 */ /* 0x000ee80000300800 */
[----:B------:R-:W2:Y:S04]  /*60db0*/  LDL.LU R120, [R1+0x2b30] ;  /* 0x002b300001787983 */ /* 0x000ea80000300800 */
[----:B------:R-:W3:Y:S04]  /*60dc0*/  LDL.LU R121, [R1+0x2b2c] ;  /* 0x002b2c0001797983 */ /* 0x000ee80000300800 */
[----:B------:R-:W4:Y:S04]  /*60dd0*/  LDL.LU R206, [R1+0x2b28] ;  /* 0x002b280001ce7983 */ /* 0x000f280000300800 */
[----:B------:R-:W5:Y:S01]  /*60de0*/  LDL.LU R207, [R1+0x2b24] ;  /* 0x002b240001cf7983 */ /* 0x000f620000300800 */
[----:B------:R-:W-:-:S02]  /*60df0*/  IMAD.MOV.U32 R36, RZ, RZ, R215 ;  /* 0x000000ffff247224 */ /* 0x000fc400078e00d7 */
[----:B------:R-:W-:Y:S01]  /*60e00*/  IMAD.MOV.U32 R37, RZ, RZ, R214 ;  /* 0x000000ffff257224 */ /* 0x000fe200078e00d6 */
[----:B------:R-:W5:Y:S01]  /*60e10*/  LDL.LU R215, [R1+0x2b20] ;  /* 0x002b200001d77983 */ /* 0x000f620000300800 */
[----:B------:R-:W-:Y:S02]  /*60e20*/  IMAD.MOV.U32 R38, RZ, RZ, R210 ;  /* 0x000000ffff267224 */ /* 0x000fe400078e00d2 */
[----:B------:R-:W-:Y:S01]  /*60e30*/  IMAD.MOV.U32 R39, RZ, RZ, R211 ;  /* 0x000000ffff277224 */ /* 0x000fe200078e00d3 */
[----:B------:R-:W5:Y:S04]  /*60e40*/  LDL.LU R214, [R1+0x2b1c] ;  /* 0x002b1c0001d67983 */ /* 0x000f680000300800 */
[----:B------:R-:W5:Y:S04]  /*60e50*/  LDL.LU R210, [R1+0x2b18] ;  /* 0x002b180001d27983 */ /* 0x000f680000300800 */
[----:B------:R-:W5:Y:S01]  /*60e60*/  LDL.LU R211, [R1+0x2b14] ;  /* 0x002b140001d37983 */ /* 0x000f620000300800 */
[----:B--2---:R-:W-:-:S02]  /*60e70*/  IMAD.MOV.U32 R55, RZ, RZ, R120 ;  /* 0x000000ffff377224 */ /* 0x004fc400078e0078 */
[----:B---3--:R-:W-:Y:S02]  /*60e80*/  IMAD.MOV.U32 R54, RZ, RZ, R121 ;  /* 0x000000ffff367224 */ /* 0x008fe400078e0079 */
[----:B----4-:R-:W-:Y:S02]  /*60e90*/  IMAD.MOV.U32 R52, RZ, RZ, R206 ;  /* 0x000000ffff347224 */ /* 0x010fe400078e00ce */
[----:B------:R-:W2:Y:S01]  /*60ea0*/  LDL.LU R206, [R1+0x2b10] ;  /* 0x002b100001ce7983 */ /* 0x000ea20000300800 */
[----:B-----5:R-:W-:-:S03]  /*60eb0*/  IMAD.MOV.U32 R53, RZ, RZ, R207 ;  /* 0x000000ffff357224 */ /* 0x020fc600078e00cf */
[----:B------:R-:W3:Y:S04]  /*60ec0*/  LDL.LU R207, [R1+0x2b0c] ;  /* 0x002b0c0001cf7983 */ /* 0x000ee80000300800 */
[----:B------:R-:W4:Y:S04]  /*60ed0*/  LDL.LU R121, [R1+0x2b08] ;  /* 0x002b080001797983 */ /* 0x000f280000300800 */
[----:B------:R-:W5:Y:S04]  /*60ee0*/  LDL.LU R120, [R1+0x2b04] ;  /* 0x002b040001787983 */ /* 0x000f680000300800 */
[----:B------:R-:W5:Y:S04]  /*60ef0*/  LDL.LU R48, [R1+0x910] ;  /* 0x0009100001307983 */ /* 0x000f680000300800 */
[----:B------:R-:W5:Y:S04]  /*60f00*/  LDL.LU R49, [R1+0x914] ;  /* 0x0009140001317983 */ /* 0x000f680000300800 */
[----:B------:R-:W5:Y:S04]  /*60f10*/  LDL.LU R50, [R1+0x918] ;  /* 0x0009180001327983 */ /* 0x000f680000300800 */
        /* <DEDUP_REMOVED lines=8> */
[----:B------:R-:W5:Y:S04]  /*60fa0*/  LDL.LU R23, [R1+0x8ac] ;  /* 0x0008ac0001177983 */ /* 0x000f680000300800 */
[----:B------:R-:W5:Y:S04]  /*60fb0*/  LDL.LU R211, [R1+0x2b00] ;  /* 0x002b000001d37983 */ /* 0x000f680000300800 */
[----:B------:R-:W5:Y:S04]  /*60fc0*/  LDL.LU R210, [R1+0x2afc] ;  /* 0x002afc0001d27983 */ /* 0x000f680000300800 */
[----:B------:R-:W5:Y:S04]  /*60fd0*/  LDL.LU R214, [R1+0x2af8] ;  /* 0x002af80001d67983 */ /* 0x000f680000300800 */
[----:B------:R-:W5:Y:S01]  /*60fe0*/  LDL.LU R215, [R1+0x2af4] ;  /* 0x002af40001d77983 */ /* 0x000f620000300800 */
[----:B--2---:R-:W-:-:S02]  /*60ff0*/  IMAD.MOV.U32 R159, RZ, RZ, R206 ;  /* 0x000000ffff9f7224 */ /* 0x004fc400078e00ce */
[----:B---3--:R-:W-:Y:S02]  /*61000*/  IMAD.MOV.U32 R158, RZ, RZ, R207 ;  /* 0x000000ffff9e7224 */ /* 0x008fe400078e00cf */
[----:B----4-:R-:W-:Y:S02]  /*61010*/  IMAD.MOV.U32 R157, RZ, RZ, R121 ;  /* 0x000000ffff9d7224 */ /* 0x010fe400078e0079 */
[----:B-----5:R-:W-:Y:S02]  /*61020*/  IMAD.MOV.U32 R156, RZ, RZ, R120 ;  /* 0x000000ffff9c7224 */ /* 0x020fe400078e0078 */
[----:B------:R-:W2:Y:S04]  /*61030*/  LDL.LU R120, [R1+0x2af0] ;  /* 0x002af00001787983 */ /* 0x000ea80000300800 */
[----:B------:R-:W3:Y:S04]  /*61040*/  LDL.LU R121, [R1+0x2aec] ;  /* 0x002aec0001797983 */ /* 0x000ee80000300800 */
[----:B------:R-:W4:Y:S04]  /*61050*/  LDL.LU R207, [R1+0x2ae8] ;  /* 0x002ae80001cf7983 */ /* 0x000f280000300800 */
[----:B------:R-:W5:Y:S01]  /*61060*/  LDL.LU R206, [R1+0x2ae4] ;  /* 0x002ae40001ce7983 */ /* 0x000f620000300800 */
[----:B------:R-:W-:-:S02]  /*61070*/  IMAD.MOV.U32 R163, RZ, RZ, R211 ;  /* 0x000000ffffa37224 */ /* 0x000fc400078e00d3 */
[----:B------:R-:W-:Y:S02]  /*61080*/  IMAD.MOV.U32 R162, RZ, RZ, R210 ;  /* 0x000000ffffa27224 */ /* 0x000fe400078e00d2 */
[----:B------:R-:W-:Y:S02]  /*61090*/  IMAD.MOV.U32 R160, RZ, RZ, R214 ;  /* 0x000000ffffa07224 */ /* 0x000fe400078e00d6 */
[----:B------:R-:W2:Y:S01]  /*610a0*/  LDL.LU R214, [R1+0x2ae0] ;  /* 0x002ae00001d67983 */ /* 0x000ea20000300800 */
[----:B------:R-:W-:-:S03]  /*610b0*/  IMAD.MOV.U32 R161, RZ, RZ, R215 ;  /* 0x000000ffffa17224 */ /* 0x000fc600078e00d7 */
[----:B------:R-:W3:Y:S04]  /*610c0*/  LDL.LU R215, [R1+0x2adc] ;  /* 0x002adc0001d77983 */ /* 0x000ee80000300800 */
        /* <DEDUP_REMOVED lines=46> */
[----:B------:R-:W-:-:S02]  /*613b0*/  IMAD.MOV.U32 R164, RZ, RZ, R206 ;  /* 0x000000ffffa47224 */ /* 0x000fc400078e00ce */
[----:B------:R-:W-:Y:S02]  /*613c0*/  IMAD.MOV.U32 R165, RZ, RZ, R207 ;  /* 0x000000ffffa57224 */ /* 0x000fe400078e00cf */
[----:B--2---:R-:W-:Y:S02]  /*613d0*/  IMAD.MOV.U32 R171, RZ, RZ, R211 ;  /* 0x000000ffffab7224 */ /* 0x004fe400078e00d3 */
[----:B---3--:R-:W-:Y:S02]  /*613e0*/  IMAD.MOV.U32 R170, RZ, RZ, R210 ;  /* 0x000000ffffaa7224 */ /* 0x008fe400078e00d2 */
[----:B----4-:R-:W-:Y:S02]  /*613f0*/  IMAD.MOV.U32 R169, RZ, RZ, R215 ;  /* 0x000000ffffa97224 */ /* 0x010fe400078e00d7 */
[----:B-----5:R-:W-:Y:S02]  /*61400*/  IMAD.MOV.U32 R168, RZ, RZ, R214 ;  /* 0x000000ffffa87224 */ /* 0x020fe400078e00d6 */
[----:B------:R-:W2:Y:S04]  /*61410*/  LDL.LU R214, [R1+0x2ac0] ;  /* 0x002ac00001d67983 */ /* 0x000ea80000300800 */
[----:B------:R-:W2:Y:S04]  /*61420*/  LDL.LU R215, [R1+0x2abc] ;  /* 0x002abc0001d77983 */ /* 0x000ea80000300800 */
        /* <DEDUP_REMOVED lines=10> */
[----:B------:R-:W2:Y:S04]  /*614d0*/  LDL.LU R26, [R1+0x978] ;  /* 0x00097800011a7983 */ /* 0x000ea80000300800 */
[----:B------:R-:W2:Y:S01]  /*614e0*/  LDL.LU R27, [R1+0x97c] ;  /* 0x00097c00011b7983 */ /* 0x000ea20000300800 */
[----:B------:R-:W-:-:S02]  /*614f0*/  IMAD.MOV.U32 R34, RZ, RZ, R113 ;  /* 0x000000ffff227224 */ /* 0x000fc400078e0071 */
[----:B------:R-:W-:Y:S01]  /*61500*/  IMAD.MOV.U32 R35, RZ, RZ, R112 ;  /* 0x000000ffff237224 */ /* 0x000fe200078e0070 */
[----:B------:R-:W2:Y:S04]  /*61510*/  LDL.LU R44, [R1+0x6e0] ;  /* 0x0006e000012c7983 */ /* 0x000ea80000300800 */
[----:B------:R-:W1:Y:S01]  /*61520*/  LDSM.16.M88.4 R112, [R0+0x1a080] ;  /* 0x01a080000070783b */ /* 0x000e620000000200 */
[----:B------:R-:W-:Y:S02]  /*61530*/  IMAD.MOV.U32 R32, RZ, RZ, R117 ;  /* 0x000000ffff207224 */ /* 0x000fe400078e0075 */
[----:B------:R-:W-:Y:S01]  /*61540*/  IMAD.MOV.U32 R33, RZ, RZ, R116 ;  /* 0x000000ffff217224 */ /* 0x000fe200078e0074 */
[----:B------:R-:W2:Y:S01]  /*61550*/  LDL.LU R45, [R1+0x6e4] ;  /* 0x0006e400012d7983 */ /* 0x000ea20000300800 */
[----:B------:R-:W-:-:S02]  /*61560*/  IMAD.MOV.U32 R166, RZ, RZ, R121 ;  /* 0x000000ffffa67224 */ /* 0x000fc400078e0079 */
[----:B------:R-:W-:Y:S01]  /*61570*/  IMAD.MOV.U32 R167, RZ, RZ, R120 ;  /* 0x000000ffffa77224 */ /* 0x000fe200078e0078 */
[----:B------:R-:W2:Y:S01]  /*61580*/  LDL.LU R46, [R1+0x6e8] ;  /* 0x0006e800012e7983 */ /* 0x000ea20000300800 */
[----:B------:R-:W-:Y:S03]  /*61590*/  HMMA.1688.F32.TF32 R104, R16, R92, R220 ;  /* 0x0000005c1068723c */ /* 0x000fe600000810dc */
[----:B------:R-:W2:Y:S04]  /*615a0*/  LDL.LU R47, [R1+0x6ec] ;  /* 0x0006ec00012f7983 */ /* 0x000ea80000300800 */
[----:B------:R-:W2:Y:S04]  /*615b0*/  LDL.LU R220, [R1+0x940] ;  /* 0x0009400001dc7983 */ /* 0x000ea80000300800 */
[----:B------:R-:W2:Y:S04]  /*615c0*/  LDL.LU R221, [R1+0x944] ;  /* 0x0009440001dd7983 */ /* 0x000ea80000300800 */
[----:B------:R-:W2:Y:S04]  /*615d0*/  LDL.LU R222, [R1+0x948] ;  /* 0x0009480001de7983 */ /* 0x000ea80000300800 */
[----:B------:R-:W2:Y:S01]  /*615e0*/  LDL.LU R223, [R1+0x94c] ;  /* 0x00094c0001df7983 */ /* 0x000ea20000300800 */
[-C--:B-1----:R-:W-:Y:S08]  /*615f0*/  HMMA.1688.F32.TF32 R116, R8, R112.reuse, R172 ;  /* 0x000000700874723c */ /* 0x082ff000000810ac */
[----:B------:R-:W-:Y:S08]  /*61600*/  HMMA.1688.F32.TF32 R120, R12, R112, R60 ;  /* 0x000000700c78723c */ /* 0x000ff0000008103c */
[-C--:B-----5:R-:W-:Y:S08]  /*61610*/  HMMA.1688.F32.TF32 R172, R228, R206.reuse, R68 ;  /* 0x000000cee4ac723c */ /* 0x0a0ff00000081044 */
[-C--:B------:R-:W-:Y:S08]  /*61620*/  HMMA.1688.F32.TF32 R68, R236, R206.reuse, R168 ;  /* 0x000000ceec44723c */ /* 0x080ff000000810a8 */
        /* <DEDUP_REMOVED lines=9> */
[----:B------:R3:W-:Y:S01]  /*616c0*/  STL.64 [R1+0x468], R42 ;  /* 0x0004682a01007387 */ /* 0x0007e20000100a00 */
[----:B--2---:R-:W-:Y:S03]  /*616d0*/  HMMA.1688.F32.TF32 R36, R236, R214, R36 ;  /* 0x000000d6ec24723c */ /* 0x004fe60000081024 */
[----:B------:R-:W-:Y:S04]  /*616e0*/  LDSM.16.M88.4 R172, [R0+0x1d080] ;  /* 0x01d0800000ac783b */ /* 0x000fe80000000200 */
[----:B------:R-:W-:Y:S01]  /*616f0*/  LDSM.16.M88.4 R132, [R0+0x1b080] ;  /* 0x01b080000084783b */ /* 0x000fe20000000200 */
[-C--:B---3--:R-:W-:Y:S11]  /*61700*/  HMMA.1688.F32.TF32 R40, R228, R210.reuse, R164 ;  /* 0x000000d2e428723c */ /* 0x088ff600000810a4 */
[----:B------:R-:W-:Y:S11]  /*61710*/  @!UPT UIADD3 URZ, URZ, URZ, URZ ;  /* 0x0000003f3f3ff290 */ /* 0x000ff6000fffe03f */
[----:B------:R-:W-:Y:S01]  /*61720*/  @!UPT UIADD3 URZ, URZ, URZ, URZ ;  /* 0x0000003f3f3ff290 */ /* 0x000fe2000fffe03f */
[----:B------:R-:W-:Y:S04]  /*61730*/  STL.64 [R1+0x450], R40 ;  /* 0x0004502801007387 */ /* 0x000fe80000100a00 */
[----:B------:R1:W-:Y:S02]  /*61740*/  STL.64 [R1+0x458], R42 ;  /* 0x0004582a01007387 */ /* 0x0003e40000100a00 */
[-C--:B-1----:R-:W-:Y:S02]  /*61750*/  HMMA.1688.F32.TF32 R40, R244, R210.reuse, R152 ;  /* 0x000000d2f428723c */ /* 0x082fe40000081098 */
[----:B------:R-:W1:Y:S06]  /*61760*/  LDSM.16.M88.4 R152, [R0+0x1c080] ;  /* 0x01c080000098783b */ /* 0x000e6c0000000200 */
[-C--:B------:R-:W-:Y:S08]  /*61770*/  HMMA.1688.F32.TF32 R68, R236, R210.reuse, R160 ;  /* 0x000000d2ec44723c */ /* 0x080ff000000810a0 */
[----:B------:R-:W-:Y:S08]  /*61780*/  HMMA.1688.F32.TF32 R60, R232, R210, R156 ;  /* 0x000000d2e83c723c */ /* 0x000ff0000008109c */
[----:B-1----:R-:W-:Y:S08]  /*61790*/  HMMA.1688.F32.TF32 R156, R8, R152, R20 ;  /* 0x00000098089c723c */ /* 0x002ff00000081014 */
[----:B------:R-:W-:Y:S01]  /*617a0*/  HMMA.1688.F32.TF32 R20, R228, R214, R52 ;  /* 0x000000d6e414723c */ /* 0x000fe20000081034 */
[----:B------:R-:W-:Y:S04]  /*617b0*/  STL.64 [R1+0x340], R68 ;  /* 0x0003404401007387 */ /* 0x000fe80000100a00 */
[----:B------:R-:W-:Y:S04]  /*617c0*/  STL.64 [R1+0x348], R70 ;  /* 0x0003484601007387 */ /* 0x000fe80000100a00 */
[----:B------:R-:W-:Y:S01]  /*617d0*/  STL.64 [R1+0x430], R60 ;  /* 0x0004303c01007387 */ /* 0x000fe20000100a00 */
[----:B------:R-:W-:Y:S03]  /*617e0*/  HMMA.1688.F32.TF32 R168, R4, R152, R24 ;  /* 0x0000009804a8723c */ /* 0x000fe60000081018 */
[----:B------:R-:W-:Y:S04]  /*617f0*/  STL.64 [R1+0x438], R62 ;  /* 0x0004383e01007387 */ /* 0x000fe80000100a00 */
[----:B------:R-:W-:Y:S01]  /*61800*/  STL.64 [R1+0x400], R40 ;  /* 0x0004002801007387 */ /* 0x000fe20000100a00 */
[-C--:B------:R-:W-:Y:S03]  /*61810*/  HMMA.1688.F32.TF32 R24, R232, R214.reuse, R224 ;  /* 0x000000d6e818723c */ /* 0x080fe600000810e0 */
[----:B------:R-:W-:Y:S04]  /*61820*/  STL.64 [R1+0x408], R42 ;  /* 0x0004082a01007387 */ /* 0x000fe80000100a00 */
[----:B------:R-:W-:Y:S04]  /*61830*/  STL.64 [R1+0x420], R20 ;  /* 0x0004201401007387 */ /* 0x000fe80000100a00 */
[----:B------:R1:W-:Y:S02]  /*61840*/  STL.64 [R1+0x428], R22 ;  /* 0x0004281601007387 */ /* 0x0003e40000100a00 */
[----:B-1----:R-:W-:Y:S02]  /*61850*/  HMMA.1688.F32.TF32 R20, R244, R214, R32 ;  /* 0x000000d6f414723c */ /* 0x002fe40000081020 */
[----:B------:R1:W-:Y:S04]  /*61860*/  STL.64 [R1+0x410], R36 ;  /* 0x0004102401007387 */ /* 0x0003e80000100a00 */
[----:B------:R2:W-:Y:S04]  /*61870*/  STL.64 [R1+0x418], R38 ;  /* 0x0004182601007387 */ /* 0x0005e80000100a00 */
[----:B------:R-:W-:Y:S04]  /*61880*/  STL.64 [R1+0x3e0], R24 ;  /* 0x0003e01801007387 */ /* 0x000fe80000100a00 */
[----:B------:R-:W-:Y:S01]  /*61890*/  STL.64 [R1+0x3e8], R26 ;  /* 0x0003e81a01007387 */ /* 0x000fe20000100a00 */
[----:B-1----:R-:W-:-:S02]  /*618a0*/  IMAD.MOV.U32 R36, RZ, RZ, R213 ;  /* 0x000000ffff247224 */ /* 0x002fc400078e00d5 */
[----:B------:R-:W-:Y:S02]  /*618b0*/  IMAD.MOV.U32 R37, RZ, RZ, R212 ;  /* 0x000000ffff257224 */ /* 0x000fe400078e00d4 */
[----:B--2---:R-:W-:-:S04]  /*618c0*/  IMAD.MOV.U32 R38, RZ, RZ, R208 ;  /* 0x000000ffff267224 */ /* 0x004fc800078e00d0 */
[----:B------:R1:W-:Y:S01]  /*618d0*/  STL.64 [R1+0x3b0], R20 ;  /* 0x0003b01401007387 */ /* 0x0003e20000100a00 */
[----:B------:R-:W-:-:S03]  /*618e0*/  IMAD.MOV.U32 R39, RZ, RZ, R209 ;  /* 0x000000ffff277224 */ /* 0x000fc600078e00d1 */
[----:B------:R2:W-:Y:S04]  /*618f0*/  STL.64 [R1+0x3b8], R22 ;  /* 0x0003b81601007387 */ /* 0x0005e80000100a00 */
[----:B------:R-:W3:Y:S04]  /*61900*/  LDL.LU R213, [R1+0x2aa8] ;  /* 0x002aa80001d57983 */ /* 0x000ee80000300800 */
[----:B------:R-:W5:Y:S04]  /*61910*/  LDL.LU R212, [R1+0x2aa4] ;  /* 0x002aa40001d47983 */ /* 0x000f680000300800 */
[----:B------:R-:W2:Y:S04]  /*61920*/  LDL.LU R208, [R1+0x2aa0] ;  /* 0x002aa00001d07983 */ /* 0x000ea80000300800 */
[----:B------:R-:W3:Y:S01]  /*61930*/  LDL.LU R209, [R1+0x2a9c] ;  /* 0x002a9c0001d17983 */ /* 0x000ee20000300800 */
[----:B------:R-:W-:-:S02]  /*61940*/  IMAD.MOV.U32 R32, RZ, RZ, R219 ;  /* 0x000000ffff207224 */ /* 0x000fc400078e00db */
[----:B------:R-:W-:Y:S01]  /*61950*/  IMAD.MOV.U32 R33, RZ, RZ, R218 ;  /* 0x000000ffff217224 */ /* 0x000fe200078e00da */
[----:B------:R-:W4:Y:S01]  /*61960*/  LDL.LU R219, [R1+0x2a98] ;  /* 0x002a980001db7983 */ /* 0x000f220000300800 */
[----:B------:R-:W-:Y:S02]  /*61970*/  IMAD.MOV.U32 R34, RZ, RZ, R205 ;  /* 0x000000ffff227224 */ /* 0x000fe400078e00cd */
[----:B------:R-:W-:Y:S01]  /*61980*/  IMAD.MOV.U32 R35, RZ, RZ, R204 ;  /* 0x000000ffff237224 */ /* 0x000fe200078e00cc */
[----:B------:R-:W4:Y:S04]  /*61990*/  LDL.LU R218, [R1+0x2a94] ;  /* 0x002a940001da7983 */ /* 0x000f280000300800 */
[----:B------:R-:W1:Y:S04]  /*619a0*/  LDL.LU R205, [R1+0x2a90] ;  /* 0x002a900001cd7983 */ /* 0x000e680000300800 */
[----:B------:R-:W4:Y:S01]  /*619b0*/  LDL.LU R204, [R1+0x2a8c] ;  /* 0x002a8c0001cc7983 */ /* 0x000f220000300800 */
[----:B------:R-:W-:Y:S07]  /*619c0*/  HMMA.1688.F32.TF32 R188, R4, R172, R28 ;  /* 0x000000ac04bc723c */ /* 0x000fee000008101c */
[----:B--2---:R-:W-:-:S02]  /*619d0*/  IMAD.MOV.U32 R28, RZ, RZ, R208 ;  /* 0x000000ffff1c7224 */ /* 0x004fc400078e00d0 */
[----:B------:R-:W2:Y:S01]  /*619e0*/  LDL.LU R208, [R1+0x2a88] ;  /* 0x002a880001d07983 */ /* 0x000ea20000300800 */
[----:B---3--:R-:W-:-:S03]  /*619f0*/  IMAD.MOV.U32 R29, RZ, RZ, R209 ;  /* 0x000000ffff1d7224 */ /* 0x008fc600078e00d1 */
[----:B------:R-:W3:Y:S01]  /*61a00*/  LDL.LU R209, [R1+0x2a84] ;  /* 0x002a840001d17983 */ /* 0x000ee20000300800 */
[----:B-----5:R-:W-:Y:S02]  /*61a10*/  IMAD.MOV.U32 R30, RZ, RZ, R212 ;  /* 0x000000ffff1e7224 */ /* 0x020fe400078e00d4 */
[----:B------:R-:W-:Y:S01]  /*61a20*/  IMAD.MOV.U32 R31, RZ, RZ, R213 ;  /* 0x000000ffff1f7224 */ /* 0x000fe200078e00d5 */
[----:B------:R-:W5:Y:S04]  /*61a30*/  LDL.LU R212, [R1+0x2a80] ;  /* 0x002a800001d47983 */ /* 0x000f680000300800 */
[----:B------:R-:W5:Y:S01]  /*61a40*/  LDL.LU R213, [R1+0x2a7c] ;  /* 0x002a7c0001d57983 */ /* 0x000f620000300800 */
[----:B-1----:R-:W-:-:S03]  /*61a50*/  IMAD.MOV.U32 R20, RZ, RZ, R205 ;  /* 0x000000ffff147224 */ /* 0x002fc600078e00cd */
[----:B------:R-:W5:Y:S01]  /*61a60*/  LDL.LU R205, [R1+0x2a78] ;  /* 0x002a780001cd7983 */ /* 0x000f620000300800 */
[----:B----4-:R-:W-:-:S03]  /*61a70*/  IMAD.MOV.U32 R21, RZ, RZ, R204 ;  /* 0x000000ffff157224 */ /* 0x010fc600078e00cc */
[----:B------:R-:W4:Y:S01]  /*61a80*/  LDL.LU R204, [R1+0x2a74] ;  /* 0x002a740001cc7983 */ /* 0x000f220000300800 */
[----:B------:R-:W-:Y:S01]  /*61a90*/  HMMA.1688.F32.TF32 R176, R8, R172, R240 ;  /* 0x000000ac08b0723c */ /* 0x000fe200000810f0 */
[----:B--2---:R-:W-:Y:S02]  /*61aa0*/  IMAD.MOV.U32 R22, RZ, RZ, R208 ;  /* 0x000000ffff167224 */ /* 0x004fe400078e00d0 */
[----:B------:R-:W2:Y:S01]  /*61ab0*/  LDL.LU R208, [R1+0x2a70] ;  /* 0x002a700001d07983 */ /* 0x000ea20000300800 */
[----:B---3--:R-:W-:-:S03]  /*61ac0*/  IMAD.MOV.U32 R23, RZ, RZ, R209 ;  /* 0x000000ffff177224 */ /* 0x008fc600078e00d1 */
[----:B------:R-:W3:Y:S01]  /*61ad0*/  LDL.LU R209, [R1+0x2a6c] ;  /* 0x002a6c0001d17983 */ /* 0x000ee20000300800 */
[----:B-----5:R-:W-:-:S03]  /*61ae0*/  IMAD.MOV.U32 R240, RZ, RZ, R212 ;  /* 0x000000fffff07224 */ /* 0x020fc600078e00d4 */
[----:B------:R-:W5:Y:S01]  /*61af0*/  LDL.LU R212, [R1+0x2a68] ;  /* 0x002a680001d47983 */ /* 0x000f620000300800 */
[----:B------:R-:W-:-:S03]  /*61b00*/  IMAD.MOV.U32 R241, RZ, RZ, R213 ;  /* 0x000000fffff17224 */ /* 0x000fc600078e00d5 */
[----:B------:R-:W5:Y:S01]  /*61b10*/  LDL.LU R213, [R1+0x2a64] ;  /* 0x002a640001d57983 */ /* 0x000f620000300800 */
[----:B------:R-:W-:-:S03]  /*61b20*/  IMAD.MOV.U32 R242, RZ, RZ, R205 ;  /* 0x000000fffff27224 */ /* 0x000fc600078e00cd */
[----:B------:R-:W5:Y:S01]  /*61b30*/  LDL.LU R205, [R1+0x2a60] ;  /* 0x002a600001cd7983 */ /* 0x000f620000300800 */
[----:B----4-:R-:W-:-:S03]  /*61b40*/  IMAD.MOV.U32 R243, RZ, RZ, R204 ;  /* 0x000000fffff37224 */ /* 0x010fc600078e00cc */
[----:B------:R-:W4:Y:S01]  /*61b50*/  LDL.LU R204, [R1+0x2a5c] ;  /* 0x002a5c0001cc7983 */ /* 0x000f220000300800 */
[----:B------:R-:W-:Y:S03]  /*61b60*/  HMMA.1688.F32.TF32 R160, R12, R152, R48 ;  /* 0x000000980ca0723c */ /* 0x000fe60000081030 */
[----:B------:R-:W4:Y:S04]  /*61b70*/  LDL.LU R224, [R1+0x360] ;  /* 0x0003600001e07983 */ /* 0x000f280000300800 */
[----:B------:R-:W4:Y:S01]  /*61b80*/  LDL.LU R225, [R1+0x364] ;  /* 0x0003640001e17983 */ /* 0x000f220000300800 */
[----:B--2---:R-:W-:Y:S02]  /*61b90*/  IMAD.MOV.U32 R227, RZ, RZ, R208 ;  /* 0x000000ffffe37224 */ /* 0x004fe400078e00d0 */
[----:B---3--:R-:W-:-:S02]  /*61ba0*/  IMAD.MOV.U32 R226, RZ, RZ, R209 ;  /* 0x000000ffffe27224 */ /* 0x008fc400078e00d1 */
        /* <DEDUP_REMOVED lines=10> */
[----:B----4-:R-:W-:-:S03]  /*61c50*/  IMAD.MOV.U32 R192, RZ, RZ, R204 ;  /* 0x000000ffffc07224 */ /* 0x010fc600078e00cc */
[----:B------:R-:W4:Y:S01]  /*61c60*/  LDL.LU R196, [R1+0x900] ;  /* 0x0009000001c47983 */ /* 0x000f220000300800 */
[----:B-----5:R-:W-:-:S03]  /*61c70*/  IMAD.MOV.U32 R193, RZ, RZ, R205 ;  /* 0x000000ffffc17224 */ /* 0x020fc600078e00cd */
[----:B------:R-:W4:Y:S04]  /*61c80*/  LDL.LU R197, [R1+0x904] ;  /* 0x0009040001c57983 */ /* 0x000f280000300800 */
[----:B------:R-:W4:Y:S04]  /*61c90*/  LDL.LU R198, [R1+0x908] ;  /* 0x0009080001c67983 */ /* 0x000f280000300800 */
[----:B------:R-:W4:Y:S04]  /*61ca0*/  LDL.LU R199, [R1+0x90c] ;  /* 0x00090c0001c77983 */ /* 0x000f280000300800 */
[----:B------:R-:W5:Y:S04]  /*61cb0*/  LDL.LU R204, [R1+0x2a50] ;  /* 0x002a500001cc7983 */ /* 0x000f680000300800 */
[----:B------:R-:W2:Y:S01]  /*61cc0*/  LDL.LU R205, [R1+0x2a4c] ;  /* 0x002a4c0001cd7983 */ /* 0x000ea20000300800 */
[----:B------:R-:W-:-:S02]  /*61cd0*/  IMAD.MOV.U32 R194, RZ, RZ, R213 ;  /* 0x000000ffffc27224 */ /* 0x000fc400078e00d5 */
[----:B------:R-:W-:Y:S01]  /*61ce0*/  IMAD.MOV.U32 R195, RZ, RZ, R212 ;  /* 0x000000ffffc37224 */ /* 0x000fe200078e00d4 */
        /* <DEDUP_REMOVED lines=12> */
[----:B------:R-:W-:Y:S01]  /*61db0*/  HMMA.1688.F32.TF32 R164, R16, R152, R44 ;  /* 0x0000009810a4723c */ /* 0x000fe2000008102c */
[----:B------:R-:W-:-:S07]  /*61dc0*/  IMAD.MOV.U32 R25, RZ, RZ, R218 ;  /* 0x000000ffff197224 */ /* 0x000fce00078e00da */
[----:B------:R-:W-:Y:S01]  /*61dd0*/  HMMA.1688.F32.TF32 R180, R12, R172, R220 ;  /* 0x000000ac0cb4723c */ /* 0x000fe200000810dc */
[----:B------:R-:W-:Y:S02]  /*61de0*/  IMAD.MOV.U32 R26, RZ, RZ, R219 ;  /* 0x000000ffff1a7224 */ /* 0x000fe400078e00db */
[----:B------:R-:W-:Y:S02]  /*61df0*/  IMAD.MOV.U32 R55, RZ, RZ, R3 ;  /* 0x000000ffff377224 */ /* 0x000fe400078e0003 */
[----:B-----5:R-:W-:Y:S02]  /*61e00*/  IMAD.MOV.U32 R215, RZ, RZ, R204 ;  /* 0x000000ffffd77224 */ /* 0x020fe400078e00cc */
[----:B------:R-:W5:Y:S01]  /*61e10*/  LDL.LU R204, [R1+0x9a0] ;  /* 0x0009a00001cc7983 */ /* 0x000f620000300800 */
[----:B--2---:R-:W-:-:S03]  /*61e20*/  IMAD.MOV.U32 R214, RZ, RZ, R205 ;  /* 0x000000ffffd67224 */ /* 0x004fc600078e00cd */
        /* <DEDUP_REMOVED lines=22> */
[----:B------:R-:W4:Y:S04]  /*61f90*/  LDL.LU R27, [R1+0x28c] ;  /* 0x00028c00011b7983 */ /* 0x000f280000300800 */
[----:B------:R-:W4:Y:S04]  /*61fa0*/  LDL.LU R52, [R1+0x20] ;  /* 0x0000200001347983 */ /* 0x000f280000300800 */
[----:B------:R-:W4:Y:S04]  /*61fb0*/  LDL.LU R53, [R1+0x24] ;  /* 0x0000240001357983 */ /* 0x000f280000300800 */
[----:B------:R-:W4:Y:S04]  /*61fc0*/  LDL.LU R54, [R1+0x28] ;  /* 0x0000280001367983 */ /* 0x000f280000300800 */
[----:B------:R-:W4:Y:S01]  /*61fd0*/  LDL.LU R3, [R1+0x2a38] ;  /* 0x002a380001037983 */ /* 0x000f220000300800 */
[C---:B------:R-:W-:Y:S08]  /*61fe0*/  HMMA.1688.F32.TF32 R88, R4.reuse, R72, R88 ;  /* 0x000000480458723c */ /* 0x040ff00000081058 */
[C---:B------:R-:W-:Y:S08]  /*61ff0*/  HMMA.1688.F32.TF32 R128, R4.reuse, R112, R128 ;  /* 0x000000700480723c */ /* 0x040ff00000081080 */
[----:B------:R-:W-:Y:S08]  /*62000*/  HMMA.1688.F32.TF32 R148, R4, R132, R148 ;  /* 0x000000840494723c */ /* 0x000ff00000081094 */
        /* <DEDUP_REMOVED lines=8> */
[C---:B------:R-:W-:Y:S08]  /*62090*/  HMMA.1688.F32.TF32 R144, R16.reuse, R132, R144 ;  /* 0x000000841090723c */ /* 0x040ff00000081090 */
[----:B---3--:R-:W-:Y:S08]  /*620a0*/  HMMA.1688.F32.TF32 R184, R16, R172, R184 ;  /* 0x000000ac10b8723c */ /* 0x008ff000000810b8 */
[-C--:B--2---:R-:W-:Y:S08]  /*620b0*/  HMMA.1688.F32.TF32 R60, R228, R218.reuse, R60 ;  /* 0x000000dae43c723c */ /* 0x084ff0000008103c */
[-C--:B------:R-:W-:Y:S08]  /*620c0*/  HMMA.1688.F32.TF32 R212, R236, R218.reuse, R212 ;  /* 0x000000daecd4723c */ /* 0x080ff000000810d4 */
[-C--:B------:R-:W-:Y:S07]  /*620d0*/  HMMA.1688.F32.TF32 R208, R232, R218.reuse, R208 ;  /* 0x000000dae8d0723c */ /* 0x080fee00000810d0 */
[----:B------:R-:W-:Y:S04]  /*620e0*/  STL.64 [R1+0x4b0], R60 ;  /* 0x0004b03c01007387 */ /* 0x000fe80000100a00 */
[----:B------:R1:W-:Y:S04]  /*620f0*/  STL.64 [R1+0x4b8], R62 ;  /* 0x0004b83e01007387 */ /* 0x0003e80000100a00 */
[----:B-1----:R-:W2:Y:S04]  /*62100*/  LDL.LU.64 R62, [R1+0x2a30] ;  /* 0x002a3000013e7983 */ /* 0x002ea80000300a00 */
[----:B------:R-:W2:Y:S04]  /*62110*/  LDL.LU.64 R60, [R1+0x2a28] ;  /* 0x002a2800013c7983 */ /* 0x000ea80000300a00 */
[----:B------:R-:W-:Y:S04]  /*62120*/  STL.64 [R1+0x480], R212 ;  /* 0x000480d401007387 */ /* 0x000fe80000100a00 */
[----:B------:R1:W-:Y:S02]  /*62130*/  STL.64 [R1+0x488], R214 ;  /* 0x000488d601007387 */ /* 0x0003e40000100a00 */
[----:B-1----:R-:W-:Y:S02]  /*62140*/  HMMA.1688.F32.TF32 R212, R244, R218, R192 ;  /* 0x000000daf4d4723c */ /* 0x002fe400000810c0 */
[----:B------:R-:W5:Y:S04]  /*62150*/  LDSM.16.M88.4 R192, [R0+0x1e080] ;  /* 0x01e0800000c0783b */ /* 0x000f680000000200 */
[----:B------:R-:W-:Y:S04]  /*62160*/  STL.64 [R1+0x440], R208 ;  /* 0x000440d001007387 */ /* 0x000fe80000100a00 */
[----:B------:R5:W-:Y:S11]  /*62170*/  STL.64 [R1+0x448], R210 ;  /* 0x000448d201007387 */ /* 0x000bf60000100a00 */
[----:B------:R-:W-:Y:S02]  /*62180*/  @!UPT UIADD3 URZ, URZ, URZ, URZ ;  /* 0x0000003f3f3ff290 */ /* 0x000fe4000fffe03f */
[----:B------:R-:W-:Y:S04]  /*62190*/  STL.64 [R1+0x3d0], R212 ;  /* 0x0003d0d401007387 */ /* 0x000fe80000100a00 */
[----:B------:R-:W-:Y:S04]  /*621a0*/  STL.64 [R1+0x3d8], R214 ;  /* 0x0003d8d601007387 */ /* 0x000fe80000100a00 */
[----:B------:R-:W1:Y:S01]  /*621b0*/  LDSM.16.M88.4 R212, [R0+0x1f080] ;  /* 0x01f0800000d4783b */ /* 0x000e620000000200 */
[-C--:B-----5:R-:W-:Y:S08]  /*621c0*/  HMMA.1688.F32.TF32 R208, R4, R192.reuse, R204 ;  /* 0x000000c004d0723c */ /* 0x0a0ff000000810cc */
[-C--:B------:R-:W-:Y:S01]  /*621d0*/  HMMA.1688.F32.TF32 R204, R16, R192.reuse, R48 ;  /* 0x000000c010cc723c */ /* 0x080fe20000081030 */
[----:B------:R-:W3:Y:S04]  /*621e0*/  LDL.LU R48, [R1+0x2f0] ;  /* 0x0002f00001307983 */ /* 0x000ee80000300800 */
[----:B------:R-:W3:Y:S04]  /*621f0*/  LDL.LU R49, [R1+0x2f4] ;  /* 0x0002f40001317983 */ /* 0x000ee80000300800 */
[----:B------:R-:W3:Y:S01]  /*62200*/  LDL.LU R50, [R1+0x2f8] ;  /* 0x0002f80001327983 */ /* 0x000ee20000300800 */
[----:B----4-:R-:W-:Y:S03]  /*62210*/  HMMA.1688.F32.TF32 R196, R8, R192, R196 ;  /* 0x000000c008c4723c */ /* 0x010fe600000810c4 */
[----:B------:R-:W3:Y:S05]  /*62220*/  LDL.LU R51, [R1+0x2fc] ;  /* 0x0002fc0001337983 */ /* 0x000eea0000300800 */
[-C--:B-1----:R-:W-:Y:S01]  /*62230*/  HMMA.1688.F32.TF32 R4, R4, R212.reuse, R44 ;  /* 0x000000d40404723c */ /* 0x082fe2000008102c */
[----:B------:R-:W4:Y:S04]  /*62240*/  LDL.LU R44, [R1+0x2a0] ;  /* 0x0002a000012c7983 */ /* 0x000f280000300800 */
[----:B------:R-:W4:Y:S02]  /*62250*/  LDL.LU R45, [R1+0x2a4] ;  /* 0x0002a400012d7983 */ /* 0x000f240000300800 */
[----:B------:R-:W-:Y:S01]  /*62260*/  IMAD.MOV.U32 R47, RZ, RZ, R3 ;  /* 0x000000ffff2f7224 */ /* 0x000fe200078e0003 */
[----:B------:R-:W-:Y:S01]  /*62270*/  HMMA.1688.F32.TF32 R8, R8, R212, R68 ;  /* 0x000000d40808723c */ /* 0x000fe20000081044 */
[----:B------:R-:W4:Y:S04]  /*62280*/  LDL.LU R46, [R1+0x2a8] ;  /* 0x0002a800012e7983 */ /* 0x000f280000300800 */
[----:B------:R-:W5:Y:S03]  /*62290*/  LDL.LU R3, [R1+0x2a20] ;  /* 0x002a200001037983 */ /* 0x000f660000300800 */
[C---:B------:R-:W-:Y:S01]  /*622a0*/  HMMA.1688.F32.TF32 R200, R12.reuse, R192, R200 ;  /* 0x000000c00cc8723c */ /* 0x040fe200000810c8 */
[----:B------:R-:W2:Y:S04]  /*622b0*/  LDL.LU.64 R70, [R1+0x2a18] ;  /* 0x002a180001467983 */ /* 0x000ea80000300a00 */
[----:B------:R-:W2:Y:S03]  /*622c0*/  LDL.LU.64 R68, [R1+0x2a10] ;  /* 0x002a100001447983 */ /* 0x000ea60000300a00 */
[-C--:B------:R-:W-:Y:S01]  /*622d0*/  HMMA.1688.F32.TF32 R12, R12, R212.reuse, R40 ;  /* 0x000000d40c0c723c */ /* 0x080fe20000081028 */
        /* <DEDUP_REMOVED lines=60> */
[----:B------:R-:W2:Y:S01]  /*626a0*/  LDL.LU.64 R52, [R1+0x2970] ;  /* 0x0029700001347983 */ /* 0x000ea20000300a00 */
[C---:B------:R-:W-:Y:S08]  /*626b0*/  HMMA.1688.F32.TF32 R68, R228.reuse, R58, R68 ;  /* 0x0000003ae444723c */ /* 0x040ff00000081044 */
[C---:B------:R-:W-:Y:S08]  /*626c0*/  HMMA.1688.F32.TF32 R108, R228.reuse, R94, R108 ;  /* 0x0000005ee46c723c */ /* 0x040ff0000008106c */
[C---:B------:R-:W-:Y:S08]  /*626d0*/  HMMA.1688.F32.TF32 R88, R228.reuse, R74, R88 ;  /* 0x0000004ae458723c */ /* 0x040ff00000081058 */
[----:B--2---:R-:W-:Y:S11]  /*626e0*/  HMMA.1688.F32.TF32 R52, R228, R42, R52 ;  /* 0x0000002ae434723c */ /* 0x004ff60000081034 */
[----:B------:R-:W-:Y:S11]  /*626f0*/  @!UPT UIADD3 URZ, URZ, URZ, URZ ;  /* 0x0000003f3f3ff290 */ /* 0x000ff6000fffe03f */
[----:B------:R-:W-:Y:S01]  /*62700*/  @!UPT UIADD3 URZ, URZ, URZ, URZ ;  /* 0x0000003f3f3ff290 */ /* 0x000fe2000fffe03f */
[----:B------:R1:W-:Y:S04]  /*62710*/  STL.64 [R1+0x790], R52 ;  /* 0x0007903401007387 */ /* 0x0003e80000100a00 */
[----:B------:R5:W-:Y:S04]  /*62720*/  STL.64 [R1+0x798], R54 ;  /* 0x0007983601007387 */ /* 0x000be80000100a00 */
[----:B-1----:R-:W2:Y:S04]  /*62730*/  LDL.LU R52, [R1+0x330] ;  /* 0x0003300001347983 */ /* 0x002ea80000300800 */
[----:B------:R-:W2:Y:S01]  /*62740*/  LDL.LU R53, [R1+0x334] ;  /* 0x0003340001357983 */ /* 0x000ea20000300800 */
[----:B-----5:R-:W-:-:S03]  /*62750*/  IMAD.MOV.U32 R54, RZ, RZ, R3 ;  /* 0x000000ffff367224 */ /* 0x020fc600078e0003 */
[----:B------:R-:W5:Y:S04]  /*62760*/  LDL.LU R3, [R1+0x2968] ;  /* 0x0029680001037983 */ /* 0x000f680000300800 */
[----:B------:R-:W2:Y:S04]  /*62770*/  LDL.LU R55, [R1+0x33c] ;  /* 0x00033c0001377983 */ /* 0x000ea80000300800 */
[----:B------:R1:W-:Y:S04]  /*62780*/  STL.64 [R1+0x7e0], R68 ;  /* 0x0007e04401007387 */ /* 0x0003e80000100a00 */
[----:B------:R3:W-:Y:S04]  /*62790*/  STL.64 [R1+0x7e8], R70 ;  /* 0x0007e84601007387 */ /* 0x0007e80000100a00 */
[----:B-1----:R-:W2:Y:S04]  /*627a0*/  LDL.LU R68, [R1+0x370] ;  /* 0x0003700001447983 */ /* 0x002ea80000300800 */
[----:B------:R-:W2:Y:S04]  /*627b0*/  LDL.LU R69, [R1+0x374] ;  /* 0x0003740001457983 */ /* 0x000ea80000300800 */
[----:B---3--:R-:W3:Y:S01]  /*627c0*/  LDL.LU R70, [R1+0x378] ;  /* 0x0003780001467983 */ /* 0x008ee20000300800 */
[----:B------:R-:W-:-:S03]  /*627d0*/  IMAD.MOV.U32 R0, RZ, RZ, R111 ;  /* 0x000000ffff007224 */ /* 0x000fc600078e006f */
[----:B------:R-:W-:Y:S04]  /*627e0*/  STL.64 [R1+0x830], R108 ;  /* 0x0008306c01007387 */ /* 0x000fe80000100a00 */
[----:B------:R-:W-:Y:S04]  /*627f0*/  STL.64 [R1+0x810], R88 ;  /* 0x0008105801007387 */ /* 0x000fe80000100a00 */
[----:B------:R1:W-:Y:S04]  /*62800*/  STL.64 [R1+0x818], R90 ;  /* 0x0008185a01007387 */ /* 0x0003e80000100a00 */
[----:B------:R4:W-:Y:S01]  /*62810*/  STL [R1+0x838], R110 ;  /* 0x0008386e01007387 */ /* 0x0009e20000100800 */
[C---:B-1----:R-:W-:Y:S08]  /*62820*/  HMMA.1688.F32.TF32 R88, R228.reuse, R134, R148 ;  /* 0x00000086e458723c */ /* 0x042ff00000081094 */
[C---:B----4-:R-:W-:Y:S01]  /*62830*/  HMMA.1688.F32.TF32 R108, R228.reuse, R114, R128 ;  /* 0x00000072e46c723c */ /* 0x050fe20000081080 */
[----:B------:R-:W-:Y:S07]  /*62840*/  STL [R1+0x27d0], R0 ;  /* 0x0027d00001007387 */ /* 0x000fee0000100800 */
[C---:B------:R-:W-:Y:S08]  /*62850*/  HMMA.1688.F32.TF32 R128, R228.reuse, R154, R168 ;  /* 0x0000009ae480723c */ /* 0x040ff000000810a8 */
[C---:B------:R-:W-:Y:S07]  /*62860*/  HMMA.1688.F32.TF32 R4, R228.reuse, R214, R4 ;  /* 0x000000d6e404723c */ /* 0x040fee0000081004 */
[----:B------:R-:W-:Y:S04]  /*62870*/  STL.64 [R1+0x890], R108 ;  /* 0x0008906c01007387 */ /* 0x000fe80000100a00 */
[----:B------:R1:W-:Y:S04]  /*62880*/  STL.64 [R1+0x898], R110 ;  /* 0x0008986e01007387 */ /* 0x0003e80000100a00 */
[----:B------:R-:W-:Y:S04]  /*62890*/  STL.64 [R1+0x8c0], R88 ;  /* 0x0008c05801007387 */ /* 0x000fe80000100a00 */
[----:B------:R4:W-:Y:S01]  /*628a0*/  STL.64 [R1+0x8c8], R90 ;  /* 0x0008c85a01007387 */ /* 0x0009e20000100a00 */
[C---:B-1----:R-:W-:Y:S08]  /*628b0*/  HMMA.1688.F32.TF32 R108, R228.reuse, R174, R188 ;  /* 0x000000aee46c723c */ /* 0x042ff000000810bc */
[----:B----4-:R-:W-:Y:S01]  /*628c0*/  HMMA.1688.F32.TF32 R88, R228, R194, R208 ;  /* 0x000000c2e458723c */ /* 0x010fe200000810d0 */
[----:B------:R-:W-:Y:S04]  /*628d0*/  STL.64 [R1+0x8e0], R128 ;  /* 0x0008e08001007387 */ /* 0x000fe80000100a00 */
[----:B------:R-:W-:Y:S03]  /*628e0*/  STL.64 [R1+0x8e8], R130 ;  /* 0x0008e88201007387 */ /* 0x000fe60000100a00 */
[C---:B------:R-:W-:Y:S07]  /*628f0*/  HMMA.1688.F32.TF32 R48, R232.reuse, R242, R48 ;  /* 0x000000f2e830723c */ /* 0x040fee0000081030 */
[----:B------:R-:W-:Y:S04]  /*62900*/  STL.64 [R1+0x900], R108 ;  /* 0x0009006c01007387 */ /* 0x000fe80000100a00 */
[----:B------:R-:W-:Y:S04]  /*62910*/  STL.64 [R1+0x908], R110 ;  /* 0x0009086e01007387 */ /* 0x000fe80000100a00 */
[----:B------:R-:W-:Y:S04]  /*62920*/  STL.64 [R1+0x910], R88 ;  /* 0x0009105801007387 */ /* 0x000fe80000100a00 */
[----:B------:R-:W-:Y:S04]  /*62930*/  STL.64 [R1+0x918], R90 ;  /* 0x0009185a01007387 */ /* 0x000fe80000100a00 */
[----:B------:R-:W-:Y:S04]  /*62940*/  STL.64 [R1+0x920], R4 ;  /* 0x0009200401007387 */ /* 0x000fe80000100a00 */
[----:B------:R1:W-:Y:S02]  /*62950*/  STL.64 [R1+0x928], R6 ;  /* 0x0009280601007387 */ /* 0x0003e40000100a00 */
[----:B-1----:R-:W-:Y:S01]  /*62960*/  HMMA.1688.F32.TF32 R4, R232, R22, R44 ;  /* 0x00000016e804723c */ /* 0x002fe2000008102c */
[----:B-----5:R-:W-:-:S07]  /*62970*/  IMAD.MOV.U32 R71, RZ, RZ, R3 ;  /* 0x000000ffff477224 */ /* 0x020fce00078e0003 */
[C---:B--2---:R-:W-:Y:S08]  /*62980*/  HMMA.1688.F32.TF32 R52, R232.reuse, R226, R52 ;  /* 0x000000e2e834723c */ /* 0x044ff00000081034 */
[----:B---3--:R-:W-:Y:S11]  /*62990*/  HMMA.1688.F32.TF32 R68, R232, R222, R68 ;  /* 0x000000dee844723c */ /* 0x008ff60000081044 */
[----:B------:R-:W-:Y:S04]  /*629a0*/  @!UPT UIADD3 URZ, URZ, URZ, URZ ;  /* 0x0000003f3f3ff290 */ /* 0x000fe8000fffe03f */
[----:B------:R-:W-:Y:S04]  /*629b0*/  STL.64 [R1+0x230], R52 ;  /* 0x0002303401007387 */ /* 0x000fe80000100a00 */
[----:B------:R-:W-:Y:S05]  /*629c0*/  STL.64 [R1+0x238], R54 ;  /* 0x0002383601007387 */ /* 0x000fea0000100a00 */
[----:B------:R-:W-:Y:S02]  /*629d0*/  IMAD.MOV.U32 R190, RZ, RZ, R68 ;  /* 0x000000ffffbe7224 */ /* 0x000fe400078e0044 */
[----:B------:R-:W2:Y:S01]  /*629e0*/  LDL.LU R68, [R1+0xd0] ;  /* 0x0000d00001447983 */ /* 0x000ea20000300800 */
[----:B------:R-:W-:-:S03]  /*629f0*/  IMAD.MOV.U32 R189, RZ, RZ, R69 ;  /* 0x000000ffffbd7224 */ /* 0x000fc600078e0045 */
[----:B------:R-:W-:Y:S01]  /*62a00*/  STL.64 [R1+0x220], R48 ;  /* 0x0002203001007387 */ /* 0x000fe20000100a00 */
[----:B------:R-:W-:-:S03]  /*62a10*/  IMAD.MOV.U32 R188, RZ, RZ, R70 ;  /* 0x000000ffffbc7224 */ /* 0x000fc600078e0046 */
[----:B------:R-:W-:Y:S01]  /*62a20*/  STL.64 [R1+0x228], R50 ;  /* 0x0002283201007387 */ /* 0x000fe20000100a00 */
[----:B------:R-:W-:-:S03]  /*62a30*/  IMAD.MOV.U32 R3, RZ, RZ, R71 ;  /* 0x000000ffff037224 */ /* 0x000fc600078e0047 */
[----:B------:R1:W-:Y:S04]  /*62a40*/  STL.64 [R1+0x1f0], R4 ;  /* 0x0001f00401007387 */ /* 0x0003e80000100a00 */
[----:B------:R3:W-:Y:S04]  /*62a50*/  STL.64 [R1+0x1f8], R6 ;  /* 0x0001f80601007387 */ /* 0x0007e80000100a00 */
[----:B------:R-:W2:Y:S04]  /*62a60*/  LDL.LU R69, [R1+0xd4] ;  /* 0x0000d40001457983 */ /* 0x000ea80000300800 */
[----:B------:R-:W2:Y:S01]  /*62a70*/  LDL.LU R70, [R1+0xd8] ;  /* 0x0000d80001467983 */ /* 0x000ea20000300800 */
[----:B-1----:R-:W-:-:S02]  /*62a80*/  IMAD.MOV.U32 R4, RZ, RZ, R28 ;  /* 0x000000ffff047224 */ /* 0x002fc400078e001c */
[----:B------:R-:W-:Y:S01]  /*62a90*/  IMAD.MOV.U32 R5, RZ, RZ, R29 ;  /* 0x000000ffff057224 */ /* 0x000fe200078e001d */
[----:B------:R-:W2:Y:S01]  /*62aa0*/  LDL.LU R71, [R1+0xdc] ;  /* 0x0000dc0001477983 */ /* 0x000ea20000300800 */
[----:B---3--:R-:W-:-:S03]  /*62ab0*/  IMAD.MOV.U32 R6, RZ, RZ, R32 ;  /* 0x000000ffff067224 */ /* 0x008fc600078e0020 */
[----:B------:R-:W3:Y:S01]  /*62ac0*/  LDL.LU R28, [R1+0x2964] ;  /* 0x00296400011c7983 */ /* 0x000ee20000300800 */
[----:B------:R-:W-:-:S03]  /*62ad0*/  IMAD.MOV.U32 R7, RZ, RZ, R33 ;  /* 0x000000ffff077224 */ /* 0x000fc600078e0021 */
        /* <DEDUP_REMOVED lines=46> */
[----:B------:R-:W4:Y:S01]  /*62dc0*/  LDL.LU R240, [R1+0x2948] ;  /* 0x0029480001f07983 */ /* 0x000f220000300800 */
[C---:B--2---:R-:W-:Y:S11]  /*62dd0*/  HMMA.1688.F32.TF32 R48, R232.reuse, R26, R48 ;  /* 0x0000001ae830723c */ /* 0x044ff60000081030 */
[----:B------:R-:W-:Y:S11]  /*62de0*/  @!UPT UIADD3 URZ, URZ, URZ, URZ ;  /* 0x0000003f3f3ff290 */ /* 0x000ff6000fffe03f */
[----:B------:R-:W-:Y:S01]  /*62df0*/  @!UPT UIADD3 URZ, URZ, URZ, URZ ;  /* 0x0000003f3f3ff290 */ /* 0x000fe2000fffe03f */
[----:B------:R-:W-:Y:S04]  /*62e00*/  STL.64 [R1+0x1b0], R48 ;  /* 0x0001b03001007387 */ /* 0x000fe80000100a00 */
[----:B------:R1:W-:Y:S04]  /*62e10*/  STL.64 [R1+0x1b8], R50 ;  /* 0x0001b83201007387 */ /* 0x0003e80000100a00 */
[----:B-1----:R-:W2:Y:S04]  /*62e20*/  LDL.LU.64 R50, [R1+0x2940] ;  /* 0x0029400001327983 */ /* 0x002ea80000300a00 */
[----:B------:R-:W2:Y:S01]  /*62e30*/  LDL.LU.64 R48, [R1+0x2938] ;  /* 0x0029380001307983 */ /* 0x000ea20000300a00 */
[C---:B------:R-:W-:Y:S11]  /*62e40*/  HMMA.1688.F32.TF32 R44, R232.reuse, R30, R44 ;  /* 0x0000001ee82c723c */ /* 0x040ff6000008102c */
[----:B------:R-:W-:Y:S11]  /*62e50*/  @!UPT UIADD3 URZ, URZ, URZ, URZ ;  /* 0x0000003f3f3ff290 */ /* 0x000ff6000fffe03f */
[----:B------:R-:W-:Y:S01]  /*62e60*/  @!UPT UIADD3 URZ, URZ, URZ, URZ ;  /* 0x0000003f3f3ff290 */ /* 0x000fe2000fffe03f */
[----:B------:R-:W-:Y:S04]  /*62e70*/  STL.64 [R1+0x250], R44 ;  /* 0x0002502c01007387 */ /* 0x000fe80000100a00 */
[----:B------:R1:W-:Y:S04]  /*62e80*/  STL.64 [R1+0x258], R46 ;  /* 0x0002582e01007387 */ /* 0x0003e80000100a00 */
[----:B-1----:R-:W4:Y:S04]  /*62e90*/  LDL.LU.64 R46, [R1+0x2930] ;  /* 0x00293000012e7983 */ /* 0x002f280000300a00 */
[----:B------:R-:W4:Y:S01]  /*62ea0*/  LDL.LU.64 R44, [R1+0x2928] ;  /* 0x00292800012c7983 */ /* 0x000f220000300a00 */
[C---:B---3--:R-:W-:Y:S08]  /*62eb0*/  HMMA.1688.F32.TF32 R228, R232.reuse, R34, R228 ;  /* 0x00000022e8e4723c */ /* 0x048ff000000810e4 */
[C---:B------:R-:W-:Y:S11]  /*62ec0*/  HMMA.1688.F32.TF32 R4, R232.reuse, R38, R4 ;  /* 0x00000026e804723c */ /* 0x040ff60000081004 */
[----:B------:R-:W-:Y:S04]  /*62ed0*/  @!UPT UIADD3 URZ, URZ, URZ, URZ ;  /* 0x0000003f3f3ff290 */ /* 0x000fe8000fffe03f */
[----:B------:R-:W-:Y:S04]  /*62ee0*/  STL.64 [R1+0x280], R228 ;  /* 0x000280e401007387 */ /* 0x000fe80000100a00 */
[----:B------:R-:W-:Y:S04]  /*62ef0*/  STL.64 [R1+0x288], R230 ;  /* 0x000288e601007387 */ /* 0x000fe80000100a00 */
[----:B------:R-:W-:Y:S04]  /*62f00*/  STL.64 [R1+0x2a0], R4 ;  /* 0x0002a00401007387 */ /* 0x000fe80000100a00 */
[----:B------:R1:W-:Y:S02]  /*62f10*/  STL.64 [R1+0x2a8], R6 ;  /* 0x0002a80601007387 */ /* 0x0003e40000100a00 */
[C---:B-1----:R-:W-:Y:S08]  /*62f20*/  HMMA.1688.F32.TF32 R4, R232.reuse, R58, R64 ;  /* 0x0000003ae804723c */ /* 0x042ff00000081040 */
[C---:B------:R-:W-:Y:S08]  /*62f30*/  HMMA.1688.F32.TF32 R64, R232.reuse, R94, R100 ;  /* 0x0000005ee840723c */ /* 0x040ff00000081064 */
[C---:B------:R-:W-:Y:S08]  /*62f40*/  HMMA.1688.F32.TF32 R12, R232.reuse, R214, R12 ;  /* 0x000000d6e80c723c */ /* 0x040ff0000008100c */
[C---:B--2---:R-:W-:Y:S08]  /*62f50*/  HMMA.1688.F32.TF32 R228, R232.reuse, R42, R48 ;  /* 0x0000002ae8e4723c */ /* 0x044ff00000081030 */
[C---:B------:R-:W-:Y:S11]  /*62f60*/  HMMA.1688.F32.TF32 R48, R232.reuse, R74, R80 ;  /* 0x0000004ae830723c */ /* 0x040ff60000081050 */
[----:B------:R-:W-:Y:S04]  /*62f70*/  @!UPT UIADD3 URZ, URZ, URZ, URZ ;  /* 0x0000003f3f3ff290 */ /* 0x000fe8000fffe03f */
        /* <DEDUP_REMOVED lines=13> */
[----:B-1----:R-:W-:Y:S06]  /*63050*/  HMMA.1688.F32.TF32 R4, R232, R174, R180 ;  /* 0x000000aee804723c */ /* 0x002fec00000810b4 */
[----:B------:R-:W-:Y:S04]  /*63060*/  STL.64 [R1+0x800], R48 ;  /* 0x0008003001007387 */ /* 0x000fe80000100a00 */
[----:B------:R-:W-:Y:S05]  /*63070*/  STL.64 [R1+0x808], R50 ;  /* 0x0008083201007387 */ /* 0x000fea0000100a00 */
[----:B------:R-:W-:Y:S04]  /*63080*/  STL.64 [R1+0x860], R64 ;  /* 0x0008604001007387 */ /* 0x000fe80000100a00 */
[----:B------:R-:W-:Y:S04]  /*63090*/  STL.64 [R1+0x868], R66 ;  /* 0x0008684201007387 */ /* 0x000fe80000100a00 */
[----:B------:R-:W-:Y:S04]  /*630a0*/  STL.64 [R1+0x8b0], R4 ;  /* 0x0008b00401007387 */ /* 0x000fe80000100a00 */
[----:B------:R1:W-:Y:S02]  /*630b0*/  STL.64 [R1+0x8b8], R6 ;  /* 0x0008b80601007387 */ /* 0x0003e40000100a00 */
[----:B-1----:R-:W-:Y:S08]  /*630c0*/  HMMA.1688.F32.TF32 R4, R236, R222, R208 ;  /* 0x000000deec04723c */ /* 0x002ff000000810d0 */
[----:B------:R-:W-:Y:S11]  /*630d0*/  HMMA.1688.F32.TF32 R48, R232, R194, R200 ;  /* 0x000000c2e830723c */ /* 0x000ff600000810c8 */
[----:B------:R-:W-:Y:S05]  /*630e0*/  @!UPT UIADD3 URZ, URZ, URZ, URZ ;  /* 0x0000003f3f3ff290 */ /* 0x000fea000fffe03f */
[----:B------:R-:W-:Y:S02]  /*630f0*/  IMAD.MOV.U32 R228, RZ, RZ, R4 ;  /* 0x000000ffffe47224 */ /* 0x000fe400078e0004 */
[----:B------:R-:W-:Y:S02]  /*63100*/  IMAD.MOV.U32 R193, RZ, RZ, R5 ;  /* 0x000000ffffc17224 */ /* 0x000fe400078e0005 */
[----:B------:R-:W-:Y:S02]  /*63110*/  IMAD.MOV.U32 R192, RZ, RZ, R6 ;  /* 0x000000ffffc07224 */ /* 0x000fe400078e0006 */
[----:B------:R-:W-:Y:S02]  /*63120*/  IMAD.MOV.U32 R191, RZ, RZ, R7 ;  /* 0x000000ffffbf7224 */ /* 0x000fe400078e0007 */
[C---:B----4-:R-:W-:Y:S01]  /*63130*/  HMMA.1688.F32.TF32 R4, R236.reuse, R226, R168 ;  /* 0x000000e2ec04723c */ /* 0x050fe200000810a8 */
[----:B------:R-:W-:Y:S04]  /*63140*/  STL.64 [R1+0x8d0], R48 ;  /* 0x0008d03001007387 */ /* 0x000fe80000100a00 */
[----:B------:R1:W-:Y:S04]  /*63150*/  STL.64 [R1+0x8d8], R50 ;  /* 0x0008d83201007387 */ /* 0x0003e80000100a00 */
[----:B------:R-:W-:Y:S04]  /*63160*/  STL.64 [R1+0x8f0], R12 ;  /* 0x0008f00c01007387 */ /* 0x000fe80000100a00 */
[----:B------:R2:W-:Y:S04]  /*63170*/  STL.64 [R1+0x8f8], R14 ;  /* 0x0008f80e01007387 */ /* 0x0005e80000100a00 */
[----:B------:R-:W-:Y:S01]  /*63180*/  STL.64 [R1+0x2838], R190 ;  /* 0x002838be01007387 */ /* 0x000fe20000100a00 */
[C---:B-1----:R-:W-:Y:S03]  /*63190*/  HMMA.1688.F32.TF32 R48, R236.reuse, R242, R148 ;  /* 0x000000f2ec30723c */ /* 0x042fe60000081094 */
[----:B------:R-:W-:Y:S04]  /*631a0*/  STL.64 [R1+0x2830], R188 ;  /* 0x002830bc01007387 */ /* 0x000fe80000100a00 */
[----:B------:R-:W-:Y:S01]  /*631b0*/  STL [R1+0x2828], R228 ;  /* 0x002828e401007387 */ /* 0x000fe20000100800 */
[C---:B--2---:R-:W-:Y:S03]  /*631c0*/  HMMA.1688.F32.TF32 R12, R236.reuse, R22, R128 ;  /* 0x00000016ec0c723c */ /* 0x044fe60000081080 */
[----:B------:R-:W-:Y:S04]  /*631d0*/  STL.64 [R1+0x120], R4 ;  /* 0x0001200401007387 */ /* 0x000fe80000100a00 */
[----:B------:R1:W-:Y:S02]  /*631e0*/  STL.64 [R1+0x128], R6 ;  /* 0x0001280601007387 */ /* 0x0003e40000100a00 */
[C---:B-1----:R-:W-:Y:S06]  /*631f0*/  HMMA.1688.F32.TF32 R4, R236.reuse, R26, R108 ;  /* 0x0000001aec04723c */ /* 0x042fec000008106c */
[----:B------:R-:W-:Y:S04]  /*63200*/  STL.64 [R1+0xc0], R48 ;  /* 0x0000c03001007387 */ /* 0x000fe80000100a00 */
[----:B------:R-:W-:Y:S11]  /*63210*/  STL.64 [R1+0xc8], R50 ;  /* 0x0000c83201007387 */ /* 0x000ff60000100a00 */
[----:B------:R-:W-:Y:S02]  /*63220*/  @!UPT UIADD3 URZ, URZ, URZ, URZ ;  /* 0x0000003f3f3ff290 */ /* 0x000fe4000fffe03f */
[----:B------:R-:W-:Y:S04]  /*63230*/  STL.64 [R1+0x27f0], R6 ;  /* 0x0027f00601007387 */ /* 0x000fe80000100a00 */
[----:B------:R-:W-:Y:S04]  /*63240*/  STL.64 [R1+0xb0], R12 ;  /* 0x0000b00c01007387 */ /* 0x000fe80000100a00 */
[----:B------:R-:W-:Y:S04]  /*63250*/  STL.64 [R1+0xb8], R14 ;  /* 0x0000b80e01007387 */ /* 0x000fe80000100a00 */
[----:B------:R1:W-:Y:S02]  /*63260*/  STL.64 [R1+0x27e8], R4 ;  /* 0x0027e80401007387 */ /* 0x0003e40000100a00 */
[C---:B-1----:R-:W-:Y:S08]  /*63270*/  HMMA.1688.F32.TF32 R4, R236.reuse, R30, R88 ;  /* 0x0000001eec04723c */ /* 0x042ff00000081058 */
[C---:B------:R-:W-:Y:S08]  /*63280*/  HMMA.1688.F32.TF32 R48, R236.reuse, R34, R68 ;  /* 0x00000022ec30723c */ /* 0x040ff00000081044 */
[C---:B------:R-:W-:Y:S07]  /*63290*/  HMMA.1688.F32.TF32 R12, R236.reuse, R38, R52 ;  /* 0x00000026ec0c723c */ /* 0x040fee0000081034 */
[----:B------:R-:W-:Y:S04]  /*632a0*/  STL.64 [R1+0x150], R4 ;  /* 0x0001500401007387 */ /* 0x000fe80000100a00 */
[----:B------:R1:W-:Y:S02]  /*632b0*/  STL.64 [R1+0x158], R6 ;  /* 0x0001580601007387 */ /* 0x0003e40000100a00 */
[----:B-1----:R-:W-:Y:S02]  /*632c0*/  HMMA.1688.F32.TF32 R4, R236, R42, R44 ;  /* 0x0000002aec04723c */ /* 0x002fe4000008102c */
[----:B------:R-:W-:Y:S01]  /*632d0*/  STL.64 [R1+0x180], R48 ;  /* 0x0001803001007387 */ /* 0x000fe20000100a00 */
[----:B------:R-:W-:-:S03]  /*632e0*/  IMAD.MOV.U32 R68, RZ, RZ, R225 ;  /* 0x000000ffff447224 */ /* 0x000fc600078e00e1 */
[----:B------:R-:W-:Y:S04]  /*632f0*/  STL.64 [R1+0x188], R50 ;  /* 0x0001883201007387 */ /* 0x000fe80000100a00 */
[----:B------:R-:W-:Y:S01]  /*63300*/  STL.64 [R1+0x1e0], R12 ;  /* 0x0001e00c01007387 */ /* 0x000fe20000100a00 */
[----:B------:R-:W-:-:S03]  /*63310*/  IMAD.MOV.U32 R69, RZ, RZ, R224 ;  /* 0x000000ffff457224 */ /* 0x000fc600078e00e0 */
[----:B------:R-:W-:Y:S04]  /*63320*/  STL.64 [R1+0x1e8], R14 ;  /* 0x0001e80e01007387 */ /* 0x000fe80000100a00 */
[----:B------:R-:W2:Y:S01]  /*63330*/  LDL.LU R225, [R1+0x2924] ;  /* 0x0029240001e17983 */ /* 0x000ea20000300800 */
[----:B------:R-:W-:-:S04]  /*63340*/  IMAD.MOV.U32 R108, RZ, RZ, R240 ;  /* 0x000000ffff6c7224 */ /* 0x000fc800078e00f0 */
[----:B------:R-:W-:Y:S01]  /*63350*/  STL.64 [R1+0x200], R4 ;  /* 0x0002000401007387 */ /* 0x000fe20000100a00 */
[----:B------:R-:W-:-:S03]  /*63360*/  IMAD.MOV.U32 R109, RZ, RZ, R241 ;  /* 0x000000ffff6d7224 */ /* 0x000fc600078e00f1 */
[----:B------:R1:W-:Y:S04]  /*63370*/  STL.64 [R1+0x208], R6 ;  /* 0x0002080601007387 */ /* 0x0003e80000100a00 */
[----:B------:R-:W3:Y:S04]  /*63380*/  LDL.LU R224, [R1+0x2920] ;  /* 0x0029200001e07983 */ /* 0x000ee80000300800 */
[----:B------:R-:W4:Y:S04]  /*63390*/  LDL.LU R240, [R1+0x291c] ;  /* 0x00291c0001f07983 */ /* 0x000f280000300800 */
[----:B------:R-:W5:Y:S01]  /*633a0*/  LDL.LU R241, [R1+0x2918] ;  /* 0x0029180001f17983 */ /* 0x000f620000300800 */
[----:B------:R-:W-:-:S02]  /*633b0*/  IMAD.MOV.U32 R110, RZ, RZ, R220 ;  /* 0x000000ffff6e7224 */ /* 0x000fc400078e00dc */
[----:B------:R-:W-:Y:S01]  /*633c0*/  IMAD.MOV.U32 R111, RZ, RZ, R221 ;  /* 0x000000ffff6f7224 */ /* 0x000fe200078e00dd */
[----:B------:R-:W5:Y:S04]  /*633d0*/  LDL.LU R220, [R1+0x2914] ;  /* 0x0029140001dc7983 */ /* 0x000f680000300800 */
[----:B------:R-:W5:Y:S01]  /*633e0*/  LDL.LU R221, [R1+0x2910] ;  /* 0x0029100001dd7983 */ /* 0x000f620000300800 */
[C---:B------:R-:W-:Y:S08]  /*633f0*/  HMMA.1688.F32.TF32 R44, R236.reuse, R58, R60 ;  /* 0x0000003aec2c723c */ /* 0x040ff0000008103c */
[C---:B-1----:R-:W-:Y:S08]  /*63400*/  HMMA.1688.F32.TF32 R4, R236.reuse, R94, R96 ;  /* 0x0000005eec04723c */ /* 0x042ff00000081060 */
[----:B------:R-:W-:Y:S01]  /*63410*/  HMMA.1688.F32.TF32 R12, R236, R74, R76 ;  /* 0x0000004aec0c723c */ /* 0x000fe2000008104c */
[----:B--2---:R-:W-:-:S02]  /*63420*/  IMAD.MOV.U32 R129, RZ, RZ, R225 ;  /* 0x000000ffff817224 */ /* 0x004fc400078e00e1 */
[----:B---3--:R-:W-:Y:S02]  /*63430*/  IMAD.MOV.U32 R128, RZ, RZ, R224 ;  /* 0x000000ffff807224 */ /* 0x008fe400078e00e0 */
[----:B------:R-:W2:Y:S01]  /*63440*/  LDL.LU R224, [R1+0x290c] ;  /* 0x00290c0001e07983 */ /* 0x000ea20000300800 */
[----:B----4-:R-:W-:-:S03]  /*63450*/  IMAD.MOV.U32 R130, RZ, RZ, R240 ;  /* 0x000000ffff827224 */ /* 0x010fc600078e00f0 */
[----:B------:R-:W3:Y:S01]  /*63460*/  LDL.LU R225, [R1+0x2908] ;  /* 0x0029080001e17983 */ /* 0x000ee20000300800 */
[----:B-----5:R-:W-:-:S03]  /*63470*/  IMAD.MOV.U32 R131, RZ, RZ, R241 ;  /* 0x000000ffff837224 */ /* 0x020fc600078e00f1 */
        /* <DEDUP_REMOVED lines=13> */
[----:B------:R-:W-:Y:S04]  /*63550*/  STL.64 [R1+0x268], R46 ;  /* 0x0002682e01007387 */ /* 0x000fe80000100a00 */
[----:B------:R-:W-:Y:S04]  /*63560*/  STL [R1+0x290], R4 ;  /* 0x0002900401007387 */ /* 0x000fe80000100800 */
[----:B------:R-:W-:Y:S01]  /*63570*/  STL.64 [R1+0x270], R12 ;  /* 0x0002700c01007387 */ /* 0x000fe20000100a00 */
[----:B------:R-:W-:-:S03]  /*63580*/  IMAD.MOV.U32 R0, RZ, RZ, R5 ;  /* 0x000000ffff007224 */ /* 0x000fc600078e0005 */
[----:B------:R1:W-:Y:S04]  /*63590*/  STL.64 [R1+0x278], R14 ;  /* 0x0002780e01007387 */ /* 0x0003e80000100a00 */
[----:B------:R1:W-:Y:S02]  /*635a0*/  STL.64 [R1+0x298], R6 ;  /* 0x0002980601007387 */ /* 0x0003e40000100a00 */
[C---:B-1----:R-:W-:Y:S08]  /*635b0*/  HMMA.1688.F32.TF32 R12, R236.reuse, R114, R116 ;  /* 0x00000072ec0c723c */ /* 0x042ff00000081074 */
[C---:B------:R-:W-:Y:S01]  /*635c0*/  HMMA.1688.F32.TF32 R4, R236.reuse, R134, R136 ;  /* 0x00000086ec04723c */ /* 0x040fe20000081088 */
[----:B------:R-:W-:Y:S07]  /*635d0*/  STL [R1+0x27d4], R0 ;  /* 0x0027d40001007387 */ /* 0x000fee0000100800 */
[C---:B------:R-:W-:Y:S07]  /*635e0*/  HMMA.1688.F32.TF32 R44, R236.reuse, R154, R156 ;  /* 0x0000009aec2c723c */ /* 0x040fee000008109c */
[----:B------:R-:W-:Y:S04]  /*635f0*/  STL.64 [R1+0x2b0], R12 ;  /* 0x0002b00c01007387 */ /* 0x000fe80000100a00 */
[----:B------:R1:W-:Y:S04]  /*63600*/  STL.64 [R1+0x2b8], R14 ;  /* 0x0002b80e01007387 */ /* 0x0003e80000100a00 */
[----:B------:R-:W-:Y:S04]  /*63610*/  STL.64 [R1+0x6a0], R4 ;  /* 0x0006a00401007387 */ /* 0x000fe80000100a00 */
[----:B------:R1:W-:Y:S02]  /*63620*/  STL.64 [R1+0x6a8], R6 ;  /* 0x0006a80601007387 */ /* 0x0003e40000100a00 */
[C---:B-1----:R-:W-:Y:S08]  /*63630*/  HMMA.1688.F32.TF32 R12, R236.reuse, R174, R176 ;  /* 0x000000aeec0c723c */ /* 0x042ff000000810b0 */
[----:B------:R-:W-:Y:S01]  /*63640*/  HMMA.1688.F32.TF32 R4, R236, R194, R196 ;  /* 0x000000c2ec04723c */ /* 0x000fe200000810c4 */
[----:B------:R-:W-:Y:S04]  /*63650*/  STL.64 [R1+0x720], R44 ;  /* 0x0007202c01007387 */ /* 0x000fe80000100a00 */
[----:B------:R-:W-:Y:S04]  /*63660*/  STL.64 [R1+0x728], R46 ;  /* 0x0007282e01007387 */ /* 0x000fe80000100a00 */
[----:B------:R-:W5:Y:S01]  /*63670*/  LDL.LU R197, [R1+0x9c0] ;  /* 0x0009c00001c57983 */ /* 0x000f620000300800 */
[----:B------:R-:W-:-:S02]  /*63680*/  IMAD.MOV.U32 R150, RZ, RZ, R221 ;  /* 0x000000ffff967224 */ /* 0x000fc400078e00dd */
[----:B------:R-:W-:-:S03]  /*63690*/  IMAD.MOV.U32 R151, RZ, RZ, R220 ;  /* 0x000000ffff977224 */ /* 0x000fc600078e00dc */
[----:B------:R-:W-:Y:S04]  /*636a0*/  STL.64 [R1+0x7b0], R12 ;  /* 0x0007b00c01007387 */ /* 0x000fe80000100a00 */
[----:B------:R-:W-:Y:S04]  /*636b0*/  STL.64 [R1+0x7b8], R14 ;  /* 0x0007b80e01007387 */ /* 0x000fe80000100a00 */
[----:B------:R-:W5:Y:S04]  /*636c0*/  LDL.LU R198, [R1+0x9c4] ;  /* 0x0009c40001c67983 */ /* 0x000f680000300800 */
[----:B------:R-:W-:Y:S04]  /*636d0*/  STL.64 [R1+0x820], R4 ;  /* 0x0008200401007387 */ /* 0x000fe80000100a00 */
[----:B------:R1:W-:Y:S01]  /*636e0*/  STL.64 [R1+0x828], R6 ;  /* 0x0008280601007387 */ /* 0x0003e20000100a00 */
[----:B------:R-:W-:-:S02]  /*636f0*/  IMAD.MOV.U32 R52, RZ, RZ, R25 ;  /* 0x000000ffff347224 */ /* 0x000fc400078e0019 */
[----:B------:R-:W-:Y:S01]  /*63700*/  IMAD.MOV.U32 R53, RZ, RZ, R24 ;  /* 0x000000ffff357224 */ /* 0x000fe200078e0018 */
[----:B------:R-:W5:Y:S01]  /*63710*/  LDL.LU R199, [R1+0x9c8] ;  /* 0x0009c80001c77983 */ /* 0x000f620000300800 */
[----:B-1----:R-:W-:Y:S01]  /*63720*/  HMMA.1688.F32.TF32 R4, R236, R214, R8 ;  /* 0x000000d6ec04723c */ /* 0x002fe20000081008 */
[----:B------:R-:W-:Y:S02]  /*63730*/  IMAD.MOV.U32 R54, RZ, RZ, R21 ;  /* 0x000000ffff367224 */ /* 0x000fe400078e0015 */
[----:B------:R-:W-:Y:S02]  /*63740*/  IMAD.MOV.U32 R55, RZ, RZ, R20 ;  /* 0x000000ffff377224 */ /* 0x000fe400078e0014 */
[----:B------:R-:W-:Y:S02]  /*63750*/  IMAD.MOV.U32 R90, RZ, RZ, R29 ;  /* 0x000000ffff5a7224 */ /* 0x000fe400078e001d */
[----:B------:R-:W-:Y:S02]  /*63760*/  IMAD.MOV.U32 R91, RZ, RZ, R28 ;  /* 0x000000ffff5b7224 */ /* 0x000fe400078e001c */
[C---:B------:R-:W-:Y:S08]  /*63770*/  HMMA.1688.F32.TF32 R28, R244.reuse, R30, R108 ;  /* 0x0000001ef41c723c */ /* 0x040ff0000008106c */
[C---:B------:R-:W-:Y:S08]  /*63780*/  HMMA.1688.F32.TF32 R12, R244.reuse, R42, R52 ;  /* 0x0000002af40c723c */ /* 0x040ff00000081034 */
[----:B------:R-:W-:Y:S01]  /*63790*/  HMMA.1688.F32.TF32 R8, R244, R58, R248 ;  /* 0x0000003af408723c */ /* 0x000fe200000810f8 */
[----:B------:R-:W-:-:S02]  /*637a0*/  IMAD.MOV.U32 R70, RZ, RZ, R37 ;  /* 0x000000ffff467224 */ /* 0x000fc400078e0025 */
[----:B--2---:R-:W-:Y:S02]  /*637b0*/  IMAD.MOV.U32 R149, RZ, RZ, R224 ;  /* 0x000000ffff957224 */ /* 0x004fe400078e00e0 */
[----:B---3--:R-:W-:Y:S02]  /*637c0*/  IMAD.MOV.U32 R148, RZ, RZ, R225 ;  /* 0x000000ffff947224 */ /* 0x008fe400078e00e1 */
[----:B----4-:R-:W-:Y:S02]  /*637d0*/  IMAD.MOV.U32 R171, RZ, RZ, R240 ;  /* 0x000000ffffab7224 */ /* 0x010fe400078e00f0 */
[----:B-----5:R-:W-:Y:S01]  /*637e0*/  IMAD.MOV.U32 R170, RZ, RZ, R241 ;  /* 0x000000ffffaa7224 */ /* 0x020fe200078e00f1 */
[C---:B------:R-:W-:Y:S08]  /*637f0*/  HMMA.1688.F32.TF32 R220, R244.reuse, R222, R48 ;  /* 0x000000def4dc723c */ /* 0x040ff00000081030 */
[C---:B------:R-:W-:Y:S08]  /*63800*/  HMMA.1688.F32.TF32 R224, R244.reuse, R226, R208 ;  /* 0x000000e2f4e0723c */ /* 0x040ff000000810d0 */
[C---:B------:R-:W-:Y:S07]  /*63810*/  HMMA.1688.F32.TF32 R240, R244.reuse, R242, R168 ;  /* 0x000000f2f4f0723c */ /* 0x040fee00000810a8 */
[----:B------:R-:W-:Y:S04]  /*63820*/  STL.64 [R1+0x2800], R222 ;  /* 0x002800de01007387 */ /* 0x000fe80000100a00 */
[----:B------:R-:W-:Y:S04]  /*63830*/  STL.64 [R1+0x8a0], R4 ;  /* 0x0008a00401007387 */ /* 0x000fe80000100a00 */
[----:B------:R1:W-:Y:S02]  /*63840*/  STL.64 [R1+0x8a8], R6 ;  /* 0x0008a80601007387 */ /* 0x0003e40000100a00 */
[----:B-1----:R-:W-:Y:S02]  /*63850*/  HMMA.1688.F32.TF32 R4, R244, R74, R84 ;  /* 0x0000004af404723c */ /* 0x002fe40000081054 */
        /* <DEDUP_REMOVED lines=8> */
[----:B------:R-:W-:Y:S01]  /*638e0*/  STL.64 [R1+0x38], R14 ;  /* 0x0000380e01007387 */ /* 0x000fe20000100a00 */
[----:B------:R-:W-:-:S03]  /*638f0*/  IMAD.MOV.U32 R0, RZ, RZ, R7 ;  /* 0x000000ffff007224 */ /* 0x000fc600078e0007 */
[----:B------:R-:W-:Y:S04]  /*63900*/  STL.64 [R1+0x90], R4 ;  /* 0x0000900401007387 */ /* 0x000fe80000100a00 */
[----:B------:R-:W-:Y:S04]  /*63910*/  STL.64 [R1+0x40], R8 ;  /* 0x0000400801007387 */ /* 0x000fe80000100a00 */
[----:B------:R-:W-:Y:S04]  /*63920*/  STL.64 [R1+0x48], R10 ;  /* 0x0000480a01007387 */ /* 0x000fe80000100a00 */
[----:B------:R1:W-:Y:S01]  /*63930*/  STL [R1+0x98], R6 ;  /* 0x0000980601007387 */ /* 0x0003e20000100800 */
[----:B------:R-:W-:-:S02]  /*63940*/  IMAD.MOV.U32 R71, RZ, RZ, R36 ;  /* 0x000000ffff477224 */ /* 0x000fc400078e0024 */
[----:B------:R-:W-:Y:S01]  /*63950*/  IMAD.MOV.U32 R66, RZ, RZ, R252 ;  /* 0x000000ffff427224 */ /* 0x000fe200078e00fc */
[----:B------:R-:W-:Y:S01]  /*63960*/  LDS R177, [R197+0x43080] ;  /* 0x04308000c5b17984 */ /* 0x000fe20000000800 */
[----:B------:R-:W-:Y:S02]  /*63970*/  IMAD.MOV.U32 R67, RZ, RZ, R216 ;  /* 0x000000ffff437224 */ /* 0x000fe400078e00d8 */
[----:B------:R-:W-:Y:S01]  /*63980*/  IMAD.MOV.U32 R88, RZ, RZ, R33 ;  /* 0x000000ffff587224 */ /* 0x000fe200078e0021 */
[----:B------:R-:W-:Y:S01]  /*63990*/  LDS R179, [R197+0x43480] ;  /* 0x04348000c5b37984 */ /* 0x000fe20000000800 */
[C---:B-1----:R-:W-:Y:S08]  /*639a0*/  HMMA.1688.F32.TF32 R4, R244.reuse, R94, R104 ;  /* 0x0000005ef404723c */ /* 0x042ff00000081068 */
[C---:B------:R-:W-:Y:S01]  /*639b0*/  HMMA.1688.F32.TF32 R12, R244.reuse, R114, R124 ;  /* 0x00000072f40c723c */ /* 0x040fe2000008107c */
[----:B------:R-:W-:Y:S01]  /*639c0*/  IMAD.MOV.U32 R89, RZ, RZ, R32 ;  /* 0x000000ffff597224 */ /* 0x000fe200078e0020 */
[----:B------:R-:W-:Y:S04]  /*639d0*/  LDS R180, [R198+0x43000] ;  /* 0x04300000c6b47984 */ /* 0x000fe80000000800 */
[----:B------:R-:W-:Y:S02]  /*639e0*/  LDS R182, [R198+0x43400] ;  /* 0x04340000c6b67984 */ /* 0x000fe40000000800 */
[C---:B------:R-:W-:Y:S02]  /*639f0*/  HMMA.1688.F32.TF32 R8, R244.reuse, R134, R144 ;  /* 0x00000086f408723c */ /* 0x040fe40000081090 */
[----:B------:R-:W-:Y:S04]  /*63a00*/  LDS R172, [R198+0x43080] ;  /* 0x04308000c6ac7984 */ /* 0x000fe80000000800 */
[----:B------:R-:W-:Y:S04]  /*63a10*/  LDS R181, [R199+0x43000] ;  /* 0x04300000c7b57984 */ /* 0x000fe80000000800 */
[----:B------:R-:W-:Y:S04]  /*63a20*/  STL.64 [R1+0xa0], R4 ;  /* 0x0000a00401007387 */ /* 0x000fe80000100a00 */
[----:B------:R1:W-:Y:S01]  /*63a30*/  STL.64 [R1+0xa8], R6 ;  /* 0x0000a80601007387 */ /* 0x0003e20000100a00 */
[C---:B------:R-:W-:Y:S03]  /*63a40*/  HMMA.1688.F32.TF32 R24, R244.reuse, R26, R128 ;  /* 0x0000001af418723c */ /* 0x040fe60000081080 */
[----:B------:R-:W-:Y:S04]  /*63a50*/  LDS R183, [R199+0x43400] ;  /* 0x04340000c7b77984 */ /* 0x000fe80000000800 */
[----:B------:R-:W-:Y:S01]  /*63a60*/  LDS R173, [R199+0x43080] ;  /* 0x04308000c7ad7984 */ /* 0x000fe20000000800 */
[C---:B-1----:R-:W-:Y:S03]  /*63a70*/  HMMA.1688.F32.TF32 R4, R244.reuse, R154, R164 ;  /* 0x0000009af404723c */ /* 0x042fe600000810a4 */
[----:B------:R-:W-:Y:S04]  /*63a80*/  STL.64 [R1+0x110], R12 ;  /* 0x0001100c01007387 */ /* 0x000fe80000100a00 */
[----:B------:R1:W-:Y:S04]  /*63a90*/  STL.64 [R1+0x118], R14 ;  /* 0x0001180e01007387 */ /* 0x0003e80000100a00 */
[----:B------:R-:W-:Y:S04]  /*63aa0*/  STL.64 [R1+0x140], R8 ;  /* 0x0001400801007387 */ /* 0x000fe80000100a00 */
[----:B------:R2:W-:Y:S01]  /*63ab0*/  STL.64 [R1+0x148], R10 ;  /* 0x0001480a01007387 */ /* 0x0005e20000100a00 */
[C---:B-1----:R-:W-:Y:S03]  /*63ac0*/  HMMA.1688.F32.TF32 R12, R244.reuse, R174, R184 ;  /* 0x000000aef40c723c */ /* 0x042fe600000810b8 */
[----:B------:R-:W-:Y:S04]  /*63ad0*/  LDS R185, [R197+0x43000] ;  /* 0x04300000c5b97984 */ /* 0x000fe80000000800 */
[----:B------:R-:W-:Y:S01]  /*63ae0*/  LDS R187, [R197+0x43400] ;  /* 0x04340000c5bb7984 */ /* 0x000fe20000000800 */
[C---:B--2---:R-:W-:Y:S03]  /*63af0*/  HMMA.1688.F32.TF32 R8, R244.reuse, R194, R204 ;  /* 0x000000c2f408723c */ /* 0x044fe600000810cc */
[----:B------:R-:W-:Y:S04]  /*63b00*/  STL.64 [R1+0x1d0], R4 ;  /* 0x0001d00401007387 */ /* 0x000fe80000100a00 */
[----:B------:R1:W-:Y:S01]  /*63b10*/  STL.64 [R1+0x1d8], R6 ;  /* 0x0001d80601007387 */ /* 0x0003e20000100a00 */
[C---:B------:R-:W-:Y:S03]  /*63b20*/  HMMA.1688.F32.TF32 R36, R244.reuse, R38, R68 ;  /* 0x00000026f424723c */ /* 0x040fe60000081044 */
[----:B------:R-:W-:Y:S04]  /*63b30*/  LDS R174, [R198+0x43480] ;  /* 0x04348000c6ae7984 */ /* 0x000fe80000000800 */
[----:B------:R-:W-:Y:S01]  /*63b40*/  LDS R175, [R199+0x43480] ;  /* 0x04348000c7af7984 */ /* 0x000fe20000000800 */
[----:B-1----:R-:W-:Y:S03]  /*63b50*/  HMMA.1688.F32.TF32 R4, R244, R214, R16 ;  /* 0x000000d6f404723c */ /* 0x002fe60000081010 */
[----:B------:R-:W-:Y:S01]  /*63b60*/  STL.64 [R1+0x210], R12 ;  /* 0x0002100c01007387 */ /* 0x000fe20000100a00 */
[----:B------:R-:W-:-:S03]  /*63b70*/  IMAD.MOV.U32 R68, RZ, RZ, R40 ;  /* 0x000000ffff447224 */ /* 0x000fc600078e0028 */
[----:B------:R-:W-:Y:S04]  /*63b80*/  STL.64 [R1+0x218], R14 ;  /* 0x0002180e01007387 */ /* 0x000fe80000100a00 */
[----:B------:R-:W-:Y:S01]  /*63b90*/  STL.64 [R1+0x320], R8 ;  /* 0x0003200801007387 */ /* 0x000fe20000100a00 */
[----:B------:R-:W-:-:S03]  /*63ba0*/  IMAD.MOV.U32 R69, RZ, RZ, R41 ;  /* 0x000000ffff457224 */ /* 0x000fc600078e0029 */
        /* <DEDUP_REMOVED lines=12> */
[----:B------:R-:W3:Y:S01]  /*63c70*/  LDL.LU R216, [R1+0x28e8] ;  /* 0x0028e80001d87983 */ /* 0x000ee20000300800 */
[----:B----4-:R-:W-:-:S03]  /*63c80*/  IMAD.MOV.U32 R168, RZ, RZ, R217 ;  /* 0x000000ffffa87224 */ /* 0x010fc600078e00d9 */
[----:B------:R-:W4:Y:S01]  /*63c90*/  LDL.LU R217, [R1+0x28e4] ;  /* 0x0028e40001d97983 */ /* 0x000f220000300800 */
[----:B-----5:R-:W-:-:S03]  /*63ca0*/  IMAD.MOV.U32 R169, RZ, RZ, R2 ;  /* 0x000000ffffa97224 */ /* 0x020fc600078e0002 */
[----:B------:R-:W5:Y:S04]  /*63cb0*/  LDL.LU R2, [R1+0x28e0] ;  /* 0x0028e00001027983 */ /* 0x000f680000300800 */
[----:B------:R-:W5:Y:S04]  /*63cc0*/  LDL.LU R120, [R1+0x5a0] ;  /* 0x0005a00001787983 */ /* 0x000f680000300800 */
[----:B------:R-:W5:Y:S04]  /*63cd0*/  LDL.LU R121, [R1+0x5a4] ;  /* 0x0005a40001797983 */ /* 0x000f680000300800 */
[----:B------:R-:W5:Y:S01]  /*63ce0*/  LDL.LU R122, [R1+0x5a8] ;  /* 0x0005a800017a7983 */ /* 0x000f620000300800 */
[----:B--2---:R-:W-:-:S03]  /*63cf0*/  IMAD.MOV.U32 R143, RZ, RZ, R252 ;  /* 0x000000ffff8f7224 */ /* 0x004fc600078e00fc */
[----:B------:R-:W2:Y:S01]  /*63d00*/  LDL.LU R123, [R1+0x5ac] ;  /* 0x0005ac00017b7983 */ /* 0x000ea20000300800 */
[----:B---3--:R-:W-:Y:S02]  /*63d10*/  IMAD.MOV.U32 R142, RZ, RZ, R216 ;  /* 0x000000ffff8e7224 */ /* 0x008fe400078e00d8 */
[----:B----4-:R-:W-:Y:S02]  /*63d20*/  IMAD.MOV.U32 R141, RZ, RZ, R217 ;  /* 0x000000ffff8d7224 */ /* 0x010fe400078e00d9 */
[----:B-----5:R-:W-:Y:S02]  /*63d30*/  IMAD.MOV.U32 R140, RZ, RZ, R2 ;  /* 0x000000ffff8c7224 */ /* 0x020fe400078e0002 */
[----:B------:R-:W3:Y:S04]  /*63d40*/  LDL.LU R2, [R1+0x28dc] ;  /* 0x0028dc0001027983 */ /* 0x000ee80000300800 */
[----:B------:R-:W4:Y:S04]  /*63d50*/  LDL.LU R217, [R1+0x28d8] ;  /* 0x0028d80001d97983 */ /* 0x000f280000300800 */
[----:B------:R-:W5:Y:S04]  /*63d60*/  LDL.LU R216, [R1+0x28d4] ;  /* 0x0028d40001d87983 */ /* 0x000f680000300800 */
[----:B------:R-:W2:Y:S04]  /*63d70*/  LDL.LU R252, [R1+0x28d0] ;  /* 0x0028d00001fc7983 */ /* 0x000ea80000300800 */
[----:B------:R-:W2:Y:S04]  /*63d80*/  LDL.LU R232, [R1+0x5f0] ;  /* 0x0005f00001e87983 */ /* 0x000ea80000300800 */
[----:B------:R-:W2:Y:S04]  /*63d90*/  LDL.LU R233, [R1+0x5f4] ;  /* 0x0005f40001e97983 */ /* 0x000ea80000300800 */
[----:B------:R-:W2:Y:S04]  /*63da0*/  LDL.LU R234, [R1+0x5f8] ;  /* 0x0005f80001ea7983 */ /* 0x000ea80000300800 */
[----:B------:R-:W2:Y:S01]  /*63db0*/  LDL.LU R235, [R1+0x5fc] ;  /* 0x0005fc0001eb7983 */ /* 0x000ea20000300800 */
[----:B---3--:R-:W-:-:S02]  /*63dc0*/  IMAD.MOV.U32 R191, RZ, RZ, R2 ;  /* 0x000000ffffbf7224 */ /* 0x008fc400078e0002 */
[----:B----4-:R-:W-:Y:S02]  /*63dd0*/  IMAD.MOV.U32 R190, RZ, RZ, R217 ;  /* 0x000000ffffbe7224 */ /* 0x010fe400078e00d9 */
[----:B-----5:R-:W-:Y:S02]  /*63de0*/  IMAD.MOV.U32 R188, RZ, RZ, R216 ;  /* 0x000000ffffbc7224 */ /* 0x020fe400078e00d8 */
[----:B------:R-:W1:Y:S01]  /*63df0*/  LDL.LU R216, [R1+0x28cc] ;  /* 0x0028cc0001d87983 */ /* 0x000e620000300800 */
[----:B--2---:R-:W-:-:S03]  /*63e00*/  IMAD.MOV.U32 R189, RZ, RZ, R252 ;  /* 0x000000ffffbd7224 */ /* 0x004fc600078e00fc */
[----:B------:R-:W2:Y:S04]  /*63e10*/  LDL.LU R252, [R1+0x28c8] ;  /* 0x0028c80001fc7983 */ /* 0x000ea80000300800 */
[----:B------:R-:W3:Y:S04]  /*63e20*/  LDL.LU R217, [R1+0x28c4] ;  /* 0x0028c40001d97983 */ /* 0x000ee80000300800 */
[----:B------:R-:W4:Y:S04]  /*63e30*/  LDL.LU R2, [R1+0x28c0] ;  /* 0x0028c00001027983 */ /* 0x000f280000300800 */
[----:B------:R-:W5:Y:S04]  /*63e40*/  LDL.LU R228, [R1+0x630] ;  /* 0x0006300001e47983 */ /* 0x000f680000300800 */
[----:B------:R-:W5:Y:S04]  /*63e50*/  LDL.LU R229, [R1+0x634] ;  /* 0x0006340001e57983 */ /* 0x000f680000300800 */
[----:B------:R-:W5:Y:S04]  /*63e60*/  LDL.LU R230, [R1+0x638] ;  /* 0x0006380001e67983 */ /* 0x000f680000300800 */
[----:B------:R-:W5:Y:S01]  /*63e70*/  LDL.LU R231, [R1+0x63c] ;  /* 0x00063c0001e77983 */ /* 0x000f620000300800 */
[----:B-1----:R-:W-:-:S02]  /*63e80*/  IMAD.MOV.U32 R7, RZ, RZ, R216 ;  /* 0x000000ffff077224 */ /* 0x002fc400078e00d8 */
[----:B--2---:R-:W-:Y:S02]  /*63e90*/  IMAD.MOV.U32 R6, RZ, RZ, R252 ;  /* 0x000000ffff067224 */ /* 0x004fe400078e00fc */
[----:B---3--:R-:W-:Y:S02]  /*63ea0*/  IMAD.MOV.U32 R4, RZ, RZ, R217 ;  /* 0x000000ffff047224 */ /* 0x008fe400078e00d9 */
[----:B------:R-:W2:Y:S01]  /*63eb0*/  LDL.LU R217, [R1+0x28bc] ;  /* 0x0028bc0001d97983 */ /* 0x000ea20000300800 */
[----:B----4-:R-:W-:-:S03]  /*63ec0*/  IMAD.MOV.U32 R5, RZ, RZ, R2 ;  /* 0x000000ffff057224 */ /* 0x010fc600078e0002 */
[----:B------:R-:W3:Y:S04]  /*63ed0*/  LDL.LU R2, [R1+0x28b8] ;  /* 0x0028b80001027983 */ /* 0x000ee80000300800 */
[----:B------:R-:W4:Y:S04]  /*63ee0*/  LDL.LU R252, [R1+0x28b4] ;  /* 0x0028b40001fc7983 */ /* 0x000f280000300800 */
[----:B------:R-:W5:Y:S01]  /*63ef0*/  LDL.LU R216, [R1+0x28b0] ;  /* 0x0028b00001d87983 */ /* 0x000f620000300800 */
[----:B------:R-:W-:Y:S03]  /*63f00*/  HMMA.1688.F32.TF32 R32, R244, R34, R88 ;  /* 0x00000022f420723c */ /* 0x000fe60000081058 */
[----:B------:R-:W5:Y:S04]  /*63f10*/  LDL.LU R88, [R1+0x660] ;  /* 0x0006600001587983 */ /* 0x000f680000300800 */
        /* <DEDUP_REMOVED lines=37> */
[----:B------:R-:W5:Y:S01]  /*64170*/  LDL.LU R130, [R1+0x718] ;  /* 0x0007180001827983 */ /* 0x000f620000300800 */
[----:B--2---:R-:W-:-:S03]  /*64180*/  IMAD.MOV.U32 R131, RZ, RZ, R216 ;  /* 0x000000ffff837224 */ /* 0x004fc600078e00d8 */
[----:B------:R-:W2:Y:S01]  /*64190*/  LDL.LU R216, [R1+0x287c] ;  /* 0x00287c0001d87983 */ /* 0x000ea20000300800 */
[----:B---3--:R-:W-:-:S03]  /*641a0*/  IMAD.MOV.U32 R139, RZ, RZ, R252 ;  /* 0x000000ffff8b7224 */ /* 0x008fc600078e00fc */
[----:B------:R-:W3:Y:S01]  /*641b0*/  LDL.LU R136, [R1+0x740] ;  /* 0x0007400001887983 */ /* 0x000ee20000300800 */
[----:B----4-:R-:W-:Y:S02]  /*641c0*/  IMAD.MOV.U32 R138, RZ, RZ, R217 ;  /* 0x000000ffff8a7224 */ /* 0x010fe400078e00d9 */
[----:B-----5:R-:W-:Y:S02]  /*641d0*/  IMAD.MOV.U32 R137, RZ, RZ, R2 ;  /* 0x000000ffff897224 */ /* 0x020fe400078e0002 */
[----:B------:R-:W4:Y:S04]  /*641e0*/  LDL.LU R2, [R1+0x2878] ;  /* 0x0028780001027983 */ /* 0x000f280000300800 */
[----:B------:R-:W5:Y:S04]  /*641f0*/  LDL.LU R217, [R1+0x2874] ;  /* 0x0028740001d97983 */ /* 0x000f680000300800 */
[----:B------:R-:W3:Y:S04]  /*64200*/  LDL.LU R252, [R1+0x2870] ;  /* 0x0028700001fc7983 */ /* 0x000ee80000300800 */
[----:B------:R-:W4:Y:S04]  /*64210*/  LDL.LU R80, [R1+0x750] ;  /* 0x0007500001507983 */ /* 0x000f280000300800 */
[----:B------:R-:W4:Y:S04]  /*64220*/  LDL.LU R81, [R1+0x754] ;  /* 0x0007540001517983 */ /* 0x000f280000300800 */
[----:B------:R-:W4:Y:S01]  /*64230*/  LDL.LU R82, [R1+0x758] ;  /* 0x0007580001527983 */ /* 0x000f220000300800 */
[----:B--2---:R-:W-:-:S03]  /*64240*/  IMAD.MOV.U32 R83, RZ, RZ, R216 ;  /* 0x000000ffff537224 */ /* 0x004fc600078e00d8 */
[----:B------:R-:W2:Y:S01]  /*64250*/  LDL.LU R216, [R1+0x286c] ;  /* 0x00286c0001d87983 */ /* 0x000ea20000300800 */
[----:B-----5:R-:W-:-:S03]  /*64260*/  IMAD.MOV.U32 R52, RZ, RZ, R217 ;  /* 0x000000ffff347224 */ /* 0x020fc600078e00d9 */
[----:B------:R-:W5:Y:S01]  /*64270*/  LDL.LU R217, [R1+0x2868] ;  /* 0x0028680001d97983 */ /* 0x000f620000300800 */
[----:B---3--:R-:W-:-:S03]  /*64280*/  IMAD.MOV.U32 R53, RZ, RZ, R252 ;  /* 0x000000ffff357224 */ /* 0x008fc600078e00fc */
[----:B------:R-:W3:Y:S01]  /*64290*/  LDL.LU R252, [R1+0x2864] ;  /* 0x0028640001fc7983 */ /* 0x000ee20000300800 */
[----:B----4-:R-:W-:-:S03]  /*642a0*/  IMAD.MOV.U32 R55, RZ, RZ, R2 ;  /* 0x000000ffff377224 */ /* 0x010fc600078e0002 */
        /* <DEDUP_REMOVED lines=9> */
[----:B------:R-:W-:Y:S03]  /*64340*/  HMMA.1688.F32.TF32 R20, R244, R22, R148 ;  /* 0x00000016f414723c */ /* 0x000fe60000081094 */
[----:B------:R-:W2:Y:S04]  /*64350*/  LDL.LU R76, [R1+0x7d0] ;  /* 0x0007d000014c7983 */ /* 0x000ea80000300800 */
[----:B------:R-:W4:Y:S04]  /*64360*/  LDL.LU R77, [R1+0x7d4] ;  /* 0x0007d400014d7983 */ /* 0x000f280000300800 */
[----:B------:R-:W4:Y:S04]  /*64370*/  LDL.LU R78, [R1+0x7d8] ;  /* 0x0007d800014e7983 */ /* 0x000f280000300800 */
[----:B------:R-:W4:Y:S04]  /*64380*/  LDL.LU R79, [R1+0x7dc] ;  /* 0x0007dc00014f7983 */ /* 0x000f280000300800 */
[----:B------:R-:W4:Y:S01]  /*64390*/  LDL.LU R148, [R1+0x7f0] ;  /* 0x0007f00001947983 */ /* 0x000f220000300800 */
[----:B---3--:R-:W-:-:S03]  /*643a0*/  IMAD.MOV.U32 R149, RZ, RZ, R252 ;  /* 0x000000ffff957224 */ /* 0x008fc600078e00fc */
[----:B------:R-:W3:Y:S01]  /*643b0*/  LDL.LU R252, [R1+0x2850] ;  /* 0x0028500001fc7983 */ /* 0x000ee20000300800 */
[----:B-----5:R-:W-:Y:S02]  /*643c0*/  IMAD.MOV.U32 R150, RZ, RZ, R217 ;  /* 0x000000ffff967224 */ /* 0x020fe400078e00d9 */
[----:B--2---:R-:W-:Y:S01]  /*643d0*/  IMAD.MOV.U32 R151, RZ, RZ, R216 ;  /* 0x000000ffff977224 */ /* 0x004fe200078e00d8 */
[----:B------:R-:W2:Y:S04]  /*643e0*/  LDL.LU R217, [R1+0x284c] ;  /* 0x00284c0001d97983 */ /* 0x000ea80000300800 */
[----:B------:R-:W2:Y:S04]  /*643f0*/  LDL.LU R216, [R1+0x2848] ;  /* 0x0028480001d87983 */ /* 0x000ea80000300800 */
        /* <DEDUP_REMOVED lines=12> */
[----:B----4-:R-:W-:-:S02]  /*644c0*/  IMAD.MOV.U32 R159, RZ, RZ, R2 ;  /* 0x000000ffff9f7224 */ /* 0x010fc400078e0002 */
[----:B---3--:R-:W-:Y:S02]  /*644d0*/  IMAD.MOV.U32 R10, RZ, RZ, R252 ;  /* 0x000000ffff0a7224 */ /* 0x008fe400078e00fc */
[----:B------:R-:W3:Y:S04]  /*644e0*/  LDL.LU R252, [R1+0x2844] ;  /* 0x0028440001fc7983 */ /* 0x000ee80000300800 */
[----:B------:R-:W2:Y:S04]  /*644f0*/  LDL.LU R11, [R1+0x84c] ;  /* 0x00084c00010b7983 */ /* 0x000ea80000300800 */
[----:B------:R-:W4:Y:S04]  /*64500*/  LDL.LU R156, [R1+0x7a0] ;  /* 0x0007a000019c7983 */ /* 0x000f280000300800 */
[----:B------:R-:W4:Y:S04]  /*64510*/  LDL.LU R157, [R1+0x7a4] ;  /* 0x0007a400019d7983 */ /* 0x000f280000300800 */
[----:B------:R-:W4:Y:S04]  /*64520*/  LDL.LU R158, [R1+0x7a8] ;  /* 0x0007a800019e7983 */ /* 0x000f280000300800 */
[----:B------:R-:W2:Y:S04]  /*64530*/  LDL.LU R2, [R1+0x2840] ;  /* 0x0028400001027983 */ /* 0x000ea80000300800 */
[----:B---3--:R-:W-:Y:S04]  /*64540*/  LDS R184, [R252+0x43000] ;  /* 0x04300000fcb87984 */ /* 0x008fe80000000800 */
[----:B------:R-:W-:Y:S04]  /*64550*/  LDS R186, [R252+0x43400] ;  /* 0x04340000fcba7984 */ /* 0x000fe80000000800 */
[----:B------:R-:W-:Y:S04]  /*64560*/  LDS R176, [R252+0x43080] ;  /* 0x04308000fcb07984 */ /* 0x000fe80000000800 */
[----:B------:R-:W-:Y:S04]  /*64570*/  LDS R178, [R252+0x43480] ;  /* 0x04348000fcb27984 */ /* 0x000fe80000000800 */
[----:B--2---:R-:W1:Y:S04]  /*64580*/  LDSM.16.M88.4 R12, [R2+0x2080] ;  /* 0x00208000020c783b */ /* 0x004e680000000200 */
[----:B------:R-:W2:Y:S04]  /*64590*/  LDSM.16.M88.4 R44, [R2+0x5080] ;  /* 0x00508000022c783b */ /* 0x000ea80000000200 */
[----:B------:R-:W-:Y:S04]  /*645a0*/  LDSM.16.M88.4 R48, [R2+0x6080] ;  /* 0x006080000230783b */ /* 0x000fe80000000200 */
[----:B------:R-:W4:Y:S04]  /*645b0*/  LDSM.16.M88.4 R72, [R2+0x1080] ;  /* 0x001080000248783b */ /* 0x000f280000000200 */
[----:B------:R-:W3:Y:S01]  /*645c0*/  LDSM.16.M88.4 R16, [R2+0x3080] ;  /* 0x003080000210783b */ /* 0x000ee20000000200 */
[----:B------:R-:W-:-:S02]  /*645d0*/  IMAD.MOV.U32 R170, RZ, RZ, R41 ;  /* 0x000000ffffaa7224 */ /* 0x000fc400078e0029 */
[----:B------:R-:W-:Y:S01]  /*645e0*/  IMAD.MOV.U32 R171, RZ, RZ, R40 ;  /* 0x000000ffffab7224 */ /* 0x000fe200078e0028 */
[----:B------:R-:W-:Y:S04]  /*645f0*/  LDSM.16.M88.4 R200, [R2+0x80] ;  /* 0x0000800002c8783b */ /* 0x000fe80000000200 */
[----:B------:R-:W3:Y:S01]  /*64600*/  LDSM.16.M88.4 R40, [R2+0x4080] ;  /* 0x004080000228783b */ /* 0x000ee20000000200 */
[C---:B-1----:R-:W-:Y:S03]  /*64610*/  HMMA.1688.F32.TF32 R152, R184.reuse, R12, R52 ;  /* 0x0000000cb898723c */ /* 0x042fe60000081034 */
        /* <DEDUP_REMOVED lines=9> */
[----:B------:R-:W-:Y:S03]  /*646b0*/  HMMA.1688.F32.TF32 R92, R180, R44, R232 ;  /* 0x0000002cb45c723c */ /* 0x000fe600000810e8 */
[----:B------:R-:W2:Y:S04]  /*646c0*/  LDL.LU R232, [R1+0x5e0] ;  /* 0x0005e00001e87983 */ /* 0x000ea80000300800 */
[----:B------:R-:W2:Y:S04]  /*646d0*/  LDL.LU R233, [R1+0x5e4] ;  /* 0x0005e40001e97983 */ /* 0x000ea80000300800 */
[----:B------:R-:W2:Y:S04]  /*646e0*/  LDL.LU R234, [R1+0x5e8] ;  /* 0x0005e80001ea7983 */ /* 0x000ea80000300800 */
[----:B------:R-:W2:Y:S01]  /*646f0*/  LDL.LU R235, [R1+0x5ec] ;  /* 0x0005ec0001eb7983 */ /* 0x000ea20000300800 */
[----:B------:R-:W-:-:S02]  /*64700*/  IMAD.MOV.U32 R222, RZ, RZ, R57 ;  /* 0x000000ffffde7224 */ /* 0x000fc400078e0039 */
[----:B------:R-:W-:Y:S01]  /*64710*/  IMAD.MOV.U32 R223, RZ, RZ, R56 ;  /* 0x000000ffffdf7224 */ /* 0x000fe200078e0038 */
[C---:B----4-:R-:W-:Y:S01]  /*64720*/  HMMA.1688.F32.TF32 R124, R172.reuse, R72, R156 ;  /* 0x00000048ac7c723c */ /* 0x050fe2000008109c */
[----:B------:R-:W-:Y:S07]  /*64730*/  LDSM.16.M88.4 R56, [R2+0x8080] ;  /* 0x008080000238783b */ /* 0x000fee0000000200 */
[-C--:B---3--:R-:W-:Y:S01]  /*64740*/  HMMA.1688.F32.TF32 R132, R172, R16.reuse, R60 ;  /* 0x00000010ac84723c */ /* 0x088fe2000008103c */
[----:B------:R-:W-:Y:S07]  /*64750*/  LDSM.16.M88.4 R60, [R2+0x9080] ;  /* 0x00908000023c783b */ /* 0x000fee0000000200 */
[-C--:B------:R-:W-:Y:S08]  /*64760*/  HMMA.1688.F32.TF32 R156, R184, R16.reuse, R116 ;  /* 0x00000010b89c723c */ /* 0x080ff00000081074 */
[----:B------:R-:W-:Y:S08]  /*64770*/  HMMA.1688.F32.TF32 R84, R180, R16, R96 ;  /* 0x00000010b454723c */ /* 0x000ff00000081060 */
[----:B------:R-:W-:Y:S08]  /*64780*/  HMMA.1688.F32.TF32 R116, R176, R44, R140 ;  /* 0x0000002cb074723c */ /* 0x000ff0000008108c */
[----:B------:R-:W-:Y:S01]  /*64790*/  HMMA.1688.F32.TF32 R96, R180, R48, R64 ;  /* 0x00000030b460723c */ /* 0x000fe20000081040 */
[----:B------:R-:W-:Y:S07]  /*647a0*/  LDSM.16.M88.4 R64, [R2+0xa080] ;  /* 0x00a080000240783b */ /* 0x000fee0000000200 */
[----:B------:R-:W-:Y:S08]  /*647b0*/  HMMA.1688.F32.TF32 R140, R172, R44, R120 ;  /* 0x0000002cac8c723c */ /* 0x000ff00000081078 */
[C---:B------:R-:W-:Y:S01]  /*647c0*/  HMMA.1688.F32.TF32 R120, R176.reuse, R48, R68 ;  /* 0x00000030b078723c */ /* 0x040fe20000081044 */
[----:B------:R-:W-:Y:S07]  /*647d0*/  LDSM.16.M88.4 R68, [R2+0xb080] ;  /* 0x00b080000244783b */ /* 0x000fee0000000200 */
[----:B------:R-:W-:Y:S11]  /*647e0*/  HMMA.1688.F32.TF32 R112, R176, R40, R4 ;  /* 0x00000028b070723c */ /* 0x000ff60000081004 */
[----:B------:R-:W-:Y:S04]  /*647f0*/  @!UPT UIADD3 URZ, URZ, URZ, URZ ;  /* 0x0000003f3f3ff290 */ /* 0x000fe8000fffe03f */
[----:B------:R-:W-:Y:S04]  /*64800*/  STL [R1+0x2764], R120 ;  /* 0x0027647801007387 */ /* 0x000fe80000100800 */
[----:B------:R-:W-:Y:S04]  /*64810*/  STL [R1+0x2760], R121 ;  /* 0x0027607901007387 */ /* 0x000fe80000100800 */
[----:B------:R-:W-:Y:S04]  /*64820*/  STL [R1+0x275c], R122 ;  /* 0x00275c7a01007387 */ /* 0x000fe80000100800 */
[----:B------:R-:W-:Y:S04]  /*64830*/  STL [R1+0x2758], R123 ;  /* 0x0027587b01007387 */ /* 0x000fe80000100800 */
[----:B------:R-:W3:Y:S04]  /*64840*/  LDL.LU R220, [R1+0x5c0] ;  /* 0x0005c00001dc7983 */ /* 0x000ee80000300800 */
[----:B------:R-:W3:Y:S01]  /*64850*/  LDL.LU R221, [R1+0x5c4] ;  /* 0x0005c40001dd7983 */ /* 0x000ee20000300800 */
[----:B------:R-:W-:Y:S08]  /*64860*/  HMMA.1688.F32.TF32 R212, R172, R200, R8 ;  /* 0x000000c8acd4723c */ /* 0x000ff00000081008 */
[----:B------:R-:W-:Y:S08]  /*64870*/  HMMA.1688.F32.TF32 R104, R176, R12, R136 ;  /* 0x0000000cb068723c */ /* 0x000ff00000081088 */
[C---:B------:R-:W-:Y:S08]  /*64880*/  HMMA.1688.F32.TF32 R136, R172.reuse, R40, R228 ;  /* 0x00000028ac88723c */ /* 0x040ff000000810e4 */
[----:B-----5:R-:W-:Y:S01]  /*64890*/  HMMA.1688.F32.TF32 R144, R172, R48, R52 ;  /* 0x00000030ac90723c */ /* 0x020fe20000081034 */
[----:B------:R-:W2:Y:S11]  /*648a0*/  LDSM.16.M88.4 R52, [R2+0x7080] ;  /* 0x007080000234783b */ /* 0x000eb60000000200 */
[----:B------:R-:W-:Y:S11]  /*648b0*/  @!UPT UIADD3 URZ, URZ, URZ, URZ ;  /* 0x0000003f3f3ff290 */ /* 0x000ff6000fffe03f */
[----:B------:R-:W-:Y:S04]  /*648c0*/  STL [R1+0x2774], R144 ;  /* 0x0027749001007387 */ /* 0x000fe80000100800 */
[----:B------:R-:W-:Y:S01]  /*648d0*/  STL [R1+0x2770], R145 ;  /* 0x0027709101007387 */ /* 0x000fe20000100800 */
[-C--:B--2---:R-:W-:Y:S03]  /*648e0*/  HMMA.1688.F32.TF32 R4, R184, R52.reuse, R188 ;  /* 0x00000034b804723c */ /* 0x084fe600000810bc */
        /* <DEDUP_REMOVED lines=10> */
[----:B------:R-:W2:Y:S04]  /*64990*/  LDL.LU R8, [R1+0x590] ;  /* 0x0005900001087983 */ /* 0x000ea80000300800 */
[----:B------:R-:W-:Y:S04]  /*649a0*/  STL.64 [R1+0x20], R4 ;  /* 0x0000200401007387 */ /* 0x000fe80000100a00 */
[----:B------:R1:W-:Y:S04]  /*649b0*/  STL.64 [R1+0x28], R6 ;  /* 0x0000280601007387 */ /* 0x0003e80000100a00 */
[----:B------:R-:W2:Y:S04]  /*649c0*/  LDL.LU R9, [R1+0x594] ;  /* 0x0005940001097983 */ /* 0x000ea80000300800 */
[----:B------:R-:W2:Y:S01]  /*649d0*/  LDL.LU R10, [R1+0x598] ;  /* 0x00059800010a7983 */ /* 0x000ea20000300800 */
[-C--:B-1----:R-:W-:Y:S03]  /*649e0*/  HMMA.1688.F32.TF32 R4, R180, R52.reuse, R232 ;  /* 0x00000034b404723c */ /* 0x082fe600000810e8 */
[----:B------:R-:W2:Y:S11]  /*649f0*/  LDL.LU R11, [R1+0x59c] ;  /* 0x00059c00010b7983 */ /* 0x000eb60000300800 */
[----:B------:R-:W-:Y:S10]  /*64a00*/  @!UPT UIADD3 URZ, URZ, URZ, URZ ;  /* 0x0000003f3f3ff290 */ /* 0x000ff4000fffe03f */
        /* <DEDUP_REMOVED lines=16> */
[----:B------:R-:W5:Y:S04]  /*64b10*/  LDL.LU R188, [R1+0x560] ;  /* 0x0005600001bc7983 */ /* 0x000f680000300800 */
[----:B------:R-:W5:Y:S04]  /*64b20*/  LDL.LU R189, [R1+0x564] ;  /* 0x0005640001bd7983 */ /* 0x000f680000300800 */
[----:B------:R-:W5:Y:S04]  /*64b30*/  LDL.LU R190, [R1+0x568] ;  /* 0x0005680001be7983 */ /* 0x000f680000300800 */
[----:B------:R-:W5:Y:S01]  /*64b40*/  LDL.LU R191, [R1+0x56c] ;  /* 0x00056c0001bf7983 */ /* 0x000f620000300800 */
[----:B---3--:R-:W-:Y:S03]  /*64b50*/  HMMA.1688.F32.TF32 R28, R176, R52, R220 ;  /* 0x00000034b01c723c */ /* 0x008fe600000810dc */
[----:B------:R1:W-:Y:S04]  /*64b60*/  STL [R1+0x279c], R121 ;  /* 0x00279c7901007387 */ /* 0x0003e80000100800 */
[----:B------:R3:W-:Y:S04]  /*64b70*/  STL [R1+0x2798], R120 ;  /* 0x0027987801007387 */ /* 0x0007e80000100800 */
[----:B------:R1:W-:Y:S04]  /*64b80*/  STL [R1+0x2794], R147 ;  /* 0x0027949301007387 */ /* 0x0003e80000100800 */
[----:B------:R1:W-:Y:S09]  /*64b90*/  STL [R1+0x2790], R146 ;  /* 0x0027909201007387 */ /* 0x0003f20000100800 */
[----:B------:R-:W-:-:S02]  /*64ba0*/  IMAD.MOV.U32 R145, RZ, RZ, R31 ;  /* 0x000000ffff917224 */ /* 0x000fc400078e001f */
[----:B------:R-:W-:Y:S02]  /*64bb0*/  IMAD.MOV.U32 R144, RZ, RZ, R30 ;  /* 0x000000ffff907224 */ /* 0x000fe400078e001e */
[----:B------:R-:W-:Y:S02]  /*64bc0*/  IMAD.MOV.U32 R55, RZ, RZ, R29 ;  /* 0x000000ffff377224 */ /* 0x000fe400078e001d */
[----:B------:R-:W-:Y:S01]  /*64bd0*/  IMAD.MOV.U32 R54, RZ, RZ, R28 ;  /* 0x000000ffff367224 */ /* 0x000fe200078e001c */
[----:B------:R-:W-:Y:S04]  /*64be0*/  STL [R1+0x27ac], R145 ;  /* 0x0027ac9101007387 */ /* 0x000fe80000100800 */
[----:B------:R-:W-:Y:S04]  /*64bf0*/  STL [R1+0x27a8], R144 ;  /* 0x0027a89001007387 */ /* 0x000fe80000100800 */
[----:B------:R1:W-:Y:S04]  /*64c00*/  STL [R1+0x27a4], R55 ;  /* 0x0027a43701007387 */ /* 0x0003e80000100800 */
[----:B------:R1:W-:Y:S01]  /*64c10*/  STL [R1+0x27a0], R54 ;  /* 0x0027a03601007387 */ /* 0x0003e20000100800 */
[-C--:B----4-:R-:W-:Y:S11]  /*64c20*/  HMMA.1688.F32.TF32 R4, R184, R56.reuse, R4 ;  /* 0x00000038b804723c */ /* 0x090ff60000081004 */
[----:B------:R-:W-:Y:S11]  /*64c30*/  @!UPT UIADD3 URZ, URZ, URZ, URZ ;  /* 0x0000003f3f3ff290 */ /* 0x000ff6000fffe03f */
[----:B------:R-:W-:Y:S02]  /*64c40*/  @!UPT UIADD3 URZ, URZ, URZ, URZ ;  /* 0x0000003f3f3ff290 */ /* 0x000fe4000fffe03f */
[----:B------:R-:W-:Y:S02]  /*64c50*/  IMAD.MOV.U32 R62, RZ, RZ, R4 ;  /* 0x000000ffff3e7224 */ /* 0x000fe400078e0004 */
[----:B------:R-:W-:Y:S02]  /*64c60*/  IMAD.MOV.U32 R63, RZ, RZ, R5 ;  /* 0x000000ffff3f7224 */ /* 0x000fe400078e0005 */
[----:B------:R-:W-:Y:S02]  /*64c70*/  IMAD.MOV.U32 R58, RZ, RZ, R6 ;  /* 0x000000ffff3a7224 */ /* 0x000fe400078e0006 */
[----:B------:R-:W-:Y:S02]  /*64c80*/  IMAD.MOV.U32 R59, RZ, RZ, R7 ;  /* 0x000000ffff3b7224 */ /* 0x000fe400078e0007 */
[----:B--2---:R-:W-:Y:S08]  /*64c90*/  HMMA.1688.F32.TF32 R4, R180, R56, R228 ;  /* 0x00000038b404723c */ /* 0x004ff000000810e4 */
[----:B------:R-:W-:Y:S11]  /*64ca0*/  HMMA.1688.F32.TF32 R248, R172, R52, R8 ;  /* 0x00000034acf8723c */ /* 0x000ff60000081008 */
[----:B------:R-:W-:Y:S05]  /*64cb0*/  @!UPT UIADD3 URZ, URZ, URZ, URZ ;  /* 0x0000003f3f3ff290 */ /* 0x000fea000fffe03f */
[----:B-1----:R-:W-:Y:S02]  /*64cc0*/  IMAD.MOV.U32 R121, RZ, RZ, R4 ;  /* 0x000000ffff797224 */ /* 0x002fe400078e0004 */
[----:B---3--:R-:W-:Y:S02]  /*64cd0*/  IMAD.MOV.U32 R120, RZ, RZ, R5 ;  /* 0x000000ffff787224 */ /* 0x008fe400078e0005 */
[----:B------:R-:W-:Y:S02]  /*64ce0*/  IMAD.MOV.U32 R147, RZ, RZ, R6 ;  /* 0x000000ffff937224 */ /* 0x000fe400078e0006 */
[----:B------:R-:W-:Y:S02]  /*64cf0*/  IMAD.MOV.U32 R146, RZ, RZ, R7 ;  /* 0x000000ffff927224 */ /* 0x000fe400078e0007 */
[----:B-----5:R-:W-:Y:S01]  /*64d00*/  HMMA.1688.F32.TF32 R4, R176, R56, R188 ;  /* 0x00000038b004723c */ /* 0x020fe200000810bc */
[----:B------:R-:W-:Y:S04]  /*64d10*/  STL [R1+0x27bc], R248 ;  /* 0x0027bcf801007387 */ /* 0x000fe80000100800 */
[----:B------:R-:W-:Y:S04]  /*64d20*/  STL [R1+0x27b8], R249 ;  /* 0x0027b8f901007387 */ /* 0x000fe80000100800 */
[----:B------:R1:W-:Y:S04]  /*64d30*/  STL [R1+0x27b4], R250 ;  /* 0x0027b4fa01007387 */ /* 0x0003e80000100800 */
[----:B------:R2:W-:Y:S04]  /*64d40*/  STL [R1+0x27b0], R251 ;  /* 0x0027b0fb01007387 */ /* 0x0005e80000100800 */
[----:B------:R-:W-:Y:S04]  /*64d50*/  STL [R1+0x27cc], R59 ;  /* 0x0027cc3b01007387 */ /* 0x000fe80000100800 */
[----:B------:R-:W-:Y:S03]  /*64d60*/  STL [R1+0x27c8], R58 ;  /* 0x0027c83a01007387 */ /* 0x000fe60000100800 */
[----:B------:R-:W-:Y:S01]  /*64d70*/  IMAD.MOV.U32 R122, RZ, RZ, R4 ;  /* 0x000000ffff7a7224 */ /* 0x000fe200078e0004 */
[----:B------:R3:W-:Y:S01]  /*64d80*/  STL [R1+0x27c4], R63 ;  /* 0x0027c43f01007387 */ /* 0x0007e20000100800 */
[----:B------:R-:W-:-:S02]  /*64d90*/  IMAD.MOV.U32 R123, RZ, RZ, R5 ;  /* 0x000000ffff7b7224 */ /* 0x000fc400078e0005 */
[----:B------:R-:W-:Y:S01]  /*64da0*/  IMAD.MOV.U32 R53, RZ, RZ, R6 ;  /* 0x000000ffff357224 */ /* 0x000fe200078e0006 */
[----:B------:R4:W-:Y:S01]  /*64db0*/  STL [R1+0x27c0], R62 ;  /* 0x0027c03e01007387 */ /* 0x0009e20000100800 */
[----:B------:R-:W-:Y:S02]  /*64dc0*/  IMAD.MOV.U32 R52, RZ, RZ, R7 ;  /* 0x000000ffff347224 */ /* 0x000fe400078e0007 */
[----:B------:R-:W-:Y:S01]  /*64dd0*/  HMMA.1688.F32.TF32 R4, R172, R56, R232 ;  /* 0x00000038ac04723c */ /* 0x000fe200000810e8 */
        /* <DEDUP_REMOVED lines=8> */
[----:B------:R-:W3:Y:S04]  /*64e60*/  LDL.LU R220, [R1+0x500] ;  /* 0x0005000001dc7983 */ /* 0x000ee80000300800 */
[----:B------:R-:W3:Y:S04]  /*64e70*/  LDL.LU R221, [R1+0x504] ;  /* 0x0005040001dd7983 */ /* 0x000ee80000300800 */
[----:B------:R-:W3:Y:S04]  /*64e80*/  LDL.LU R222, [R1+0x508] ;  /* 0x0005080001de7983 */ /* 0x000ee80000300800 */
[----:B------:R-:W3:Y:S01]  /*64e90*/  LDL.LU R223, [R1+0x50c] ;  /* 0x00050c0001df7983 */ /* 0x000ee20000300800 */
[----:B------:R-:W-:-:S02]  /*64ea0*/  IMAD.MOV.U32 R55, RZ, RZ, R4 ;  /* 0x000000ffff377224 */ /* 0x000fc400078e0004 */
        /* <DEDUP_REMOVED lines=31> */
[C---:B------:R-:W-:Y:S08]  /*650a0*/  HMMA.1688.F32.TF32 R168, R184.reuse, R48, R168 ;  /* 0x00000030b8a8723c */ /* 0x040ff000000810a8 */
[-C--:B--2---:R-:W-:Y:S08]  /*650b0*/  HMMA.1688.F32.TF32 R224, R184, R60.reuse, R224 ;  /* 0x0000003cb8e0723c */ /* 0x084ff000000810e0 */
[----:B---3--:R-:W-:Y:S11]  /*650c0*/  HMMA.1688.F32.TF32 R220, R180, R60, R220 ;  /* 0x0000003cb4dc723c */ /* 0x008ff600000810dc */
[----:B------:R-:W-:Y:S05]  /*650d0*/  @!UPT UIADD3 URZ, URZ, URZ, URZ ;  /* 0x0000003f3f3ff290 */ /* 0x000fea000fffe03f */
[----:B-1----:R-:W-:Y:S02]  /*650e0*/  IMAD.MOV.U32 R250, RZ, RZ, R224 ;  /* 0x000000fffffa7224 */ /* 0x002fe400078e00e0 */
[----:B------:R-:W-:Y:S02]  /*650f0*/  IMAD.MOV.U32 R251, RZ, RZ, R225 ;  /* 0x000000fffffb7224 */ /* 0x000fe400078e00e1 */
[----:B------:R-:W-:Y:S02]  /*65100*/  IMAD.MOV.U32 R145, RZ, RZ, R226 ;  /* 0x000000ffff917224 */ /* 0x000fe400078e00e2 */
[----:B------:R-:W-:Y:S02]  /*65110*/  IMAD.MOV.U32 R144, RZ, RZ, R227 ;  /* 0x000000ffff907224 */ /* 0x000fe400078e00e3 */
[----:B------:R-:W-:Y:S02]  /*65120*/  IMAD.MOV.U32 R49, RZ, RZ, R220 ;  /* 0x000000ffff317224 */ /* 0x000fe400078e00dc */
[----:B------:R-:W-:Y:S01]  /*65130*/  IMAD.MOV.U32 R48, RZ, RZ, R221 ;  /* 0x000000ffff307224 */ /* 0x000fe200078e00dd */
[----:B------:R-:W2:Y:S01]  /*65140*/  LDL.LU R220, [R1+0x400] ;  /* 0x0004000001dc7983 */ /* 0x000ea20000300800 */
[----:B------:R-:W-:-:S02]  /*65150*/  IMAD.MOV.U32 R45, RZ, RZ, R222 ;  /* 0x000000ffff2d7224 */ /* 0x000fc400078e00de */
[----:B------:R-:W-:Y:S01]  /*65160*/  IMAD.MOV.U32 R44, RZ, RZ, R223 ;  /* 0x000000ffff2c7224 */ /* 0x000fe200078e00df */
[----:B------:R-:W2:Y:S04]  /*65170*/  LDL.LU R221, [R1+0x404] ;  /* 0x0004040001dd7983 */ /* 0x000ea80000300800 */
[----:B------:R-:W2:Y:S04]  /*65180*/  LDL.LU R222, [R1+0x408] ;  /* 0x0004080001de7983 */ /* 0x000ea80000300800 */
[----:B------:R-:W2:Y:S04]  /*65190*/  LDL.LU R223, [R1+0x40c] ;  /* 0x00040c0001df7983 */ /* 0x000ea80000300800 */
[----:B------:R-:W3:Y:S04]  /*651a0*/  LDL.LU R224, [R1+0x430] ;  /* 0x0004300001e07983 */ /* 0x000ee80000300800 */
[----:B------:R-:W3:Y:S04]  /*651b0*/  LDL.LU R225, [R1+0x434] ;  /* 0x0004340001e17983 */ /* 0x000ee80000300800 */
[----:B------:R-:W3:Y:S04]  /*651c0*/  LDL.LU R226, [R1+0x438] ;  /* 0x0004380001e27983 */ /* 0x000ee80000300800 */
[----:B------:R-:W3:Y:S01]  /*651d0*/  LDL.LU R227, [R1+0x43c] ;  /* 0x00043c0001e37983 */ /* 0x000ee20000300800 */
[----:B----4-:R-:W-:Y:S08]  /*651e0*/  HMMA.1688.F32.TF32 R28, R180, R64, R28 ;  /* 0x00000040b41c723c */ /* 0x010ff0000008101c */
[-C--:B-----5:R-:W-:Y:S08]  /*651f0*/  HMMA.1688.F32.TF32 R188, R176, R60.reuse, R188 ;  /* 0x0000003cb0bc723c */ /* 0x0a0ff000000810bc */
[----:B------:R-:W-:Y:S08]  /*65200*/  HMMA.1688.F32.TF32 R228, R172, R60, R228 ;  /* 0x0000003cace4723c */ /* 0x000ff000000810e4 */
[----:B------:R-:W-:Y:S08]  /*65210*/  HMMA.1688.F32.TF32 R244, R184, R64, R244 ;  /* 0x00000040b8f4723c */ /* 0x000ff000000810f4 */
[----:B------:R-:W-:-:S02]  /*65220*/  IMAD.MOV.U32 R248, RZ, RZ, R190 ;  /* 0x000000fffff87224 */ /* 0x000fc400078e00be */
[----:B------:R-:W-:Y:S02]  /*65230*/  IMAD.MOV.U32 R249, RZ, RZ, R191 ;  /* 0x000000fffff97224 */ /* 0x000fe400078e00bf */
[----:B------:R-:W-:Y:S01]  /*65240*/  IMAD.MOV.U32 R63, RZ, RZ, R188 ;  /* 0x000000ffff3f7224 */ /* 0x000fe200078e00bc */
[----:B------:R-:W4:Y:S01]  /*65250*/  LDL.LU.64 R190, [R1+0x2838] ;  /* 0x0028380001be7983 */ /* 0x000f220000300a00 */
[----:B------:R-:W-:Y:S02]  /*65260*/  IMAD.MOV.U32 R62, RZ, RZ, R189 ;  /* 0x000000ffff3e7224 */ /* 0x000fe400078e00bd */
[----:B------:R-:W-:Y:S01]  /*65270*/  IMAD.MOV.U32 R59, RZ, RZ, R228 ;  /* 0x000000ffff3b7224 */ /* 0x000fe200078e00e4 */
[----:B------:R-:W5:Y:S04]  /*65280*/  LDL.LU.64 R188, [R1+0x2830] ;  /* 0x0028300001bc7983 */ /* 0x000f680000300a00 */
[----:B------:R-:W4:Y:S01]  /*65290*/  LDL.LU R228, [R1+0x2828] ;  /* 0x0028280001e47983 */ /* 0x000f220000300800 */
[-C--:B------:R-:W-:Y:S03]  /*652a0*/  HMMA.1688.F32.TF32 R240, R176, R64.reuse, R240 ;  /* 0x00000040b0f0723c */ /* 0x080fe600000810f0 */
[----:B------:R-:W-:Y:S05]  /*652b0*/  STL.64 [R1+0x1c0], R244 ;  /* 0x0001c0f401007387 */ /* 0x000fea0000100a00 */
[----:B------:R-:W-:Y:S01]  /*652c0*/  HMMA.1688.F32.TF32 R64, R172, R64, R8 ;  /* 0x00000040ac40723c */ /* 0x000fe20000081008 */
[----:B------:R-:W-:Y:S04]  /*652d0*/  STL.64 [R1+0x1c8], R246 ;  /* 0x0001c8f601007387 */ /* 0x000fe80000100a00 */
[----:B------:R-:W-:Y:S03]  /*652e0*/  STL.64 [R1+0x1a0], R28 ;  /* 0x0001a01c01007387 */ /* 0x000fe60000100a00 */
[-C--:B------:R-:W-:Y:S01]  /*652f0*/  HMMA.1688.F32.TF32 R8, R180, R68.reuse, R232 ;  /* 0x00000044b408723c */ /* 0x080fe200000810e8 */
[----:B------:R1:W-:Y:S07]  /*65300*/  STL.64 [R1+0x1a8], R30 ;  /* 0x0001a81e01007387 */ /* 0x0003ee0000100a00 */
[-C--:B-1----:R-:W-:Y:S01]  /*65310*/  HMMA.1688.F32.TF32 R28, R184, R68.reuse, R4 ;  /* 0x00000044b81c723c */ /* 0x082fe20000081004 */
[----:B------:R-:W-:Y:S04]  /*65320*/  STL.64 [R1+0x170], R240 ;  /* 0x000170f001007387 */ /* 0x000fe80000100a00 */
[----:B------:R-:W-:Y:S04]  /*65330*/  STL.64 [R1+0x178], R242 ;  /* 0x000178f201007387 */ /* 0x000fe80000100a00 */
[----:B------:R-:W-:Y:S04]  /*65340*/  STL.64 [R1+0x160], R64 ;  /* 0x0001604001007387 */ /* 0x000fe80000100a00 */
[----:B------:R-:W-:Y:S04]  /*65350*/  STL.64 [R1+0x168], R66 ;  /* 0x0001684201007387 */ /* 0x000fe80000100a00 */
[----:B------:R-:W4:Y:S06]  /*65360*/  LDL.LU R4, [R1+0x3e0] ;  /* 0x0003e00001047983 */ /* 0x000f2c0000300800 */
[----:B------:R-:W-:Y:S04]  /*65370*/  STL.64 [R1+0x2d0], R28 ;  /* 0x0002d01c01007387 */ /* 0x000fe80000100a00 */
[----:B------:R-:W-:Y:S04]  /*65380*/  STL.64 [R1+0x2d8], R30 ;  /* 0x0002d81e01007387 */ /* 0x000fe80000100a00 */
[----:B------:R1:W-:Y:S04]  /*65390*/  STL.64 [R1+0x340], R8 ;  /* 0x0003400801007387 */ /* 0x0003e80000100a00 */
        /* <DEDUP_REMOVED lines=8> */
[----:B-1----:R-:W5:Y:S04]  /*65420*/  LDL.LU R8, [R1+0x410] ;  /* 0x0004100001087983 */ /* 0x002f680000300800 */
[----:B------:R-:W5:Y:S04]  /*65430*/  LDL.LU R9, [R1+0x414] ;  /* 0x0004140001097983 */ /* 0x000f680000300800 */
[----:B------:R-:W5:Y:S04]  /*65440*/  LDL.LU R10, [R1+0x418] ;  /* 0x00041800010a7983 */ /* 0x000f680000300800 */
[----:B------:R-:W5:Y:S04]  /*65450*/  LDL.LU R11, [R1+0x41c] ;  /* 0x00041c00010b7983 */ /* 0x000f680000300800 */
[----:B------:R-:W5:Y:S04]  /*65460*/  LDL.LU R232, [R1+0x3b0] ;  /* 0x0003b00001e87983 */ /* 0x000f680000300800 */
[----:B------:R-:W5:Y:S04]  /*65470*/  LDL.LU R233, [R1+0x3b4] ;  /* 0x0003b40001e97983 */ /* 0x000f680000300800 */
[----:B------:R-:W5:Y:S04]  /*65480*/  LDL.LU R234, [R1+0x3b8] ;  /* 0x0003b80001ea7983 */ /* 0x000f680000300800 */
[----:B------:R-:W5:Y:S01]  /*65490*/  LDL.LU R235, [R1+0x3bc] ;  /* 0x0003bc0001eb7983 */ /* 0x000f620000300800 */
[-C--:B--2---:R-:W-:Y:S08]  /*654a0*/  HMMA.1688.F32.TF32 R28, R172, R68.reuse, R220 ;  /* 0x00000044ac1c723c */ /* 0x084ff000000810dc */
[----:B---3--:R-:W-:Y:S11]  /*654b0*/  HMMA.1688.F32.TF32 R64, R176, R68, R224 ;  /* 0x00000044b040723c */ /* 0x008ff600000810e0 */
[----:B------:R-:W-:Y:S05]  /*654c0*/  @!UPT UIADD3 URZ, URZ, URZ, URZ ;  /* 0x0000003f3f3ff290 */ /* 0x000fea000fffe03f */
[----:B------:R-:W-:Y:S02]  /*654d0*/  IMAD.MOV.U32 R69, RZ, RZ, R30 ;  /* 0x000000ffff457224 */ /* 0x000fe400078e001e */
[----:B------:R-:W-:-:S05]  /*654e0*/  IMAD.MOV.U32 R68, RZ, RZ, R31 ;  /* 0x000000ffff447224 */ /* 0x000fca00078e001f */
[----:B------:R-:W-:Y:S04]  /*654f0*/  STL.64 [R1+0x350], R64 ;  /* 0x0003504001007387 */ /* 0x000fe80000100a00 */
[----:B------:R-:W-:Y:S04]  /*65500*/  STL.64 [R1+0x358], R66 ;  /* 0x0003584201007387 */ /* 0x000fe80000100a00 */
[----:B------:R1:W-:Y:S04]  /*65510*/  STL.64 [R1+0x370], R28 ;  /* 0x0003701c01007387 */ /* 0x0003e80000100a00 */
        /* <DEDUP_REMOVED lines=16> */
[----:B------:R-:W-:Y:S03]  /*65620*/  HMMA.1688.F32.TF32 R204, R180, R200, R236 ;  /* 0x000000c8b4cc723c */ /* 0x000fe600000810ec */
[----:B------:R-:W4:Y:S04]  /*65630*/  LDSM.16.M88.4 R236, [R2+0xc080] ;  /* 0x00c0800002ec783b */ /* 0x000f280000000200 */
[----:B------:R-:W-:Y:S04]  /*65640*/  STL [R1+0x271c], R68 ;  /* 0x00271c4401007387 */ /* 0x000fe80000100800 */
[----:B------:R-:W-:Y:S04]  /*65650*/  STL [R1+0x2718], R69 ;  /* 0x0027184501007387 */ /* 0x000fe80000100800 */
[----:B------:R1:W-:Y:S01]  /*65660*/  STL.64 [R1+0x26d8], R70 ;  /* 0x0026d84601007387 */ /* 0x0003e20000100a00 */
[-C--:B----4-:R-:W-:Y:S03]  /*65670*/  HMMA.1688.F32.TF32 R64, R184, R236.reuse, R244 ;  /* 0x000000ecb840723c */ /* 0x090fe600000810f4 */
[----:B------:R-:W-:Y:S11]  /*65680*/  LDSM.16.M88.4 R244, [R2+0xe080] ;  /* 0x00e0800002f4783b */ /* 0x000ff60000000200 */
[----:B------:R-:W-:Y:S09]  /*65690*/  @!UPT UIADD3 URZ, URZ, URZ, URZ ;  /* 0x0000003f3f3ff290 */ /* 0x000ff2000fffe03f */
[----:B------:R5:W-:Y:S01]  /*656a0*/  STL.64 [R1+0x430], R64 ;  /* 0x0004304001007387 */ /* 0x000be20000100a00 */
[----:B-1----:R-:W-:Y:S02]  /*656b0*/  IMAD.MOV.U32 R71, RZ, RZ, R66 ;  /* 0x000000ffff477224 */ /* 0x002fe400078e0042 */
[----:B------:R-:W-:Y:S02]  /*656c0*/  IMAD.MOV.U32 R70, RZ, RZ, R67 ;  /* 0x000000ffff467224 */ /* 0x000fe400078e0043 */
[-C--:B-----5:R-:W-:Y:S08]  /*656d0*/  HMMA.1688.F32.TF32 R64, R180, R236.reuse, R8 ;  /* 0x000000ecb440723c */ /* 0x0a0ff00000081008 */
[-C--:B------:R-:W-:Y:S01]  /*656e0*/  HMMA.1688.F32.TF32 R8, R176, R236.reuse, R4 ;  /* 0x000000ecb008723c */ /* 0x080fe20000081004 */
[----:B------:R1:W-:Y:S04]  /*656f0*/  STL [R1+0x2724], R70 ;  /* 0x0027244601007387 */ /* 0x0003e80000100800 */
[----:B------:R4:W-:Y:S10]  /*65700*/  STL [R1+0x2720], R71 ;  /* 0x0027204701007387 */ /* 0x0009f40000100800 */
[----:B------:R-:W-:Y:S04]  /*65710*/  STL.64 [R1+0x530], R64 ;  /* 0x0005304001007387 */ /* 0x000fe80000100a00 */
[----:B------:R-:W-:Y:S04]  /*65720*/  STL.64 [R1+0x538], R66 ;  /* 0x0005384201007387 */ /* 0x000fe80000100a00 */
[----:B------:R-:W5:Y:S04]  /*65730*/  LDL.LU R68, [R1+0x380] ;  /* 0x0003800001447983 */ /* 0x000f680000300800 */
[----:B------:R-:W-:Y:S04]  /*65740*/  STL.64 [R1+0x4a0], R8 ;  /* 0x0004a00801007387 */ /* 0x000fe80000100a00 */
[----:B------:R-:W-:Y:S04]  /*65750*/  STL.64 [R1+0x4a8], R10 ;  /* 0x0004a80a01007387 */ /* 0x000fe80000100a00 */
[----:B------:R-:W4:Y:S01]  /*65760*/  LDSM.16.M88.4 R8, [R2+0xd080] ;  /* 0x00d080000208783b */ /* 0x000f220000000200 */
[C---:B------:R-:W-:Y:S03]  /*65770*/  HMMA.1688.F32.TF32 R4, R172.reuse, R236, R232 ;  /* 0x000000ecac04723c */ /* 0x040fe600000810e8 */
[----:B------:R-:W2:Y:S11]  /*65780*/  LDSM.16.M88.4 R232, [R2+0xf080] ;  /* 0x00f0800002e8783b */ /* 0x000eb60000000200 */
[----:B------:R-:W-:Y:S09]  /*65790*/  @!UPT UIADD3 URZ, URZ, URZ, URZ ;  /* 0x0000003f3f3ff290 */ /* 0x000ff2000fffe03f */
[----:B------:R-:W-:Y:S04]  /*657a0*/  STL.64 [R1+0x560], R4 ;  /* 0x0005600401007387 */ /* 0x000fe80000100a00 */
[----:B------:R4:W-:Y:S04]  /*657b0*/  STL.64 [R1+0x568], R6 ;  /* 0x0005680601007387 */ /* 0x0009e80000100a00 */
[----:B------:R-:W5:Y:S04]  /*657c0*/  LDL.LU R69, [R1+0x384] ;  /* 0x0003840001457983 */ /* 0x000f680000300800 */
[----:B-1----:R-:W5:Y:S04]  /*657d0*/  LDL.LU R70, [R1+0x388] ;  /* 0x0003880001467983 */ /* 0x002f680000300800 */
[----:B----4-:R-:W5:Y:S04]  /*657e0*/  LDL.LU R71, [R1+0x38c] ;  /* 0x00038c0001477983 */ /* 0x010f680000300800 */
[----:B------:R-:W-:Y:S04]  /*657f0*/  STL [R1+0x270c], R10 ;  /* 0x00270c0a01007387 */ /* 0x000fe80000100800 */
[----:B------:R-:W-:Y:S01]  /*65800*/  STL [R1+0x2708], R11 ;  /* 0x0027080b01007387 */ /* 0x000fe20000100800 */
[----:B------:R-:W-:Y:S01]  /*65810*/  IMAD.MOV.U32 R7, RZ, RZ, R3 ;  /* 0x000000ffff077224 */ /* 0x000fe200078e0003 */
[-C--:B--2---:R-:W-:Y:S08]  /*65820*/  HMMA.1688.F32.TF32 R28, R172, R8.reuse, R28 ;  /* 0x00000008ac1c723c */ /* 0x084ff0000008101c */
[-C--:B---3--:R-:W-:Y:S08]  /*65830*/  HMMA.1688.F32.TF32 R220, R176, R8.reuse, R220 ;  /* 0x00000008b0dc723c */ /* 0x088ff000000810dc */
[-C--:B------:R-:W-:Y:S08]  /*65840*/  HMMA.1688.F32.TF32 R224, R180, R8.reuse, R224 ;  /* 0x00000008b4e0723c */ /* 0x080ff000000810e0 */
[----:B------:R-:W-:Y:S01]  /*65850*/  HMMA.1688.F32.TF32 R240, R184, R8, R240 ;  /* 0x00000008b8f0723c */ /* 0x000fe200000810f0 */
[----:B------:R-:W-:-:S02]  /*65860*/  IMAD.MOV.U32 R3, RZ, RZ, R29 ;  /* 0x000000ffff037224 */ /* 0x000fc400078e001d */
[----:B------:R-:W-:Y:S11]  /*65870*/  IMAD.MOV.U32 R237, RZ, RZ, R30 ;  /* 0x000000ffffed7224 */ /* 0x000ff600078e001e */
[----:B------:R-:W-:Y:S09]  /*65880*/  @!UPT UIADD3 URZ, URZ, URZ, URZ ;  /* 0x0000003f3f3ff290 */ /* 0x000ff2000fffe03f */
[----:B------:R-:W-:Y:S04]  /*65890*/  STL.64 [R1+0x400], R240 ;  /* 0x000400f001007387 */ /* 0x000fe80000100a00 */
[----:B------:R1:W-:Y:S04]  /*658a0*/  STL.64 [R1+0x408], R242 ;  /* 0x000408f201007387 */ /* 0x0003e80000100a00 */
[----:B-1----:R-:W2:Y:S04]  /*658b0*/  LDL.LU.64 R242, [R1+0x2820] ;  /* 0x0028200001f27983 */ /* 0x002ea80000300a00 */
[----:B------:R-:W2:Y:S04]  /*658c0*/  LDL.LU.64 R240, [R1+0x2818] ;  /* 0x0028180001f07983 */ /* 0x000ea80000300a00 */
[----:B------:R-:W-:Y:S04]  /*658d0*/  STL.64 [R1+0x510], R224 ;  /* 0x000510e001007387 */ /* 0x000fe80000100a00 */
[----:B------:R1:W-:Y:S04]  /*658e0*/  STL.64 [R1+0x518], R226 ;  /* 0x000518e201007387 */ /* 0x0003e80000100a00 */
[----:B-1----:R-:W3:Y:S04]  /*658f0*/  LDL.LU.64 R226, [R1+0x2810] ;  /* 0x0028100001e27983 */ /* 0x002ee80000300a00 */
[----:B------:R-:W3:Y:S04]  /*65900*/  LDL.LU.64 R224, [R1+0x2808] ;  /* 0x0028080001e07983 */ /* 0x000ee80000300a00 */
[----:B------:R-:W-:Y:S04]  /*65910*/  STL.64 [R1+0x480], R220 ;  /* 0x000480dc01007387 */ /* 0x000fe80000100a00 */
[----:B------:R1:W-:Y:S01]  /*65920*/  STL.64 [R1+0x488], R222 ;  /* 0x000488de01007387 */ /* 0x0003e20000100a00 */
[----:B------:R-:W-:-:S03]  /*65930*/  IMAD.MOV.U32 R236, RZ, RZ, R31 ;  /* 0x000000ffffec7224 */ /* 0x000fc600078e001f */
[----:B-1----:R-:W4:Y:S04]  /*65940*/  LDL.LU.64 R222, [R1+0x2800] ;  /* 0x0028000001de7983 */ /* 0x002f280000300a00 */
[----:B------:R-:W4:Y:S04]  /*65950*/  LDL.LU.64 R220, [R1+0x27f8] ;  /* 0x0027f80001dc7983 */ /* 0x000f280000300a00 */
[----:B------:R1:W-:Y:S04]  /*65960*/  STL [R1+0x550], R28 ;  /* 0x0005501c01007387 */ /* 0x0003e80000100800 */
[----:B-1----:R-:W2:Y:S04]  /*65970*/  LDL.LU R28, [R1+0x360] ;  /* 0x00036000011c7983 */ /* 0x002ea80000300800 */
[----:B------:R-:W2:Y:S04]  /*65980*/  LDL.LU R29, [R1+0x364] ;  /* 0x00036400011d7983 */ /* 0x000ea80000300800 */
[----:B------:R-:W2:Y:S04]  /*65990*/  LDL.LU R30, [R1+0x368] ;  /* 0x00036800011e7983 */ /* 0x000ea80000300800 */
[----:B------:R-:W2:Y:S01]  /*659a0*/  LDL.LU R31, [R1+0x36c] ;  /* 0x00036c00011f7983 */ /* 0x000ea20000300800 */
[----:B------:R-:W-:-:S02]  /*659b0*/  IMAD.MOV.U32 R64, RZ, RZ, R228 ;  /* 0x000000ffff407224 */ /* 0x000fc400078e00e4 */
[----:B------:R-:W-:Y:S02]  /*659c0*/  IMAD.MOV.U32 R65, RZ, RZ, R193 ;  /* 0x000000ffff417224 */ /* 0x000fe400078e00c1 */
[----:B------:R-:W-:Y:S02]  /*659d0*/  IMAD.MOV.U32 R66, RZ, RZ, R192 ;  /* 0x000000ffff427224 */ /* 0x000fe400078e00c0 */
[----:B------:R-:W-:Y:S02]  /*659e0*/  IMAD.MOV.U32 R67, RZ, RZ, R191 ;  /* 0x000000ffff437224 */ /* 0x000fe400078e00bf */
[----:B------:R-:W-:Y:S02]  /*659f0*/  IMAD.MOV.U32 R4, RZ, RZ, R190 ;  /* 0x000000ffff047224 */ /* 0x000fe400078e00be */
[----:B------:R-:W-:Y:S02]  /*65a00*/  IMAD.MOV.U32 R5, RZ, RZ, R189 ;  /* 0x000000ffff057224 */ /* 0x000fe400078e00bd */
[----:B------:R-:W-:Y:S01]  /*65a10*/  IMAD.MOV.U32 R6, RZ, RZ, R188 ;  /* 0x000000ffff067224 */ /* 0x000fe200078e00bc */
[----:B------:R-:W-:Y:S01]  /*65a20*/  STL [R1+0x2548], R236 ;  /* 0x002548ec01007387 */ /* 0x000fe20000100800 */
[----:B------:R-:W-:Y:S03]  /*65a30*/  HMMA.1688.F32.TF32 R64, R180, R244, R64 ;  /* 0x000000f4b440723c */ /* 0x000fe60000081040 */
[----:B------:R-:W-:Y:S04]  /*65a40*/  STL [R1+0x2544], R237 ;  /* 0x002544ed01007387 */ /* 0x000fe80000100800 */
[----:B------:R-:W-:Y:S01]  /*65a50*/  STL [R1+0x2540], R3 ;  /* 0x0025400301007387 */ /* 0x000fe20000100800 */
[----:B------:R-:W-:-:S02]  /*65a60*/  IMAD.MOV.U32 R58, RZ, RZ, R229 ;  /* 0x000000ffff3a7224 */ /* 0x000fc400078e00e5 */
[----:B------:R-:W-:Y:S01]  /*65a70*/  IMAD.MOV.U32 R61, RZ, RZ, R230 ;  /* 0x000000ffff3d7224 */ /* 0x000fe200078e00e6 */
[----:B------:R-:W-:Y:S01]  /*65a80*/  LDSM.16.M88.4 R188, [R2+0x11080] ;  /* 0x0110800002bc783b */ /* 0x000fe20000000200 */
[----:B------:R-:W-:-:S03]  /*65a90*/  IMAD.MOV.U32 R60, RZ, RZ, R231 ;  /* 0x000000ffff3c7224 */ /* 0x000fc600078e00e7 */
[----:B------:R-:W1:Y:S04]  /*65aa0*/  LDSM.16.M88.4 R228, [R2+0x10080] ;  /* 0x0100800002e4783b */ /* 0x000e680000000200 */
[----:B------:R-:W1:Y:S01]  /*65ab0*/  LDSM.16.M88.4 R192, [R2+0x12080] ;  /* 0x0120800002c0783b */ /* 0x000e620000000200 */
[-C--:B-----5:R-:W-:Y:S11]  /*65ac0*/  HMMA.1688.F32.TF32 R8, R184, R244.reuse, R68 ;  /* 0x000000f4b808723c */ /* 0x0a0ff60000081044 */
[----:B------:R-:W-:Y:S11]  /*65ad0*/  @!UPT UIADD3 URZ, URZ, URZ, URZ ;  /* 0x0000003f3f3ff290 */ /* 0x000ff6000fffe03f */
[----:B------:R-:W-:Y:S01]  /*65ae0*/  @!UPT UIADD3 URZ, URZ, URZ, URZ ;  /* 0x0000003f3f3ff290 */ /* 0x000fe2000fffe03f */
[----:B------:R5:W-:Y:S01]  /*65af0*/  STL [R1+0x3a4], R9 ;  /* 0x0003a40901007387 */ /* 0x000be20000100800 */
[----:B------:R-:W-:Y:S02]  /*65b00*/  IMAD.MOV.U32 R71, RZ, RZ, R8 ;  /* 0x000000ffff477224 */ /* 0x000fe400078e0008 */
[----:B------:R-:W-:Y:S02]  /*65b10*/  IMAD.MOV.U32 R68, RZ, RZ, R10 ;  /* 0x000000ffff447224 */ /* 0x000fe400078e000a */
[----:B------:R-:W-:Y:S02]  /*65b20*/  IMAD.MOV.U32 R69, RZ, RZ, R11 ;  /* 0x000000ffff457224 */ /* 0x000fe400078e000b */
[-C--:B-----5:R-:W-:Y:S01]  /*65b30*/  HMMA.1688.F32.TF32 R8, R176, R244.reuse, R4 ;  /* 0x000000f4b008723c */ /* 0x0a0fe20000081004 */
[----:B------:R-:W-:Y:S04]  /*65b40*/  STL [R1+0x2730], R71 ;  /* 0x0027304701007387 */ /* 0x000fe80000100800 */
[----:B------:R-:W-:Y:S04]  /*65b50*/  STL [R1+0x272c], R68 ;  /* 0x00272c4401007387 */ /* 0x000fe80000100800 */
[----:B------:R-:W-:Y:S04]  /*65b60*/  STL [R1+0x2728], R69 ;  /* 0x0027284501007387 */ /* 0x000fe80000100800 */
[----:B------:R-:W-:Y:S04]  /*65b70*/  STL.64 [R1+0x4f0], R64 ;  /* 0x0004f04001007387 */ /* 0x000fe80000100a00 */
[----:B------:R-:W-:Y:S06]  /*65b80*/  STL.64 [R1+0x4f8], R66 ;  /* 0x0004f84201007387 */ /* 0x000fec0000100a00 */
[----:B------:R5:W-:Y:S04]  /*65b90*/  STL.64 [R1+0x460], R8 ;  /* 0x0004600801007387 */ /* 0x000be80000100a00 */
[----:B------:R1:W-:Y:S01]  /*65ba0*/  STL.64 [R1+0x468], R10 ;  /* 0x0004680a01007387 */ /* 0x0003e20000100a00 */
[----:B----4-:R-:W-:Y:S03]  /*65bb0*/  HMMA.1688.F32.TF32 R4, R172, R244, R220 ;  /* 0x000000f4ac04723c */ /* 0x010fe600000810dc */
[----:B------:R-:W4:Y:S04]  /*65bc0*/  LDL.LU R220, [R1+0x230] ;  /* 0x0002300001dc7983 */ /* 0x000f280000300800 */
[----:B------:R-:W4:Y:S04]  /*65bd0*/  LDL.LU R221, [R1+0x234] ;  /* 0x0002340001dd7983 */ /* 0x000f280000300800 */
[----:B------:R-:W4:Y:S04]  /*65be0*/  LDL.LU R222, [R1+0x238] ;  /* 0x0002380001de7983 */ /* 0x000f280000300800 */
[----:B------:R-:W4:Y:S04]  /*65bf0*/  LDL.LU R223, [R1+0x23c] ;  /* 0x00023c0001df7983 */ /* 0x000f280000300800 */
[----:B-----5:R-:W5:Y:S04]  /*65c00*/  LDL.LU R8, [R1+0xc0] ;  /* 0x0000c00001087983 */ /* 0x020f680000300800 */
[----:B------:R-:W5:Y:S01]  /*65c10*/  LDL.LU R9, [R1+0xc4] ;  /* 0x0000c40001097983 */ /* 0x000f620000300800 */
[----:B--2---:R-:W-:Y:S03]  /*65c20*/  HMMA.1688.F32.TF32 R28, R184, R232, R28 ;  /* 0x000000e8b81c723c */ /* 0x004fe6000008101c */
[----:B-1----:R-:W5:Y:S01]  /*65c30*/  LDL.LU R10, [R1+0xc8] ;  /* 0x0000c800010a7983 */ /* 0x002f620000300800 */
[----:B------:R-:W-:-:S02]  /*65c40*/  IMAD.MOV.U32 R237, RZ, RZ, R4 ;  /* 0x000000ffffed7224 */ /* 0x000fc400078e0004 */
[----:B------:R-:W-:Y:S01]  /*65c50*/  IMAD.MOV.U32 R244, RZ, RZ, R7 ;  /* 0x000000fffff47224 */ /* 0x000fe200078e0007 */
[----:B------:R-:W5:Y:S01]  /*65c60*/  LDL.LU R11, [R1+0xcc] ;  /* 0x0000cc00010b7983 */ /* 0x000f620000300800 */
[----:B------:R-:W-:Y:S02]  /*65c70*/  IMAD.MOV.U32 R3, RZ, RZ, R5 ;  /* 0x000000ffff037224 */ /* 0x000fe400078e0005 */
[----:B------:R-:W-:Y:S01]  /*65c80*/  IMAD.MOV.U32 R245, RZ, RZ, R6 ;  /* 0x000000fffff57224 */ /* 0x000fe200078e0006 */
[----:B------:R-:W2:Y:S04]  /*65c90*/  LDL.LU R4, [R1+0x300] ;  /* 0x0003000001047983 */ /* 0x000ea80000300800 */
[----:B------:R-:W2:Y:S04]  /*65ca0*/  LDL.LU R5, [R1+0x304] ;  /* 0x0003040001057983 */ /* 0x000ea80000300800 */
[----:B------:R-:W2:Y:S04]  /*65cb0*/  LDL.LU R6, [R1+0x308] ;  /* 0x0003080001067983 */ /* 0x000ea80000300800 */
[----:B------:R-:W2:Y:S04]  /*65cc0*/  LDL.LU R7, [R1+0x30c] ;  /* 0x00030c0001077983 */ /* 0x000ea80000300800 */
[----:B------:R-:W-:Y:S04]  /*65cd0*/  STL [R1+0x2558], R244 ;  /* 0x002558f401007387 */ /* 0x000fe80000100800 */
[----:B------:R-:W-:Y:S04]  /*65ce0*/  STL [R1+0x2554], R237 ;  /* 0x002554ed01007387 */ /* 0x000fe80000100800 */
[----:B------:R-:W-:Y:S04]  /*65cf0*/  STL [R1+0x2550], R3 ;  /* 0x0025500301007387 */ /* 0x000fe80000100800 */
[----:B------:R-:W-:Y:S04]  /*65d00*/  STL [R1+0x254c], R245 ;  /* 0x00254cf501007387 */ /* 0x000fe80000100800 */
[----:B------:R1:W-:Y:S01]  /*65d10*/  STL [R1+0x3d8], R30 ;  /* 0x0003d81e01007387 */ /* 0x0003e20000100800 */
[----:B------:R-:W-:-:S03]  /*65d20*/  IMAD.MOV.U32 R68, RZ, RZ, R28 ;  /* 0x000000ffff447224 */ /* 0x000fc600078e001c */
        /* <DEDUP_REMOVED lines=8> */
[----:B-1----:R-:W2:Y:S04]  /*65db0*/  LDL.LU R30, [R1+0xb8] ;  /* 0x0000b800011e7983 */ /* 0x002ea80000300800 */
[----:B------:R-:W2:Y:S04]  /*65dc0*/  LDL.LU R31, [R1+0xbc] ;  /* 0x0000bc00011f7983 */ /* 0x000ea80000300800 */
[----:B------:R1:W-:Y:S04]  /*65dd0*/  STL [R1+0x273c], R68 ;  /* 0x00273c4401007387 */ /* 0x0003e80000100800 */
[----:B------:R3:W-:Y:S04]  /*65de0*/  STL [R1+0x2738], R69 ;  /* 0x0027384501007387 */ /* 0x0007e80000100800 */
[----:B------:R3:W-:Y:S04]  /*65df0*/  STL [R1+0x2734], R70 ;  /* 0x0027344601007387 */ /* 0x0007e80000100800 */
[----:B-1----:R-:W2:Y:S04]  /*65e00*/  LDL.LU R68, [R1+0x120] ;  /* 0x0001200001447983 */ /* 0x002ea80000300800 */
[----:B---3--:R-:W2:Y:S04]  /*65e10*/  LDL.LU R69, [R1+0x124] ;  /* 0x0001240001457983 */ /* 0x008ea80000300800 */
[----:B------:R-:W2:Y:S04]  /*65e20*/  LDL.LU R70, [R1+0x128] ;  /* 0x0001280001467983 */ /* 0x000ea80000300800 */
[----:B------:R-:W2:Y:S01]  /*65e30*/  LDL.LU R71, [R1+0x12c] ;  /* 0x00012c0001477983 */ /* 0x000ea20000300800 */
[-C--:B----4-:R-:W-:Y:S08]  /*65e40*/  HMMA.1688.F32.TF32 R220, R176, R232.reuse, R220 ;  /* 0x000000e8b0dc723c */ /* 0x090ff000000810dc */
[----:B--2---:R-:W-:Y:S11]  /*65e50*/  HMMA.1688.F32.TF32 R68, R180, R232, R68 ;  /* 0x000000e8b444723c */ /* 0x004ff60000081044 */
[----:B------:R-:W-:Y:S11]  /*65e60*/  @!UPT UIADD3 URZ, URZ, URZ, URZ ;  /* 0x0000003f3f3ff290 */ /* 0x000ff6000fffe03f */
[----:B------:R-:W-:Y:S01]  /*65e70*/  @!UPT UIADD3 URZ, URZ, URZ, URZ ;  /* 0x0000003f3f3ff290 */ /* 0x000fe2000fffe03f */
[----:B------:R-:W-:Y:S01]  /*65e80*/  STL.64 [R1+0x4c0], R68 ;  /* 0x0004c04401007387 */ /* 0x000fe20000100a00 */
[----:B------:R-:W-:-:S03]  /*65e90*/  IMAD.MOV.U32 R244, RZ, RZ, R71 ;  /* 0x000000fffff47224 */ /* 0x000fc600078e0047 */
[----:B------:R1:W-:Y:S02]  /*65ea0*/  STL [R1+0x4c8], R70 ;  /* 0x0004c84601007387 */ /* 0x0003e40000100800 */
[----:B-1----:R-:W-:Y:S02]  /*65eb0*/  HMMA.1688.F32.TF32 R68, R172, R232, R224 ;  /* 0x000000e8ac44723c */ /* 0x002fe400000810e0 */
[----:B------:R-:W-:Y:S04]  /*65ec0*/  STL [R1+0x255c], R244 ;  /* 0x00255cf401007387 */ /* 0x000fe80000100800 */
[----:B------:R-:W2:Y:S04]  /*65ed0*/  LDL.LU R224, [R1+0x220] ;  /* 0x0002200001e07983 */ /* 0x000ea80000300800 */
[----:B------:R1:W-:Y:S04]  /*65ee0*/  STL.64 [R1+0x420], R220 ;  /* 0x000420dc01007387 */ /* 0x0003e80000100a00 */
[----:B------:R3:W-:Y:S09]  /*65ef0*/  STL.64 [R1+0x428], R222 ;  /* 0x000428de01007387 */ /* 0x0007f20000100a00 */
[----:B------:R-:W-:Y:S04]  /*65f00*/  STL.64 [R1+0x520], R68 ;  /* 0x0005204401007387 */ /* 0x000fe80000100a00 */
[----:B------:R4:W-:Y:S04]  /*65f10*/  STL.64 [R1+0x528], R70 ;  /* 0x0005284601007387 */ /* 0x0009e80000100a00 */
[----:B------:R-:W2:Y:S04]  /*65f20*/  LDL.LU R225, [R1+0x224] ;  /* 0x0002240001e17983 */ /* 0x000ea80000300800 */
[----:B------:R-:W2:Y:S04]  /*65f30*/  LDL.LU R226, [R1+0x228] ;  /* 0x0002280001e27983 */ /* 0x000ea80000300800 */
[----:B------:R-:W2:Y:S01]  /*65f40*/  LDL.LU R227, [R1+0x22c] ;  /* 0x00022c0001e37983 */ /* 0x000ea20000300800 */
[-C--:B------:R-:W-:Y:S03]  /*65f50*/  HMMA.1688.F32.TF32 R4, R184, R228.reuse, R4 ;  /* 0x000000e4b804723c */ /* 0x080fe60000081004 */
[----:B-1----:R-:W2:Y:S04]  /*65f60*/  LDL.LU R220, [R1+0x1f0] ;  /* 0x0001f00001dc7983 */ /* 0x002ea80000300800 */
[----:B------:R-:W2:Y:S01]  /*65f70*/  LDL.LU R221, [R1+0x1f4] ;  /* 0x0001f40001dd7983 */ /* 0x000ea20000300800 */
[----:B-----5:R-:W-:Y:S03]  /*65f80*/  HMMA.1688.F32.TF32 R8, R180, R228, R8 ;  /* 0x000000e4b408723c */ /* 0x020fe60000081008 */
[----:B---3--:R-:W3:Y:S04]  /*65f90*/  LDL.LU R222, [R1+0x1f8] ;  /* 0x0001f80001de7983 */ /* 0x008ee80000300800 */
[----:B------:R-:W3:Y:S08]  /*65fa0*/  LDL.LU R223, [R1+0x1fc] ;  /* 0x0001fc0001df7983 */ /* 0x000ef00000300800 */
[----:B------:R-:W-:Y:S01]  /*65fb0*/  STL [R1+0x3e0], R4 ;  /* 0x0003e00401007387 */ /* 0x000fe20000100800 */
[----:B----4-:R-:W-:-:S02]  /*65fc0*/  IMAD.MOV.U32 R70, RZ, RZ, R5 ;  /* 0x000000ffff467224 */ /* 0x010fc400078e0005 */
[----:B------:R-:W-:Y:S01]  /*65fd0*/  IMAD.MOV.U32 R71, RZ, RZ, R6 ;  /* 0x000000ffff477224 */ /* 0x000fe200078e0006 */
[----:B------:R1:W-:Y:S04]  /*65fe0*/  STL [R1+0x3ec], R7 ;  /* 0x0003ec0701007387 */ /* 0x0003e80000100800 */
[----:B-1----:R-:W4:Y:S04]  /*65ff0*/  LDL.LU.64 R6, [R1+0x27f0] ;  /* 0x0027f00001067983 */ /* 0x002f280000300a00 */
[----:B------:R-:W4:Y:S04]  /*66000*/  LDL.LU.64 R4, [R1+0x27e8] ;  /* 0x0027e80001047983 */ /* 0x000f280000300a00 */
[----:B------:R-:W-:Y:S04]  /*66010*/  STL [R1+0x2748], R70 ;  /* 0x0027484601007387 */ /* 0x000fe80000100800 */
[----:B------:R-:W-:Y:S01]  /*66020*/  STL [R1+0x2744], R71 ;  /* 0x0027444701007387 */ /* 0x000fe20000100800 */
[----:B------:R-:W-:-:S03]  /*66030*/  IMAD.MOV.U32 R244, RZ, RZ, R9 ;  /* 0x000000fffff47224 */ /* 0x000fc600078e0009 */
[----:B------:R1:W-:Y:S04]  /*66040*/  STL [R1+0x490], R8 ;  /* 0x0004900801007387 */ /* 0x0003e80000100800 */
[----:B------:R5:W-:Y:S04]  /*66050*/  STL.64 [R1+0x498], R10 ;  /* 0x0004980a01007387 */ /* 0x000be80000100a00 */
[----:B-1----:R-:W3:Y:S04]  /*66060*/  LDL.LU R8, [R1+0x620] ;  /* 0x0006200001087983 */ /* 0x002ee80000300800 */
[----:B------:R-:W3:Y:S04]  /*66070*/  LDL.LU R9, [R1+0x624] ;  /* 0x0006240001097983 */ /* 0x000ee80000300800 */
[----:B-----5:R-:W5:Y:S04]  /*66080*/  LDL.LU R10, [R1+0x628] ;  /* 0x00062800010a7983 */ /* 0x020f680000300800 */
[----:B------:R-:W5:Y:S04]  /*66090*/  LDL.LU R11, [R1+0x62c] ;  /* 0x00062c00010b7983 */ /* 0x000f680000300800 */
[----:B------:R-:W-:Y:S01]  /*660a0*/  STL [R1+0x2570], R244 ;  /* 0x002570f401007387 */ /* 0x000fe20000100800 */
[----:B------:R-:W-:Y:S11]  /*660b0*/  HMMA.1688.F32.TF32 R28, R180, R188, R28 ;  /* 0x000000bcb41c723c */ /* 0x000ff6000008101c */
[----:B------:R-:W-:Y:S11]  /*660c0*/  @!UPT UIADD3 URZ, URZ, URZ, URZ ;  /* 0x0000003f3f3ff290 */ /* 0x000ff6000fffe03f */
[----:B------:R-:W-:Y:S02]  /*660d0*/  @!UPT UIADD3 URZ, URZ, URZ, URZ ;  /* 0x0000003f3f3ff290 */ /* 0x000fe4000fffe03f */
[----:B------:R-:W-:Y:S02]  /*660e0*/  IMAD.MOV.U32 R237, RZ, RZ, R28 ;  /* 0x000000ffffed7224 */ /* 0x000fe400078e001c */
[----:B------:R-:W-:Y:S02]  /*660f0*/  IMAD.MOV.U32 R3, RZ, RZ, R29 ;  /* 0x000000ffff037224 */ /* 0x000fe400078e001d */
[----:B------:R-:W-:Y:S02]  /*66100*/  IMAD.MOV.U32 R245, RZ, RZ, R30 ;  /* 0x000000fffff57224 */ /* 0x000fe400078e001e */
[----:B------:R-:W-:Y:S01]  /*66110*/  IMAD.MOV.U32 R236, RZ, RZ, R31 ;  /* 0x000000ffffec7224 */ /* 0x000fe200078e001f */
[-C--:B--2---:R-:W-:Y:S08]  /*66120*/  HMMA.1688.F32.TF32 R68, R176, R228.reuse, R224 ;  /* 0x000000e4b044723c */ /* 0x084ff000000810e0 */
[----:B------:R-:W-:Y:S11]  /*66130*/  HMMA.1688.F32.TF32 R224, R172, R228, R240 ;  /* 0x000000e4ace0723c */ /* 0x000ff600000810f0 */
[----:B------:R-:W-:Y:S04]  /*66140*/  @!UPT UIADD3 URZ, URZ, URZ, URZ ;  /* 0x0000003f3f3ff290 */ /* 0x000fe8000fffe03f */
[----:B------:R-:W-:Y:S04]  /*66150*/  STL.64 [R1+0x3f0], R68 ;  /* 0x0003f04401007387 */ /* 0x000fe80000100a00 */
[----:B------:R1:W-:Y:S02]  /*66160*/  STL.64 [R1+0x3f8], R70 ;  /* 0x0003f84601007387 */ /* 0x0003e40000100a00 */
[-C--:B-1----:R-:W-:Y:S02]  /*66170*/  HMMA.1688.F32.TF32 R68, R184, R188.reuse, R64 ;  /* 0x000000bcb844723c */ /* 0x082fe40000081040 */
[----:B------:R-:W-:Y:S04]  /*66180*/  STL.64 [R1+0x500], R224 ;  /* 0x000500e001007387 */ /* 0x000fe80000100a00 */
[----:B------:R-:W-:Y:S11]  /*66190*/  STL.64 [R1+0x508], R226 ;  /* 0x000508e201007387 */ /* 0x000ff60000100a00 */
[----:B------:R-:W-:Y:S07]  /*661a0*/  @!UPT UIADD3 URZ, URZ, URZ, URZ ;  /* 0x0000003f3f3ff290 */ /* 0x000fee000fffe03f */
[----:B------:R-:W-:Y:S02]  /*661b0*/  IMAD.MOV.U32 R67, RZ, RZ, R70 ;  /* 0x000000ffff437224 */ /* 0x000fe400078e0046 */
[----:B------:R-:W-:Y:S01]  /*661c0*/  IMAD.MOV.U32 R66, RZ, RZ, R69 ;  /* 0x000000ffff427224 */ /* 0x000fe200078e0045 */
[----:B------:R-:W-:Y:S04]  /*661d0*/  STL [R1+0x380], R68 ;  /* 0x0003804401007387 */ /* 0x000fe80000100800 */
[----:B------:R-:W-:Y:S04]  /*661e0*/  STL [R1+0x38c], R71 ;  /* 0x00038c4701007387 */ /* 0x000fe80000100800 */
[----:B------:R-:W-:Y:S04]  /*661f0*/  STL [R1+0x274c], R67 ;  /* 0x00274c4301007387 */ /* 0x000fe80000100800 */
[----:B------:R3:W-:Y:S04]  /*66200*/  STL [R1+0x2740], R66 ;  /* 0x0027404201007387 */ /* 0x0007e80000100800 */
[----:B------:R-:W2:Y:S04]  /*66210*/  LDL.LU R28, [R1+0x1b0] ;  /* 0x0001b000011c7983 */ /* 0x000ea80000300800 */
[----:B------:R-:W2:Y:S04]  /*66220*/  LDL.LU R29, [R1+0x1b4] ;  /* 0x0001b400011d7983 */ /* 0x000ea80000300800 */
[----:B------:R-:W2:Y:S04]  /*66230*/  LDL.LU R30, [R1+0x1b8] ;  /* 0x0001b800011e7983 */ /* 0x000ea80000300800 */
[----:B------:R-:W2:Y:S01]  /*66240*/  LDL.LU R31, [R1+0x1bc] ;  /* 0x0001bc00011f7983 */ /* 0x000ea20000300800 */
[----:B------:R-:W-:Y:S08]  /*66250*/  HMMA.1688.F32.TF32 R20, R172, R188, R20 ;  /* 0x000000bcac14723c */ /* 0x000ff00000081014 */
[----:B----4-:R-:W-:Y:S08]  /*66260*/  HMMA.1688.F32.TF32 R4, R180, R192, R4 ;  /* 0x000000c0b404723c */ /* 0x010ff00000081004 */
[----:B---3--:R-:W-:Y:S08]  /*66270*/  HMMA.1688.F32.TF32 R64, R176, R188, R220 ;  /* 0x000000bcb040723c */ /* 0x008ff000000810dc */
[----:B-----5:R-:W-:Y:S01]  /*66280*/  HMMA.1688.F32.TF32 R8, R184, R192, R8 ;  /* 0x000000c0b808723c */ /* 0x020fe20000081008 */
[----:B------:R1:W-:Y:S01]  /*66290*/  STL [R1+0x256c], R236 ;  /* 0x00256cec01007387 */ /* 0x0003e20000100800 */
[----:B------:R-:W-:-:S02]  /*662a0*/  IMAD.MOV.U32 R233, RZ, RZ, R20 ;  /* 0x000000ffffe97224 */ /* 0x000fc400078e0014 */
[----:B------:R-:W-:Y:S01]  /*662b0*/  IMAD.MOV.U32 R232, RZ, RZ, R21 ;  /* 0x000000ffffe87224 */ /* 0x000fe200078e0015 */
[----:B------:R3:W-:Y:S01]  /*662c0*/  STL [R1+0x2568], R245 ;  /* 0x002568f501007387 */ /* 0x0007e20000100800 */
[----:B------:R-:W-:Y:S02]  /*662d0*/  IMAD.MOV.U32 R229, RZ, RZ, R22 ;  /* 0x000000ffffe57224 */ /* 0x000fe400078e0016 */
[----:B------:R-:W-:Y:S01]  /*662e0*/  IMAD.MOV.U32 R228, RZ, RZ, R23 ;  /* 0x000000ffffe47224 */ /* 0x000fe200078e0017 */
[----:B------:R4:W-:Y:S01]  /*662f0*/  STL [R1+0x2564], R3 ;  /* 0x0025640301007387 */ /* 0x0009e20000100800 */
[----:B-1----:R-:W-:-:S03]  /*66300*/  IMAD.MOV.U32 R236, RZ, RZ, R4 ;  /* 0x000000ffffec7224 */ /* 0x002fc600078e0004 */
[----:B------:R1:W-:Y:S01]  /*66310*/  STL [R1+0x2560], R237 ;  /* 0x002560ed01007387 */ /* 0x0003e20000100800 */
[----:B---3--:R-:W-:-:S03]  /*66320*/  IMAD.MOV.U32 R245, RZ, RZ, R5 ;  /* 0x000000fffff57224 */ /* 0x008fc600078e0005 */
[----:B------:R-:W-:Y:S01]  /*66330*/  LDS R221, [R197+0x43800] ;  /* 0x04380000c5dd7984 */ /* 0x000fe20000000800 */
[----:B----4-:R-:W-:-:S03]  /*66340*/  IMAD.MOV.U32 R3, RZ, RZ, R6 ;  /* 0x000000ffff037224 */ /* 0x010fc600078e0006 */
[----:B------:R-:W-:Y:S01]  /*66350*/  LDS R223, [R197+0x43c00] ;  /* 0x043c0000c5df7984 */ /* 0x000fe20000000800 */
[----:B-1----:R-:W-:Y:S02]  /*66360*/  IMAD.MOV.U32 R237, RZ, RZ, R7 ;  /* 0x000000ffffed7224 */ /* 0x002fe400078e0007 */
[----:B------:R-:W-:Y:S01]  /*66370*/  HMMA.1688.F32.TF32 R4, R172, R192, R24 ;  /* 0x000000c0ac04723c */ /* 0x000fe20000081018 */
[----:B------:R-:W-:Y:S01]  /*66380*/  STL.64 [R1+0x3c0], R64 ;  /* 0x0003c04001007387 */ /* 0x000fe20000100a00 */
[----:B------:R-:W-:Y:S02]  /*66390*/  IMAD.MOV.U32 R68, RZ, RZ, R10 ;  /* 0x000000ffff447224 */ /* 0x000fe400078e000a */
[----:B------:R-:W-:Y:S01]  /*663a0*/  IMAD.MOV.U32 R69, RZ, RZ, R11 ;  /* 0x000000ffff457224 */ /* 0x000fe200078e000b */
[----:B------:R1:W-:Y:S04]  /*663b0*/  STL.64 [R1+0x3c8], R66 ;  /* 0x0003c84201007387 */ /* 0x0003e80000100a00 */
[----:B------:R-:W-:Y:S04]  /*663c0*/  STL [R1+0x2580], R228 ;  /* 0x002580e401007387 */ /* 0x000fe80000100800 */
[----:B------:R-:W-:Y:S01]  /*663d0*/  STL [R1+0x257c], R229 ;  /* 0x00257ce501007387 */ /* 0x000fe20000100800 */
[----:B------:R-:W-:-:S03]  /*663e0*/  IMAD.MOV.U32 R71, RZ, RZ, R8 ;  /* 0x000000ffff477224 */ /* 0x000fc600078e0008 */
[----:B------:R-:W-:Y:S01]  /*663f0*/  STL [R1+0x2578], R232 ;  /* 0x002578e801007387 */ /* 0x000fe20000100800 */
[----:B-1----:R-:W-:-:S03]  /*66400*/  IMAD.MOV.U32 R66, RZ, RZ, R9 ;  /* 0x000000ffff427224 */ /* 0x002fc600078e0009 */
[----:B------:R-:W-:Y:S04]  /*66410*/  STL [R1+0x2574], R233 ;  /* 0x002574e901007387 */ /* 0x000fe80000100800 */
[----:B------:R-:W-:Y:S04]  /*66420*/  STL [R1+0x2754], R68 ;  /* 0x0027544401007387 */ /* 0x000fe80000100800 */
[----:B------:R-:W-:Y:S04]  /*66430*/  STL [R1+0x2750], R69 ;  /* 0x0027504501007387 */ /* 0x000fe80000100800 */
[----:B------:R-:W3:Y:S04]  /*66440*/  LDL.LU R8, [R1+0x6e0] ;  /* 0x0006e00001087983 */ /* 0x000ee80000300800 */
[----:B------:R-:W3:Y:S04]  /*66450*/  LDL.LU R9, [R1+0x6e4] ;  /* 0x0006e40001097983 */ /* 0x000ee80000300800 */
[----:B------:R-:W3:Y:S04]  /*66460*/  LDL.LU R10, [R1+0x6e8] ;  /* 0x0006e800010a7983 */ /* 0x000ee80000300800 */
[----:B------:R-:W3:Y:S04]  /*66470*/  LDL.LU R11, [R1+0x6ec] ;  /* 0x0006ec00010b7983 */ /* 0x000ee80000300800 */
[----:B------:R-:W-:Y:S04]  /*66480*/  STL [R1+0x2590], R237 ;  /* 0x002590ed01007387 */ /* 0x000fe80000100800 */
[----:B------:R-:W-:Y:S04]  /*66490*/  STL [R1+0x258c], R3 ;  /* 0x00258c0301007387 */ /* 0x000fe80000100800 */
[----:B------:R-:W-:Y:S04]  /*664a0*/  STL [R1+0x2588], R245 ;  /* 0x002588f501007387 */ /* 0x000fe80000100800 */
[----:B------:R-:W-:Y:S04]  /*664b0*/  STL [R1+0x2584], R236 ;  /* 0x002584ec01007387 */ /* 0x000fe80000100800 */
[----:B------:R-:W-:Y:S04]  /*664c0*/  LDS R25, [R197+0x43880] ;  /* 0x04388000c5197984 */ /* 0x000fe80000000800 */
[----:B------:R-:W-:Y:S04]  /*664d0*/  LDS R27, [R197+0x43c80] ;  /* 0x043c8000c51b7984 */ /* 0x000fe80000000800 */
[----:B------:R-:W-:Y:S04]  /*664e0*/  LDS R220, [R252+0x43800] ;  /* 0x04380000fcdc7984 */ /* 0x000fe80000000800 */
[----:B------:R-:W-:Y:S04]  /*664f0*/  LDS R222, [R252+0x43c00] ;  /* 0x043c0000fcde7984 */ /* 0x000fe80000000800 */
[----:B------:R-:W-:Y:S04]  /*66500*/  LDS R24, [R252+0x43880] ;  /* 0x04388000fc187984 */ /* 0x000fe80000000800 */
[----:B------:R-:W-:Y:S01]  /*66510*/  LDS R26, [R252+0x43c80] ;  /* 0x043c8000fc1a7984 */ /* 0x000fe20000000800 */
[----:B--2---:R-:W-:Y:S03]  /*66520*/  HMMA.1688.F32.TF32 R20, R176, R192, R28 ;  /* 0x000000c0b014723c */ /* 0x004fe6000008101c */
[----:B------:R-:W2:Y:S11]  /*66530*/  LDL.LU R28, [R1+0x150] ;  /* 0x00015000011c7983 */ /* 0x000eb60000300800 */
[----:B------:R-:W-:Y:S09]  /*66540*/  @!UPT UIADD3 URZ, URZ, URZ, URZ ;  /* 0x0000003f3f3ff290 */ /* 0x000ff2000fffe03f */
[----:B------:R-:W-:Y:S04]  /*66550*/  STL.64 [R1+0x390], R20 ;  /* 0x0003901401007387 */ /* 0x000fe80000100a00 */
[----:B------:R-:W-:Y:S04]  /*66560*/  STL.64 [R1+0x398], R22 ;  /* 0x0003981601007387 */ /* 0x000fe80000100a00 */
[----:B------:R-:W-:Y:S04]  /*66570*/  STL.64 [R1+0x4d0], R4 ;  /* 0x0004d00401007387 */ /* 0x000fe80000100a00 */
[----:B------:R-:W-:Y:S04]  /*66580*/  STL.64 [R1+0x4d8], R6 ;  /* 0x0004d80601007387 */ /* 0x000fe80000100a00 */
[----:B------:R-:W2:Y:S04]  /*66590*/  LDL.LU R29, [R1+0x154] ;  /* 0x00015400011d7983 */ /* 0x000ea80000300800 */
[----:B------:R-:W2:Y:S04]  /*665a0*/  LDL.LU R30, [R1+0x158] ;  /* 0x00015800011e7983 */ /* 0x000ea80000300800 */
[----:B------:R-:W2:Y:S04]  /*665b0*/  LDL.LU R31, [R1+0x15c] ;  /* 0x00015c00011f7983 */ /* 0x000ea80000300800 */
[----:B------:R-:W4:Y:S04]  /*665c0*/  LDL.LU R224, [R1+0x250] ;  /* 0x0002500001e07983 */ /* 0x000f280000300800 */
[----:B------:R-:W4:Y:S04]  /*665d0*/  LDL.LU R225, [R1+0x254] ;  /* 0x0002540001e17983 */ /* 0x000f280000300800 */
[----:B------:R-:W4:Y:S04]  /*665e0*/  LDL.LU R226, [R1+0x258] ;  /* 0x0002580001e27983 */ /* 0x000f280000300800 */
[----:B------:R-:W4:Y:S04]  /*665f0*/  LDL.LU R227, [R1+0x25c] ;  /* 0x00025c0001e37983 */ /* 0x000f280000300800 */
[----:B------:R-:W-:Y:S04]  /*66600*/  LDS R20, [R198+0x43800] ;  /* 0x04380000c6147984 */ /* 0x000fe80000000800 */
[----:B------:R-:W-:Y:S04]  /*66610*/  LDS R22, [R198+0x43c00] ;  /* 0x043c0000c6167984 */ /* 0x000fe80000000800 */
[----:B------:R-:W-:Y:S04]  /*66620*/  LDS R4, [R198+0x43880] ;  /* 0x04388000c6047984 */ /* 0x000fe80000000800 */
[----:B------:R-:W-:Y:S04]  /*66630*/  LDS R6, [R198+0x43c80] ;  /* 0x043c8000c6067984 */ /* 0x000fe80000000800 */
[----:B------:R-:W-:Y:S04]  /*66640*/  LDS R21, [R199+0x43800] ;  /* 0x04380000c7157984 */ /* 0x000fe80000000800 */
[----:B------:R-:W-:Y:S04]  /*66650*/  LDS R23, [R199+0x43c00] ;  /* 0x043c0000c7177984 */ /* 0x000fe80000000800 */
[----:B------:R-:W-:Y:S04]  /*66660*/  LDS R5, [R199+0x43880] ;  /* 0x04388000c7057984 */ /* 0x000fe80000000800 */
[----:B------:R-:W-:Y:S04]  /*66670*/  LDS R7, [R199+0x43c80] ;  /* 0x043c8000c7077984 */ /* 0x000fe80000000800 */
[----:B------:R-:W3:Y:S04]  /*66680*/  LDSM.16.M88.4 R196, [R2+0x13080] ;  /* 0x0130800002c4783b */ /* 0x000ee80000000200 */
[----:B------:R-:W5:Y:S04]  /*66690*/  LDL.LU R240, [R1+0x700] ;  /* 0x0007000001f07983 */ /* 0x000f680000300800 */
[----:B------:R-:W5:Y:S04]  /*666a0*/  LDL.LU R241, [R1+0x704] ;  /* 0x0007040001f17983 */ /* 0x000f680000300800 */
[----:B------:R-:W5:Y:S04]  /*666b0*/  LDL.LU R242, [R1+0x708] ;  /* 0x0007080001f27983 */ /* 0x000f680000300800 */
[----:B------:R-:W5:Y:S01]  /*666c0*/  LDL.LU R243, [R1+0x70c] ;  /* 0x00070c0001f37983 */ /* 0x000f620000300800 */
[-C--:B---3--:R-:W-:Y:S11]  /*666d0*/  HMMA.1688.F32.TF32 R8, R184, R196.reuse, R8 ;  /* 0x000000c4b808723c */ /* 0x088ff60000081008 */
[----:B------:R-:W-:Y:S11]  /*666e0*/  @!UPT UIADD3 URZ, URZ, URZ, URZ ;  /* 0x0000003f3f3ff290 */ /* 0x000ff6000fffe03f */
[----:B------:R-:W-:Y:S02]  /*666f0*/  @!UPT UIADD3 URZ, URZ, URZ, URZ ;  /* 0x0000003f3f3ff290 */ /* 0x000fe4000fffe03f */
[----:B------:R-:W-:Y:S02]  /*66700*/  IMAD.MOV.U32 R68, RZ, RZ, R8 ;  /* 0x000000ffff447224 */ /* 0x000fe400078e0008 */
[----:B------:R-:W-:Y:S01]  /*66710*/  IMAD.MOV.U32 R69, RZ, RZ, R9 ;  /* 0x000000ffff457224 */ /* 0x000fe200078e0009 */
[----:B------:R-:W3:Y:S01]  /*66720*/  LDL.LU R8, [R1+0x180] ;  /* 0x0001800001087983 */ /* 0x000ee20000300800 */
[----:B------:R-:W-:Y:S02]  /*66730*/  IMAD.MOV.U32 R67, RZ, RZ, R10 ;  /* 0x000000ffff437224 */ /* 0x000fe400078e000a */
[----:B------:R-:W-:Y:S01]  /*66740*/  IMAD.MOV.U32 R70, RZ, RZ, R11 ;  /* 0x000000ffff467224 */ /* 0x000fe200078e000b */
[----:B------:R-:W3:Y:S04]  /*66750*/  LDL.LU R9, [R1+0x184] ;  /* 0x0001840001097983 */ /* 0x000ee80000300800 */
[----:B------:R-:W3:Y:S04]  /*66760*/  LDL.LU R10, [R1+0x188] ;  /* 0x00018800010a7983 */ /* 0x000ee80000300800 */
[----:B------:R-:W3:Y:S01]  /*66770*/  LDL.LU R11, [R1+0x18c] ;  /* 0x00018c00010b7983 */ /* 0x000ee20000300800 */
        /* <DEDUP_REMOVED lines=9> */
[----:B----4-:R-:W-:Y:S03]  /*66810*/  HMMA.1688.F32.TF32 R224, R176, R196, R224 ;  /* 0x000000c4b0e0723c */ /* 0x010fe600000810e0 */
[----:B------:R-:W-:Y:S04]  /*66820*/  STL [R1+0x25a0], R252 ;  /* 0x0025a0fc01007387 */ /* 0x000fe80000100800 */
[----:B------:R-:W-:Y:S04]  /*66830*/  STL [R1+0x259c], R244 ;  /* 0x00259cf401007387 */ /* 0x000fe80000100800 */
[----:B------:R-:W-:Y:S04]  /*66840*/  STL [R1+0x2598], R233 ;  /* 0x002598e901007387 */ /* 0x000fe80000100800 */
[----:B------:R-:W-:Y:S08]  /*66850*/  STL [R1+0x2594], R232 ;  /* 0x002594e801007387 */ /* 0x000ff00000100800 */
[----:B------:R1:W-:Y:S04]  /*66860*/  STL.64 [R1+0x250], R224 ;  /* 0x000250e001007387 */ /* 0x0003e80000100a00 */
[----:B------:R4:W-:Y:S04]  /*66870*/  STL.64 [R1+0x258], R226 ;  /* 0x000258e201007387 */ /* 0x0009e80000100a00 */
[----:B-1----:R-:W3:Y:S04]  /*66880*/  LDL.LU R224, [R1+0x280] ;  /* 0x0002800001e07983 */ /* 0x002ee80000300800 */
[----:B------:R-:W3:Y:S04]  /*66890*/  LDL.LU R225, [R1+0x284] ;  /* 0x0002840001e17983 */ /* 0x000ee80000300800 */
[----:B----4-:R-:W4:Y:S04]  /*668a0*/  LDL.LU R226, [R1+0x288] ;  /* 0x0002880001e27983 */ /* 0x010f280000300800 */
[----:B------:R-:W4:Y:S01]  /*668b0*/  LDL.LU R227, [R1+0x28c] ;  /* 0x00028c0001e37983 */ /* 0x000f220000300800 */
[-C--:B------:R-:W-:Y:S08]  /*668c0*/  HMMA.1688.F32.TF32 R216, R184, R200.reuse, R216 ;  /* 0x000000c8b8d8723c */ /* 0x080ff000000810d8 */
[----:B------:R-:W-:Y:S08]  /*668d0*/  HMMA.1688.F32.TF32 R208, R176, R200, R208 ;  /* 0x000000c8b0d0723c */ /* 0x000ff000000810d0 */
[----:B--2---:R-:W-:Y:S11]  /*668e0*/  HMMA.1688.F32.TF32 R28, R172, R196, R28 ;  /* 0x000000c4ac1c723c */ /* 0x004ff6000008101c */
[----:B------:R-:W-:Y:S11]  /*668f0*/  @!UPT UIADD3 URZ, URZ, URZ, URZ ;  /* 0x0000003f3f3ff290 */ /* 0x000ff6000fffe03f */
[----:B------:R-:W-:Y:S02]  /*66900*/  @!UPT UIADD3 URZ, URZ, URZ, URZ ;  /* 0x0000003f3f3ff290 */ /* 0x000fe4000fffe03f */
[----:B------:R-:W-:Y:S02]  /*66910*/  IMAD.MOV.U32 R252, RZ, RZ, R28 ;  /* 0x000000fffffc7224 */ /* 0x000fe400078e001c */
[----:B------:R-:W-:Y:S02]  /*66920*/  IMAD.MOV.U32 R244, RZ, RZ, R29 ;  /* 0x000000fffff47224 */ /* 0x000fe400078e001d */
[----:B------:R-:W-:Y:S02]  /*66930*/  IMAD.MOV.U32 R233, RZ, RZ, R30 ;  /* 0x000000ffffe97224 */ /* 0x000fe400078e001e */
[----:B------:R-:W-:Y:S02]  /*66940*/  IMAD.MOV.U32 R232, RZ, RZ, R31 ;  /* 0x000000ffffe87224 */ /* 0x000fe400078e001f */
[-C--:B------:R-:W-:Y:S01]  /*66950*/  HMMA.1688.F32.TF32 R28, R220, R202.reuse, R216 ;  /* 0x000000cadc1c723c */ /* 0x080fe200000810d8 */
[----:B------:R-:W-:Y:S04]  /*66960*/  STL [R1+0x25b8], R252 ;  /* 0x0025b8fc01007387 */ /* 0x000fe80000100800 */
[----:B------:R-:W-:Y:S04]  /*66970*/  STL [R1+0x25b4], R244 ;  /* 0x0025b4f401007387 */ /* 0x000fe80000100800 */
[----:B------:R-:W-:Y:S01]  /*66980*/  STL [R1+0x25b0], R233 ;  /* 0x0025b0e901007387 */ /* 0x000fe20000100800 */
[-C--:B------:R-:W-:Y:S03]  /*66990*/  HMMA.1688.F32.TF32 R216, R20, R202.reuse, R204 ;  /* 0x000000ca14d8723c */ /* 0x080fe600000810cc */
[----:B------:R-:W-:Y:S05]  /*669a0*/  STL [R1+0x25ac], R232 ;  /* 0x0025ace801007387 */ /* 0x000fea0000100800 */
[-C--:B------:R-:W-:Y:S05]  /*669b0*/  HMMA.1688.F32.TF32 R204, R4, R202.reuse, R212 ;  /* 0x000000ca04cc723c */ /* 0x080fea00000810d4 */
[----:B------:R-:W-:Y:S04]  /*669c0*/  STL.64 [R1+0x7f0], R28 ;  /* 0x0007f01c01007387 */ /* 0x000fe80000100a00 */
[----:B------:R1:W-:Y:S02]  /*669d0*/  STL.64 [R1+0x7f8], R30 ;  /* 0x0007f81e01007387 */ /* 0x0003e40000100a00 */
[----:B-1----:R-:W-:Y:S02]  /*669e0*/  HMMA.1688.F32.TF32 R28, R24, R202, R208 ;  /* 0x000000ca181c723c */ /* 0x002fe400000810d0 */
[----:B------:R-:W3:Y:S04]  /*669f0*/  LDSM.16.M88.4 R200, [R2+0x14080] ;  /* 0x0140800002c8783b */ /* 0x000ee80000000200 */
[----:B------:R-:W-:Y:S04]  /*66a00*/  STL.64 [R1+0x7d0], R216 ;  /* 0x0007d0d801007387 */ /* 0x000fe80000100a00 */
[----:B------:R-:W-:Y:S11]  /*66a10*/  STL.64 [R1+0x7d8], R218 ;  /* 0x0007d8da01007387 */ /* 0x000ff60000100a00 */
[----:B------:R-:W-:Y:S02]  /*66a20*/  @!UPT UIADD3 URZ, URZ, URZ, URZ ;  /* 0x0000003f3f3ff290 */ /* 0x000fe4000fffe03f */
[----:B------:R-:W-:Y:S04]  /*66a30*/  STL.64 [R1+0x7c0], R28 ;  /* 0x0007c01c01007387 */ /* 0x000fe80000100a00 */
[----:B------:R5:W-:Y:S01]  /*66a40*/  STL.64 [R1+0x7c8], R30 ;  /* 0x0007c81e01007387 */ /* 0x000be20000100a00 */
[-C--:B---3--:R-:W-:Y:S08]  /*66a50*/  HMMA.1688.F32.TF32 R8, R180, R200.reuse, R8 ;  /* 0x000000c8b408723c */ /* 0x088ff00000081008 */
[----:B-----5:R-:W-:Y:S01]  /*66a60*/  HMMA.1688.F32.TF32 R28, R184, R200, R240 ;  /* 0x000000c8b81c723c */ /* 0x020fe200000810f0 */
[----:B------:R-:W-:Y:S04]  /*66a70*/  STL.64 [R1+0x7a0], R204 ;  /* 0x0007a0cc01007387 */ /* 0x000fe80000100a00 */
[----:B------:R4:W-:Y:S11]  /*66a80*/  STL.64 [R1+0x7a8], R206 ;  /* 0x0007a8ce01007387 */ /* 0x0009f60000100a00 */
[----:B------:R-:W-:-:S02]  /*66a90*/  IMAD.MOV.U32 R245, RZ, RZ, R8 ;  /* 0x000000fffff57224 */ /* 0x000fc400078e0008 */
[----:B------:R-:W-:Y:S01]  /*66aa0*/  IMAD.MOV.U32 R236, RZ, RZ, R9 ;  /* 0x000000ffffec7224 */ /* 0x000fe200078e0009 */
[----:B------:R-:W2:Y:S01]  /*66ab0*/  LDL.LU R8, [R1+0x770] ;  /* 0x0007700001087983 */ /* 0x000ea20000300800 */
[----:B------:R-:W-:Y:S02]  /*66ac0*/  IMAD.MOV.U32 R228, RZ, RZ, R10 ;  /* 0x000000ffffe47224 */ /* 0x000fe400078e000a */
[----:B------:R-:W-:Y:S01]  /*66ad0*/  IMAD.MOV.U32 R229, RZ, RZ, R11 ;  /* 0x000000ffffe57224 */ /* 0x000fe200078e000b */
[----:B------:R-:W2:Y:S01]  /*66ae0*/  LDL.LU R9, [R1+0x774] ;  /* 0x0007740001097983 */ /* 0x000ea20000300800 */
[----:B------:R-:W-:-:S03]  /*66af0*/  IMAD.MOV.U32 R211, RZ, RZ, R28 ;  /* 0x000000ffffd37224 */ /* 0x000fc600078e001c */
[----:B------:R-:W2:Y:S01]  /*66b00*/  LDL.LU R10, [R1+0x778] ;  /* 0x00077800010a7983 */ /* 0x000ea20000300800 */
[----:B------:R-:W-:-:S03]  /*66b10*/  IMAD.MOV.U32 R210, RZ, RZ, R29 ;  /* 0x000000ffffd27224 */ /* 0x000fc600078e001d */
[----:B------:R-:W2:Y:S01]  /*66b20*/  LDL.LU R11, [R1+0x77c] ;  /* 0x00077c00010b7983 */ /* 0x000ea20000300800 */
[----:B------:R-:W-:-:S03]  /*66b30*/  IMAD.MOV.U32 R209, RZ, RZ, R30 ;  /* 0x000000ffffd17224 */ /* 0x000fc600078e001e */
[----:B------:R-:W3:Y:S01]  /*66b40*/  LDL.LU R28, [R1+0x1e0] ;  /* 0x0001e000011c7983 */ /* 0x000ee20000300800 */
[----:B------:R-:W-:-:S03]  /*66b50*/  IMAD.MOV.U32 R208, RZ, RZ, R31 ;  /* 0x000000ffffd07224 */ /* 0x000fc600078e001f */
[----:B------:R-:W3:Y:S04]  /*66b60*/  LDL.LU R29, [R1+0x1e4] ;  /* 0x0001e400011d7983 */ /* 0x000ee80000300800 */
[----:B------:R-:W3:Y:S04]  /*66b70*/  LDL.LU R30, [R1+0x1e8] ;  /* 0x0001e800011e7983 */ /* 0x000ee80000300800 */
[----:B------:R-:W3:Y:S01]  /*66b80*/  LDL.LU R31, [R1+0x1ec] ;  /* 0x0001ec00011f7983 */ /* 0x000ee20000300800 */
[-C--:B----4-:R-:W-:Y:S03]  /*66b90*/  HMMA.1688.F32.TF32 R204, R176, R200.reuse, R224 ;  /* 0x000000c8b0cc723c */ /* 0x090fe600000810e0 */
[----:B------:R-:W-:Y:S04]  /*66ba0*/  STL [R1+0x25c0], R229 ;  /* 0x0025c0e501007387 */ /* 0x000fe80000100800 */
[----:B------:R-:W-:Y:S04]  /*66bb0*/  STL [R1+0x25bc], R228 ;  /* 0x0025bce401007387 */ /* 0x000fe80000100800 */
[----:B------:R-:W-:Y:S04]  /*66bc0*/  STL [R1+0x25a8], R236 ;  /* 0x0025a8ec01007387 */ /* 0x000fe80000100800 */
[----:B------:R-:W-:Y:S04]  /*66bd0*/  STL [R1+0x25a4], R245 ;  /* 0x0025a4f501007387 */ /* 0x000fe80000100800 */
[----:B------:R-:W4:Y:S04]  /*66be0*/  LDL.LU R240, [R1+0x2a0] ;  /* 0x0002a00001f07983 */ /* 0x000f280000300800 */
[----:B------:R-:W-:Y:S04]  /*66bf0*/  STL.64 [R1+0x180], R204 ;  /* 0x000180cc01007387 */ /* 0x000fe80000100a00 */
[----:B------:R-:W-:Y:S04]  /*66c00*/  STL.64 [R1+0x188], R206 ;  /* 0x000188ce01007387 */ /* 0x000fe80000100a00 */
[----:B------:R-:W4:Y:S04]  /*66c10*/  LDL.LU R241, [R1+0x2a4] ;  /* 0x0002a40001f17983 */ /* 0x000f280000300800 */
[----:B------:R-:W4:Y:S04]  /*66c20*/  LDL.LU R242, [R1+0x2a8] ;  /* 0x0002a80001f27983 */ /* 0x000f280000300800 */
[----:B------:R-:W4:Y:S01]  /*66c30*/  LDL.LU R243, [R1+0x2ac] ;  /* 0x0002ac0001f37983 */ /* 0x000f220000300800 */
[----:B------:R-:W-:Y:S03]  /*66c40*/  HMMA.1688.F32.TF32 R32, R172, R200, R32 ;  /* 0x000000c8ac20723c */ /* 0x000fe60000081020 */
[----:B------:R-:W3:Y:S05]  /*66c50*/  LDSM.16.M88.4 R204, [R2+0x15080] ;  /* 0x0150800002cc783b */ /* 0x000eea0000000200 */
[-C--:B------:R-:W-:Y:S08]  /*66c60*/  HMMA.1688.F32.TF32 R148, R184, R72.reuse, R148 ;  /* 0x00000048b894723c */ /* 0x080ff00000081094 */
[-C--:B------:R-:W-:Y:S08]  /*66c70*/  HMMA.1688.F32.TF32 R76, R180, R72.reuse, R76 ;  /* 0x00000048b44c723c */ /* 0x080ff0000008104c */
[----:B------:R-:W-:Y:S01]  /*66c80*/  HMMA.1688.F32.TF32 R100, R176, R72, R100 ;  /* 0x00000048b064723c */ /* 0x000fe20000081064 */
[----:B------:R-:W-:-:S02]  /*66c90*/  IMAD.MOV.U32 R193, RZ, RZ, R32 ;  /* 0x000000ffffc17224 */ /* 0x000fc400078e0020 */
[----:B------:R-:W-:Y:S02]  /*66ca0*/  IMAD.MOV.U32 R192, RZ, RZ, R33 ;  /* 0x000000ffffc07224 */ /* 0x000fe400078e0021 */
[----:B------:R-:W-:Y:S02]  /*66cb0*/  IMAD.MOV.U32 R189, RZ, RZ, R34 ;  /* 0x000000ffffbd7224 */ /* 0x000fe400078e0022 */
[----:B------:R-:W-:Y:S02]  /*66cc0*/  IMAD.MOV.U32 R188, RZ, RZ, R35 ;  /* 0x000000ffffbc7224 */ /* 0x000fe400078e0023 */
[-C--:B------:R-:W-:Y:S01]  /*66cd0*/  HMMA.1688.F32.TF32 R32, R220, R74.reuse, R148 ;  /* 0x0000004adc20723c */ /* 0x080fe20000081094 */
[----:B------:R-:W-:Y:S04]  /*66ce0*/  STL.64 [R1+0x2610], R190 ;  /* 0x002610be01007387 */ /* 0x000fe80000100a00 */
[----:B------:R-:W-:Y:S03]  /*66cf0*/  STL.64 [R1+0x2608], R188 ;  /* 0x002608bc01007387 */ /* 0x000fe60000100a00 */
[-C--:B------:R-:W-:Y:S01]  /*66d00*/  HMMA.1688.F32.TF32 R148, R20, R74.reuse, R76 ;  /* 0x0000004a1494723c */ /* 0x080fe2000008104c */
[----:B------:R-:W-:Y:S07]  /*66d10*/  STL [R1+0x25c4], R193 ;  /* 0x0025c4c101007387 */ /* 0x000fee0000100800 */
[-C--:B------:R-:W-:Y:S07]  /*66d20*/  HMMA.1688.F32.TF32 R76, R24, R74.reuse, R100 ;  /* 0x0000004a184c723c */ /* 0x080fee0000081064 */
[----:B------:R-:W-:Y:S04]  /*66d30*/  STL.64 [R1+0x760], R32 ;  /* 0x0007602001007387 */ /* 0x000fe80000100a00 */
[----:B------:R1:W-:Y:S02]  /*66d40*/  STL.64 [R1+0x768], R34 ;  /* 0x0007682201007387 */ /* 0x0003e40000100a00 */
[----:B-1----:R-:W-:Y:S02]  /*66d50*/  HMMA.1688.F32.TF32 R32, R4, R74, R124 ;  /* 0x0000004a0420723c */ /* 0x002fe4000008107c */
[----:B------:R-:W-:Y:S04]  /*66d60*/  STL.64 [R1+0x750], R148 ;  /* 0x0007509401007387 */ /* 0x000fe80000100a00 */
[----:B------:R-:W-:Y:S04]  /*66d70*/  STL.64 [R1+0x758], R150 ;  /* 0x0007589601007387 */ /* 0x000fe80000100a00 */
[----:B------:R-:W5:Y:S04]  /*66d80*/  LDL.LU R224, [R1+0x790] ;  /* 0x0007900001e07983 */ /* 0x000f680000300800 */
[----:B------:R-:W-:Y:S04]  /*66d90*/  STL.64 [R1+0x740], R76 ;  /* 0x0007404c01007387 */ /* 0x000fe80000100a00 */
[----:B------:R-:W-:Y:S01]  /*66da0*/  STL.64 [R1+0x748], R78 ;  /* 0x0007484e01007387 */ /* 0x000fe20000100a00 */
[-C--:B------:R-:W-:Y:S04]  /*66db0*/  HMMA.1688.F32.TF32 R80, R180, R12.reuse, R80 ;  /* 0x0000000cb450723c */ /* 0x080fe80000081050 */
[----:B------:R-:W-:Y:S04]  /*66dc0*/  STL.64 [R1+0x710], R32 ;  /* 0x0007102001007387 */ /* 0x000fe80000100a00 */
[----:B------:R2:W-:Y:S01]  /*66dd0*/  STL.64 [R1+0x718], R34 ;  /* 0x0007182201007387 */ /* 0x0005e20000100a00 */
[----:B------:R-:W-:Y:S03]  /*66de0*/  HMMA.1688.F32.TF32 R128, R172, R12, R128 ;  /* 0x0000000cac80723c */ /* 0x000fe60000081080 */
[----:B------:R-:W5:Y:S04]  /*66df0*/  LDL.LU R225, [R1+0x794] ;  /* 0x0007940001e17983 */ /* 0x000f680000300800 */
[----:B------:R-:W5:Y:S04]  /*66e00*/  LDL.LU R226, [R1+0x798] ;  /* 0x0007980001e27983 */ /* 0x000f680000300800 */
[----:B------:R-:W5:Y:S04]  /*66e10*/  LDL.LU R227, [R1+0x79c] ;  /* 0x00079c0001e37983 */ /* 0x000f680000300800 */
[----:B------:R-:W-:Y:S01]  /*66e20*/  STL.64 [R1+0x25f0], R198 ;  /* 0x0025f0c601007387 */ /* 0x000fe20000100a00 */
[-C--:B---3--:R-:W-:Y:S08]  /*66e30*/  HMMA.1688.F32.TF32 R28, R180, R204.reuse, R28 ;  /* 0x000000ccb41c723c */ /* 0x088ff0000008101c */
[-C--:B--2---:R-:W-:Y:S11]  /*66e40*/  HMMA.1688.F32.TF32 R32, R184, R204.reuse, R8 ;  /* 0x000000ccb820723c */ /* 0x084ff60000081008 */
[----:B------:R-:W-:Y:S05]  /*66e50*/  @!UPT UIADD3 URZ, URZ, URZ, URZ ;  /* 0x0000003f3f3ff290 */ /* 0x000fea000fffe03f */
[----:B------:R-:W-:Y:S02]  /*66e60*/  IMAD.MOV.U32 R201, RZ, RZ, R28 ;  /* 0x000000ffffc97224 */ /* 0x000fe400078e001c */
[----:B------:R-:W-:Y:S02]  /*66e70*/  IMAD.MOV.U32 R200, RZ, RZ, R29 ;  /* 0x000000ffffc87224 */ /* 0x000fe400078e001d */
[----:B------:R-:W-:Y:S02]  /*66e80*/  IMAD.MOV.U32 R197, RZ, RZ, R30 ;  /* 0x000000ffffc57224 */ /* 0x000fe400078e001e */
[----:B------:R-:W-:Y:S02]  /*66e90*/  IMAD.MOV.U32 R196, RZ, RZ, R31 ;  /* 0x000000ffffc47224 */ /* 0x000fe400078e001f */
[----:B------:R-:W-:Y:S01]  /*66ea0*/  HMMA.1688.F32.TF32 R28, R172, R204, R36 ;  /* 0x000000ccac1c723c */ /* 0x000fe20000081024 */
[----:B------:R-:W-:Y:S02]  /*66eb0*/  IMAD.MOV.U32 R10, RZ, RZ, R32 ;  /* 0x000000ffff0a7224 */ /* 0x000fe400078e0020 */
[----:B------:R-:W-:-:S05]  /*66ec0*/  IMAD.MOV.U32 R11, RZ, RZ, R33 ;  /* 0x000000ffff0b7224 */ /* 0x000fca00078e0021 */
[----:B----4-:R-:W-:Y:S01]  /*66ed0*/  HMMA.1688.F32.TF32 R240, R176, R204, R240 ;  /* 0x000000ccb0f0723c */ /* 0x010fe200000810f0 */
[----:B------:R-:W-:Y:S02]  /*66ee0*/  IMAD.MOV.U32 R65, RZ, RZ, R34 ;  /* 0x000000ffff417224 */ /* 0x000fe400078e0022 */
[----:B------:R-:W-:-:S05]  /*66ef0*/  IMAD.MOV.U32 R64, RZ, RZ, R35 ;  /* 0x000000ffff407224 */ /* 0x000fca00078e0023 */
[----:B------:R-:W-:Y:S08]  /*66f00*/  HMMA.1688.F32.TF32 R32, R220, R14, R152 ;  /* 0x0000000edc20723c */ /* 0x000ff00000081098 */
[----:B------:R-:W-:Y:S02]  /*66f10*/  IMAD.MOV.U32 R233, RZ, RZ, R28 ;  /* 0x000000ffffe97224 */ /* 0x000fe400078e001c */
[----:B------:R-:W-:-:S02]  /*66f20*/  IMAD.MOV.U32 R232, RZ, RZ, R29 ;  /* 0x000000ffffe87224 */ /* 0x000fc400078e001d */
[----:B------:R-:W-:Y:S02]  /*66f30*/  IMAD.MOV.U32 R236, RZ, RZ, R30 ;  /* 0x000000ffffec7224 */ /* 0x000fe400078e001e */
[----:B------:R-:W-:Y:S02]  /*66f40*/  IMAD.MOV.U32 R245, RZ, RZ, R31 ;  /* 0x000000fffff57224 */ /* 0x000fe400078e001f */
[-C--:B------:R-:W-:Y:S01]  /*66f50*/  HMMA.1688.F32.TF32 R28, R20, R14.reuse, R80 ;  /* 0x0000000e141c723c */ /* 0x080fe20000081050 */
[----:B------:R-:W-:Y:S04]  /*66f60*/  STL.64 [R1+0x25e8], R196 ;  /* 0x0025e8c401007387 */ /* 0x000fe80000100a00 */
[----:B------:R-:W-:Y:S04]  /*66f70*/  STL.64 [R1+0x25e0], R202 ;  /* 0x0025e0ca01007387 */ /* 0x000fe80000100a00 */
[----:B------:R-:W-:Y:S04]  /*66f80*/  STL.64 [R1+0x25d8], R200 ;  /* 0x0025d8c801007387 */ /* 0x000fe80000100a00 */
[----:B------:R-:W-:Y:S04]  /*66f90*/  STL.64 [R1+0x25d0], R242 ;  /* 0x0025d0f201007387 */ /* 0x000fe80000100a00 */
[----:B------:R-:W-:Y:S04]  /*66fa0*/  STL.64 [R1+0x25c8], R240 ;  /* 0x0025c8f001007387 */ /* 0x000fe80000100a00 */
[----:B------:R-:W-:Y:S04]  /*66fb0*/  STL.64 [R1+0x2630], R234 ;  /* 0x002630ea01007387 */ /* 0x000fe80000100a00 */
[----:B------:R-:W-:Y:S04]  /*66fc0*/  STL.64 [R1+0x2628], R232 ;  /* 0x002628e801007387 */ /* 0x000fe80000100a00 */
[----:B------:R-:W2:Y:S04]  /*66fd0*/  LDL.LU R76, [R1+0x200] ;  /* 0x00020000014c7983 */ /* 0x000ea80000300800 */
[----:B------:R-:W-:Y:S04]  /*66fe0*/  STL.64 [R1+0x700], R32 ;  /* 0x0007002001007387 */ /* 0x000fe80000100a00 */
[----:B------:R1:W-:Y:S04]  /*66ff0*/  STL.64 [R1+0x708], R34 ;  /* 0x0007082201007387 */ /* 0x0003e80000100a00 */
[----:B------:R-:W-:Y:S04]  /*67000*/  STL.64 [R1+0x6e0], R28 ;  /* 0x0006e01c01007387 */ /* 0x000fe80000100a00 */
[----:B------:R3:W-:Y:S01]  /*67010*/  STL.64 [R1+0x6e8], R30 ;  /* 0x0006e81e01007387 */ /* 0x0007e20000100a00 */
[-C--:B-1----:R-:W-:Y:S03]  /*67020*/  HMMA.1688.F32.TF32 R32, R24, R14.reuse, R104 ;  /* 0x0000000e1820723c */ /* 0x082fe60000081068 */
[----:B------:R-:W2:Y:S04]  /*67030*/  LDL.LU R77, [R1+0x204] ;  /* 0x00020400014d7983 */ /* 0x000ea80000300800 */
[----:B------:R-:W2:Y:S01]  /*67040*/  LDL.LU R78, [R1+0x208] ;  /* 0x00020800014e7983 */ /* 0x000ea20000300800 */
[----:B---3--:R-:W-:Y:S03]  /*67050*/  HMMA.1688.F32.TF32 R28, R4, R14, R128 ;  /* 0x0000000e041c723c */ /* 0x008fe60000081080 */
[----:B------:R-:W2:Y:S04]  /*67060*/  LDL.LU R79, [R1+0x20c] ;  /* 0x00020c00014f7983 */ /* 0x000ea80000300800 */
[----:B------:R-:W5:Y:S08]  /*67070*/  LDSM.16.M88.4 R12, [R2+0x16080] ;  /* 0x01608000020c783b */ /* 0x000f700000000200 */
[----:B------:R1:W-:Y:S04]  /*67080*/  STL.64 [R1+0x6c0], R32 ;  /* 0x0006c02001007387 */ /* 0x0003e80000100a00 */
[----:B------:R3:W-:Y:S04]  /*67090*/  STL.64 [R1+0x6c8], R34 ;  /* 0x0006c82201007387 */ /* 0x0007e80000100a00 */
[----:B------:R4:W-:Y:S04]  /*670a0*/  STL.64 [R1+0x6b0], R28 ;  /* 0x0006b01c01007387 */ /* 0x0009e80000100a00 */
[----:B------:R3:W-:Y:S04]  /*670b0*/  STL.64 [R1+0x6b8], R30 ;  /* 0x0006b81e01007387 */ /* 0x0007e80000100a00 */
[----:B-1----:R-:W2:Y:S04]  /*670c0*/  LDL.LU R32, [R1+0x2f0] ;  /* 0x0002f00001207983 */ /* 0x002ea80000300800 */
[----:B------:R-:W2:Y:S04]  /*670d0*/  LDL.LU R33, [R1+0x2f4] ;  /* 0x0002f40001217983 */ /* 0x000ea80000300800 */
[----:B---3--:R-:W3:Y:S04]  /*670e0*/  LDL.LU R34, [R1+0x2f8] ;  /* 0x0002f80001227983 */ /* 0x008ee80000300800 */
[----:B------:R-:W3:Y:S04]  /*670f0*/  LDL.LU R35, [R1+0x2fc] ;  /* 0x0002fc0001237983 */ /* 0x000ee80000300800 */
[----:B------:R-:W3:Y:S04]  /*67100*/  LDL.LU R148, [R1+0x30] ;  /* 0x0000300001947983 */ /* 0x000ee80000300800 */
[----:B------:R-:W3:Y:S04]  /*67110*/  LDL.LU R149, [R1+0x34] ;  /* 0x0000340001957983 */ /* 0x000ee80000300800 */
[----:B------:R-:W3:Y:S04]  /*67120*/  LDL.LU R150, [R1+0x38] ;  /* 0x0000380001967983 */ /* 0x000ee80000300800 */
[----:B------:R-:W3:Y:S04]  /*67130*/  LDL.LU R151, [R1+0x3c] ;  /* 0x00003c0001977983 */ /* 0x000ee80000300800 */
[----:B----4-:R-:W4:Y:S04]  /*67140*/  LDL.LU R28, [R1+0x40] ;  /* 0x00004000011c7983 */ /* 0x010f280000300800 */
        /* <DEDUP_REMOVED lines=15> */
[----:B-----5:R-:W-:Y:S08]  /*67240*/  HMMA.1688.F32.TF32 R224, R184, R12, R224 ;  /* 0x0000000cb8e0723c */ /* 0x020ff000000810e0 */
[----:B------:R-:W-:Y:S11]  /*67250*/  HMMA.1688.F32.TF32 R108, R176, R16, R108 ;  /* 0x00000010b06c723c */ /* 0x000ff6000008106c */
[----:B------:R-:W-:Y:S04]  /*67260*/  @!UPT UIADD3 URZ, URZ, URZ, URZ ;  /* 0x0000003f3f3ff290 */ /* 0x000fe8000fffe03f */
[----:B------:R-:W-:Y:S04]  /*67270*/  STL.64 [R1+0x2600], R226 ;  /* 0x002600e201007387 */ /* 0x000fe80000100a00 */
[----:B------:R-:W-:Y:S04]  /*67280*/  STL.64 [R1+0x25f8], R224 ;  /* 0x0025f8e001007387 */ /* 0x000fe80000100a00 */
[----:B------:R-:W-:Y:S01]  /*67290*/  STL.64 [R1+0x2660], R238 ;  /* 0x002660ee01007387 */ /* 0x000fe20000100a00 */
[----:B------:R-:W-:Y:S08]  /*672a0*/  HMMA.1688.F32.TF32 R72, R20, R18, R84 ;  /* 0x000000121448723c */ /* 0x000ff00000081054 */
[-C--:B--2---:R-:W-:Y:S11]  /*672b0*/  HMMA.1688.F32.TF32 R36, R180, R12.reuse, R76 ;  /* 0x0000000cb424723c */ /* 0x084ff6000008104c */
[----:B------:R-:W-:Y:S11]  /*672c0*/  @!UPT UIADD3 URZ, URZ, URZ, URZ ;  /* 0x0000003f3f3ff290 */ /* 0x000ff6000fffe03f */
[----:B------:R-:W-:Y:S02]  /*672d0*/  @!UPT UIADD3 URZ, URZ, URZ, URZ ;  /* 0x0000003f3f3ff290 */ /* 0x000fe4000fffe03f */
[----:B------:R-:W-:Y:S01]  /*672e0*/  IMAD.MOV.U32 R237, RZ, RZ, R36 ;  /* 0x000000ffffed7224 */ /* 0x000fe200078e0024 */
[-C--:B---3--:R-:W-:Y:S01]  /*672f0*/  HMMA.1688.F32.TF32 R32, R176, R12.reuse, R32 ;  /* 0x0000000cb020723c */ /* 0x088fe20000081020 */
[----:B------:R-:W-:Y:S02]  /*67300*/  IMAD.MOV.U32 R3, RZ, RZ, R37 ;  /* 0x000000ffff037224 */ /* 0x000fe400078e0025 */
[----:B------:R-:W-:Y:S02]  /*67310*/  IMAD.MOV.U32 R205, RZ, RZ, R38 ;  /* 0x000000ffffcd7224 */ /* 0x000fe400078e0026 */
[----:B------:R-:W-:Y:S01]  /*67320*/  IMAD.MOV.U32 R204, RZ, RZ, R39 ;  /* 0x000000ffffcc7224 */ /* 0x000fe200078e0027 */
[----:B------:R-:W-:Y:S04]  /*67330*/  STL.64 [R1+0x2658], R236 ;  /* 0x002658ec01007387 */ /* 0x000fe80000100a00 */
[----:B------:R-:W-:Y:S01]  /*67340*/  STL.64 [R1+0x2620], R206 ;  /* 0x002620ce01007387 */ /* 0x000fe20000100a00 */
[----:B------:R-:W-:Y:S03]  /*67350*/  HMMA.1688.F32.TF32 R36, R172, R12, R148 ;  /* 0x0000000cac24723c */ /* 0x000fe60000081094 */
[----:B------:R-:W-:Y:S09]  /*67360*/  STL.64 [R1+0x2618], R204 ;  /* 0x002618cc01007387 */ /* 0x000ff20000100a00 */
[----:B------:R-:W-:Y:S04]  /*67370*/  STL.64 [R1+0x2640], R34 ;  /* 0x0026402201007387 */ /* 0x000fe80000100a00 */
[----:B------:R1:W-:Y:S02]  /*67380*/  STL.64 [R1+0x2638], R32 ;  /* 0x0026382001007387 */ /* 0x0003e40000100a00 */
[----:B-1----:R-:W-:Y:S06]  /*67390*/  HMMA.1688.F32.TF32 R32, R220, R18, R156 ;  /* 0x00000012dc20723c */ /* 0x002fec000008109c */
[----:B------:R-:W-:Y:S01]  /*673a0*/  IMAD.MOV.U32 R244, RZ, RZ, R38 ;  /* 0x000000fffff47224 */ /* 0x000fe200078e0026 */
[----:B------:R-:W-:Y:S01]  /*673b0*/  STL.64 [R1+0x2650], R246 ;  /* 0x002650f601007387 */ /* 0x000fe20000100a00 */
[----:B------:R-:W-:-:S03]  /*673c0*/  IMAD.MOV.U32 R228, RZ, RZ, R36 ;  /* 0x000000ffffe47224 */ /* 0x000fc600078e0024 */
[----:B------:R-:W-:Y:S01]  /*673d0*/  STL.64 [R1+0x2648], R244 ;  /* 0x002648f401007387 */ /* 0x000fe20000100a00 */
[----:B------:R-:W-:Y:S02]  /*673e0*/  IMAD.MOV.U32 R252, RZ, RZ, R37 ;  /* 0x000000fffffc7224 */ /* 0x000fe400078e0025 */
[----:B------:R-:W-:Y:S02]  /*673f0*/  IMAD.MOV.U32 R13, RZ, RZ, R39 ;  /* 0x000000ffff0d7224 */ /* 0x000fe400078e0027 */
[-C--:B------:R-:W-:Y:S07]  /*67400*/  HMMA.1688.F32.TF32 R36, R24, R18.reuse, R108 ;  /* 0x000000121824723c */ /* 0x080fee000008106c */
[----:B------:R-:W-:Y:S04]  /*67410*/  STL.64 [R1+0x690], R32 ;  /* 0x0006902001007387 */ /* 0x000fe80000100a00 */
[----:B------:R1:W-:Y:S02]  /*67420*/  STL.64 [R1+0x698], R34 ;  /* 0x0006982201007387 */ /* 0x0003e40000100a00 */
[----:B-1----:R-:W-:Y:S02]  /*67430*/  HMMA.1688.F32.TF32 R32, R4, R18, R132 ;  /* 0x000000120420723c */ /* 0x002fe40000081084 */
[----:B------:R-:W4:Y:S04]  /*67440*/  LDSM.16.M88.4 R16, [R2+0x17080] ;  /* 0x017080000210783b */ /* 0x000f280000000200 */
[----:B------:R-:W-:Y:S04]  /*67450*/  STL.64 [R1+0x680], R72 ;  /* 0x0006804801007387 */ /* 0x000fe80000100a00 */
[----:B------:R4:W-:Y:S04]  /*67460*/  STL.64 [R1+0x688], R74 ;  /* 0x0006884a01007387 */ /* 0x0009e80000100a00 */
[----:B------:R-:W-:Y:S04]  /*67470*/  STL.64 [R1+0x670], R36 ;  /* 0x0006702401007387 */ /* 0x000fe80000100a00 */
[----:B------:R-:W-:Y:S01]  /*67480*/  STL.64 [R1+0x678], R38 ;  /* 0x0006782601007387 */ /* 0x000fe20000100a00 */
[----:B------:R-:W-:Y:S01]  /*67490*/  IMAD.MOV.U32 R127, RZ, RZ, R0 ;  /* 0x000000ffff7f7224 */ /* 0x000fe200078e0000 */
[C---:B------:R-:W-:Y:S02]  /*674a0*/  HMMA.1688.F32.TF32 R160, R184.reuse, R40, R160 ;  /* 0x00000028b8a0723c */ /* 0x040fe400000810a0 */
[----:B------:R-:W-:Y:S06]  /*674b0*/  LDSM.16.M88.4 R36, [R2+0x19080] ;  /* 0x019080000224783b */ /* 0x000fec0000000200 */
[-C--:B----4-:R-:W-:Y:S08]  /*674c0*/  HMMA.1688.F32.TF32 R72, R184, R16.reuse, R188 ;  /* 0x00000010b848723c */ /* 0x090ff000000810bc */
[-C--:B------:R-:W-:Y:S08]  /*674d0*/  HMMA.1688.F32.TF32 R76, R180, R16.reuse, R212 ;  /* 0x00000010b44c723c */ /* 0x080ff000000810d4 */
        /* <DEDUP_REMOVED lines=33> */
[----:B------:R-:W3:Y:S01]  /*676f0*/  LDL.LU R188, [R1+0x290] ;  /* 0x0002900001bc7983 */ /* 0x000ee20000300800 */
[----:B------:R-:W-:Y:S08]  /*67700*/  HMMA.1688.F32.TF32 R28, R172, R16, R28 ;  /* 0x00000010ac1c723c */ /* 0x000ff0000008101c */
[----:B------:R-:W-:Y:S11]  /*67710*/  HMMA.1688.F32.TF32 R88, R180, R40, R88 ;  /* 0x00000028b458723c */ /* 0x000ff60000081058 */
[----:B------:R-:W-:Y:S05]  /*67720*/  @!UPT UIADD3 URZ, URZ, URZ, URZ ;  /* 0x0000003f3f3ff290 */ /* 0x000fea000fffe03f */
[----:B------:R-:W-:Y:S02]  /*67730*/  IMAD.MOV.U32 R17, RZ, RZ, R30 ;  /* 0x000000ffff117224 */ /* 0x000fe400078e001e */
[----:B------:R-:W-:Y:S02]  /*67740*/  IMAD.MOV.U32 R16, RZ, RZ, R31 ;  /* 0x000000ffff107224 */ /* 0x000fe400078e001f */
[----:B------:R-:W-:Y:S02]  /*67750*/  IMAD.MOV.U32 R193, RZ, RZ, R28 ;  /* 0x000000ffffc17224 */ /* 0x000fe400078e001c */
[----:B------:R-:W-:Y:S02]  /*67760*/  IMAD.MOV.U32 R229, RZ, RZ, R29 ;  /* 0x000000ffffe57224 */ /* 0x000fe400078e001d */
[-C--:B------:R-:W-:Y:S01]  /*67770*/  HMMA.1688.F32.TF32 R28, R20, R42.reuse, R88 ;  /* 0x0000002a141c723c */ /* 0x080fe20000081058 */
[----:B--2---:R-:W-:Y:S02]  /*67780*/  IMAD.MOV.U32 R189, RZ, RZ, R0 ;  /* 0x000000ffffbd7224 */ /* 0x004fe400078e0000 */
[----:B------:R-:W2:Y:S04]  /*67790*/  LDL.LU R0, [R1+0x27d0] ;  /* 0x0027d00001007983 */ /* 0x000ea80000300800 */
[----:B------:R-:W2:Y:S04]  /*677a0*/  LDL.LU R190, [R1+0x298] ;  /* 0x0002980001be7983 */ /* 0x000ea80000300800 */
[----:B------:R-:W2:Y:S04]  /*677b0*/  LDL.LU R191, [R1+0x29c] ;  /* 0x00029c0001bf7983 */ /* 0x000ea80000300800 */
[----:B------:R-:W2:Y:S04]  /*677c0*/  LDL.LU R148, [R1+0x830] ;  /* 0x0008300001947983 */ /* 0x000ea80000300800 */
[----:B------:R-:W2:Y:S04]  /*677d0*/  LDL.LU R149, [R1+0x834] ;  /* 0x0008340001957983 */ /* 0x000ea80000300800 */
[----:B------:R-:W2:Y:S04]  /*677e0*/  LDL.LU R150, [R1+0x838] ;  /* 0x0008380001967983 */ /* 0x000ea80000300800 */
[----:B------:R-:W-:Y:S04]  /*677f0*/  STL.64 [R1+0x26c0], R18 ;  /* 0x0026c01201007387 */ /* 0x000fe80000100a00 */
[----:B------:R1:W-:Y:S02]  /*67800*/  STL.64 [R1+0x26b8], R16 ;  /* 0x0026b81001007387 */ /* 0x0003e40000100a00 */
[-C--:B-1----:R-:W-:Y:S02]  /*67810*/  HMMA.1688.F32.TF32 R16, R220, R42.reuse, R160 ;  /* 0x0000002adc10723c */ /* 0x082fe400000810a0 */
[----:B------:R-:W-:Y:S04]  /*67820*/  STL.64 [R1+0x26b0], R230 ;  /* 0x0026b0e601007387 */ /* 0x000fe80000100a00 */
[----:B------:R-:W-:Y:S04]  /*67830*/  STL.64 [R1+0x26a8], R228 ;  /* 0x0026a8e401007387 */ /* 0x000fe80000100a00 */
[----:B------:R-:W-:Y:S04]  /*67840*/  STL.64 [R1+0x26a0], R194 ;  /* 0x0026a0c201007387 */ /* 0x000fe80000100a00 */
[----:B------:R-:W-:Y:S09]  /*67850*/  STL.64 [R1+0x2698], R192 ;  /* 0x002698c001007387 */ /* 0x000ff20000100a00 */
[----:B------:R-:W-:Y:S04]  /*67860*/  STL.64 [R1+0x620], R16 ;  /* 0x0006201001007387 */ /* 0x000fe80000100a00 */
[----:B------:R1:W-:Y:S04]  /*67870*/  STL.64 [R1+0x628], R18 ;  /* 0x0006281201007387 */ /* 0x0003e80000100a00 */
[----:B------:R-:W-:Y:S04]  /*67880*/  STL.64 [R1+0x610], R28 ;  /* 0x0006101c01007387 */ /* 0x000fe80000100a00 */
[----:B------:R-:W-:Y:S04]  /*67890*/  STL.64 [R1+0x618], R30 ;  /* 0x0006181e01007387 */ /* 0x000fe80000100a00 */
[----:B------:R-:W3:Y:S01]  /*678a0*/  LDSM.16.M88.4 R28, [R2+0x18080] ;  /* 0x01808000021c783b */ /* 0x000ee20000000200 */
[-C--:B------:R-:W-:Y:S08]  /*678b0*/  HMMA.1688.F32.TF32 R32, R24, R42.reuse, R112 ;  /* 0x0000002a1820723c */ /* 0x080ff00000081070 */
[----:B-1----:R-:W-:Y:S11]  /*678c0*/  HMMA.1688.F32.TF32 R16, R4, R42, R136 ;  /* 0x0000002a0410723c */ /* 0x002ff60000081088 */
[----:B------:R-:W-:Y:S04]  /*678d0*/  @!UPT UIADD3 URZ, URZ, URZ, URZ ;  /* 0x0000003f3f3ff290 */ /* 0x000fe8000fffe03f */
[----:B------:R-:W-:Y:S04]  /*678e0*/  STL.64 [R1+0x600], R32 ;  /* 0x0006002001007387 */ /* 0x000fe80000100a00 */
[----:B------:R-:W-:Y:S04]  /*678f0*/  STL.64 [R1+0x608], R34 ;  /* 0x0006082201007387 */ /* 0x000fe80000100a00 */
[----:B------:R-:W-:Y:S04]  /*67900*/  STL.64 [R1+0x5e0], R16 ;  /* 0x0005e01001007387 */ /* 0x000fe80000100a00 */
[----:B------:R3:W-:Y:S02]  /*67910*/  STL.64 [R1+0x5e8], R18 ;  /* 0x0005e81201007387 */ /* 0x0007e40000100a00 */
[-C--:B---3--:R-:W-:Y:S08]  /*67920*/  HMMA.1688.F32.TF32 R16, R172, R28.reuse, R124 ;  /* 0x0000001cac10723c */ /* 0x088ff0000008107c */
[-C--:B----4-:R-:W-:Y:S08]  /*67930*/  HMMA.1688.F32.TF32 R84, R184, R28.reuse, R200 ;  /* 0x0000001cb854723c */ /* 0x090ff000000810c8 */
[-C--:B-----5:R-:W-:Y:S08]  /*67940*/  HMMA.1688.F32.TF32 R88, R180, R28.reuse, R196 ;  /* 0x0000001cb458723c */ /* 0x0a0ff000000810c4 */
[----:B------:R-:W-:Y:S01]  /*67950*/  HMMA.1688.F32.TF32 R100, R176, R28, R100 ;  /* 0x0000001cb064723c */ /* 0x000fe20000081064 */
[----:B------:R-:W-:-:S02]  /*67960*/  IMAD.MOV.U32 R12, RZ, RZ, R16 ;  /* 0x000000ffff0c7224 */ /* 0x000fc400078e0010 */
[----:B------:R-:W-:Y:S02]  /*67970*/  IMAD.MOV.U32 R9, RZ, RZ, R17 ;  /* 0x000000ffff097224 */ /* 0x000fe400078e0011 */
[----:B------:R-:W-:Y:S02]  /*67980*/  IMAD.MOV.U32 R8, RZ, RZ, R18 ;  /* 0x000000ffff087224 */ /* 0x000fe400078e0012 */
[----:B------:R-:W-:Y:S04]  /*67990*/  STL.64 [R1+0x26d0], R86 ;  /* 0x0026d05601007387 */ /* 0x000fe80000100a00 */
[----:B------:R-:W-:Y:S01]  /*679a0*/  STL.64 [R1+0x26c8], R84 ;  /* 0x0026c85401007387 */ /* 0x000fe20000100a00 */
[-C--:B------:R-:W-:Y:S03]  /*679b0*/  HMMA.1688.F32.TF32 R32, R20, R46.reuse, R92 ;  /* 0x0000002e1420723c */ /* 0x080fe6000008105c */
[----:B------:R-:W-:Y:S04]  /*679c0*/  STL.64 [R1+0x26e8], R90 ;  /* 0x0026e85a01007387 */ /* 0x000fe80000100a00 */
[----:B------:R-:W-:Y:S04]  /*679d0*/  STL.64 [R1+0x26e0], R88 ;  /* 0x0026e05801007387 */ /* 0x000fe80000100a00 */
[----:B------:R-:W-:Y:S04]  /*679e0*/  STL.64 [R1+0x26f8], R102 ;  /* 0x0026f86601007387 */ /* 0x000fe80000100a00 */
[----:B------:R-:W-:Y:S04]  /*679f0*/  STL.64 [R1+0x26f0], R100 ;  /* 0x0026f06401007387 */ /* 0x000fe80000100a00 */
[----:B------:R1:W-:Y:S02]  /*67a00*/  STL.64 [R1+0x2700], R30 ;  /* 0x0027001e01007387 */ /* 0x0003e40000100a00 */
[----:B-1----:R-:W-:Y:S08]  /*67a10*/  HMMA.1688.F32.TF32 R28, R24, R46, R116 ;  /* 0x0000002e181c723c */ /* 0x002ff00000081074 */
[----:B------:R-:W-:Y:S07]  /*67a20*/  HMMA.1688.F32.TF32 R124, R176, R36, R212 ;  /* 0x00000024b07c723c */ /* 0x000fee00000810d4 */
[----:B------:R-:W-:-:S02]  /*67a30*/  IMAD.MOV.U32 R212, RZ, RZ, R59 ;  /* 0x000000ffffd47224 */ /* 0x000fc400078e003b */
[----:B------:R-:W-:Y:S02]  /*67a40*/  IMAD.MOV.U32 R213, RZ, RZ, R58 ;  /* 0x000000ffffd57224 */ /* 0x000fe400078e003a */
[----:B------:R-:W-:Y:S02]  /*67a50*/  IMAD.MOV.U32 R200, RZ, RZ, R250 ;  /* 0x000000ffffc87224 */ /* 0x000fe400078e00fa */
[----:B------:R-:W-:Y:S02]  /*67a60*/  IMAD.MOV.U32 R201, RZ, RZ, R251 ;  /* 0x000000ffffc97224 */ /* 0x000fe400078e00fb */
[----:B------:R-:W-:Y:S02]  /*67a70*/  IMAD.MOV.U32 R202, RZ, RZ, R145 ;  /* 0x000000ffffca7224 */ /* 0x000fe400078e0091 */
[----:B--2---:R-:W-:Y:S02]  /*67a80*/  IMAD.MOV.U32 R151, RZ, RZ, R0 ;  /* 0x000000ffff977224 */ /* 0x004fe400078e0000 */
[----:B------:R-:W-:-:S02]  /*67a90*/  IMAD.MOV.U32 R0, RZ, RZ, R19 ;  /* 0x000000ffff007224 */ /* 0x000fc400078e0013 */
[-C--:B------:R-:W-:Y:S11]  /*67aa0*/  HMMA.1688.F32.TF32 R16, R220, R46.reuse, R164 ;  /* 0x0000002edc10723c */ /* 0x080ff600000810a4 */
[----:B------:R-:W-:Y:S11]  /*67ab0*/  @!UPT UIADD3 URZ, URZ, URZ, URZ ;  /* 0x0000003f3f3ff290 */ /* 0x000ff6000fffe03f */
[----:B------:R-:W-:Y:S01]  /*67ac0*/  @!UPT UIADD3 URZ, URZ, URZ, URZ ;  /* 0x0000003f3f3ff290 */ /* 0x000fe2000fffe03f */
[----:B------:R-:W-:Y:S04]  /*67ad0*/  STL.64 [R1+0x650], R16 ;  /* 0x0006501001007387 */ /* 0x000fe80000100a00 */
[----:B------:R1:W-:Y:S02]  /*67ae0*/  STL.64 [R1+0x658], R18 ;  /* 0x0006581201007387 */ /* 0x0003e40000100a00 */
[----:B-1----:R-:W-:Y:S02]  /*67af0*/  HMMA.1688.F32.TF32 R16, R4, R46, R140 ;  /* 0x0000002e0410723c */ /* 0x002fe4000008108c */
[----:B------:R-:W-:Y:S04]  /*67b00*/  STL.64 [R1+0x640], R32 ;  /* 0x0006402001007387 */ /* 0x000fe80000100a00 */
[----:B------:R-:W-:Y:S04]  /*67b10*/  STL.64 [R1+0x648], R34 ;  /* 0x0006482201007387 */ /* 0x000fe80000100a00 */
[----:B------:R-:W-:Y:S04]  /*67b20*/  STL.64 [R1+0x630], R28 ;  /* 0x0006301c01007387 */ /* 0x000fe80000100a00 */
[----:B------:R1:W-:Y:S09]  /*67b30*/  STL.64 [R1+0x638], R30 ;  /* 0x0006381e01007387 */ /* 0x0003f20000100a00 */
[----:B------:R-:W-:Y:S01]  /*67b40*/  STL.64 [R1+0x5f0], R16 ;  /* 0x0005f01001007387 */ /* 0x000fe20000100a00 */
[-C--:B-1----:R-:W-:Y:S03]  /*67b50*/  HMMA.1688.F32.TF32 R28, R220, R50.reuse, R168 ;  /* 0x00000032dc1c723c */ /* 0x082fe600000810a8 */
[----:B------:R1:W-:Y:S05]  /*67b60*/  STL.64 [R1+0x5f8], R18 ;  /* 0x0005f81201007387 */ /* 0x0003ea0000100a00 */
[----:B-1----:R-:W-:Y:S11]  /*67b70*/  HMMA.1688.F32.TF32 R16, R20, R50, R96 ;  /* 0x000000321410723c */ /* 0x002ff60000081060 */
[----:B------:R-:W-:Y:S04]  /*67b80*/  @!UPT UIADD3 URZ, URZ, URZ, URZ ;  /* 0x0000003f3f3ff290 */ /* 0x000fe8000fffe03f */
[----:B------:R-:W-:Y:S01]  /*67b90*/  STL.64 [R1+0x5d0], R28 ;  /* 0x0005d01c01007387 */ /* 0x000fe20000100a00 */
[----:B------:R-:W-:Y:S03]  /*67ba0*/  HMMA.1688.F32.TF32 R116, R180, R36, R188 ;  /* 0x00000024b474723c */ /* 0x000fe600000810bc */
[----:B------:R-:W-:Y:S04]  /*67bb0*/  STL.64 [R1+0x5d8], R30 ;  /* 0x0005d81e01007387 */ /* 0x000fe80000100a00 */
[----:B------:R-:W2:Y:S01]  /*67bc0*/  LDL.LU R59, [R1+0x27cc] ;  /* 0x0027cc00013b7983 */ /* 0x000ea20000300800 */
[----:B------:R-:W-:Y:S02]  /*67bd0*/  IMAD.MOV.U32 R188, RZ, RZ, R63 ;  /* 0x000000ffffbc7224 */ /* 0x000fe400078e003f */
[----:B------:R-:W-:Y:S01]  /*67be0*/  IMAD.MOV.U32 R189, RZ, RZ, R62 ;  /* 0x000000ffffbd7224 */ /* 0x000fe200078e003e */
[----:B------:R1:W-:Y:S01]  /*67bf0*/  STL.64 [R1+0x5c0], R16 ;  /* 0x0005c01001007387 */ /* 0x0003e20000100a00 */
[----:B------:R-:W-:-:S03]  /*67c00*/  IMAD.MOV.U32 R190, RZ, RZ, R248 ;  /* 0x000000ffffbe7224 */ /* 0x000fc600078e00f8 */
[----:B------:R3:W-:Y:S01]  /*67c10*/  STL.64 [R1+0x5c8], R18 ;  /* 0x0005c81201007387 */ /* 0x0007e20000100a00 */
[----:B------:R-:W-:-:S03]  /*67c20*/  IMAD.MOV.U32 R191, RZ, RZ, R249 ;  /* 0x000000ffffbf7224 */ /* 0x000fc600078e00f9 */
[----:B------:R-:W4:Y:S04]  /*67c30*/  LDL.LU R58, [R1+0x27c8] ;  /* 0x0027c800013a7983 */ /* 0x000f280000300800 */
[----:B------:R-:W5:Y:S04]  /*67c40*/  LDL.LU R63, [R1+0x27c4] ;  /* 0x0027c400013f7983 */ /* 0x000f680000300800 */
[----:B------:R-:W3:Y:S04]  /*67c50*/  LDL.LU R62, [R1+0x27c0] ;  /* 0x0027c000013e7983 */ /* 0x000ee80000300800 */
        /* <DEDUP_REMOVED lines=12> */
[----:B------:R-:W3:Y:S04]  /*67d20*/  LDL.LU R232, [R1+0x860] ;  /* 0x0008600001e87983 */ /* 0x000ee80000300800 */
[----:B------:R-:W3:Y:S04]  /*67d30*/  LDL.LU R233, [R1+0x864] ;  /* 0x0008640001e97983 */ /* 0x000ee80000300800 */
[----:B------:R-:W3:Y:S04]  /*67d40*/  LDL.LU R234, [R1+0x868] ;  /* 0x0008680001ea7983 */ /* 0x000ee80000300800 */
[----:B------:R-:W3:Y:S01]  /*67d50*/  LDL.LU R235, [R1+0x86c] ;  /* 0x00086c0001eb7983 */ /* 0x000ee20000300800 */
[----:B------:R-:W-:-:S03]  /*67d60*/  IMAD.MOV.U32 R104, RZ, RZ, R55 ;  /* 0x000000ffff687224 */ /* 0x000fc600078e0037 */
        /* <DEDUP_REMOVED lines=10> */
[----:B------:R-:W3:Y:S04]  /*67e10*/  LDL.LU R54, [R1+0x27a0] ;  /* 0x0027a00001367983 */ /* 0x000ee80000300800 */
[----:B------:R-:W3:Y:S04]  /*67e20*/  LDL.LU R121, [R1+0x279c] ;  /* 0x00279c0001797983 */ /* 0x000ee80000300800 */
[----:B------:R-:W3:Y:S04]  /*67e30*/  LDL.LU R120, [R1+0x2798] ;  /* 0x0027980001787983 */ /* 0x000ee80000300800 */
[----:B------:R-:W3:Y:S04]  /*67e40*/  LDL.LU R147, [R1+0x2794] ;  /* 0x0027940001937983 */ /* 0x000ee80000300800 */
[----:B------:R-:W3:Y:S01]  /*67e50*/  LDL.LU R146, [R1+0x2790] ;  /* 0x0027900001927983 */ /* 0x000ee20000300800 */
[----:B------:R-:W-:-:S02]  /*67e60*/  IMAD.MOV.U32 R224, RZ, RZ, R122 ;  /* 0x000000ffffe07224 */ /* 0x000fc400078e007a */
[----:B------:R-:W-:Y:S02]  /*67e70*/  IMAD.MOV.U32 R225, RZ, RZ, R123 ;  /* 0x000000ffffe17224 */ /* 0x000fe400078e007b */
[----:B--2---:R-:W-:Y:S02]  /*67e80*/  IMAD.MOV.U32 R207, RZ, RZ, R59 ;  /* 0x000000ffffcf7224 */ /* 0x004fe400078e003b */
[----:B----4-:R-:W-:Y:S02]  /*67e90*/  IMAD.MOV.U32 R206, RZ, RZ, R58 ;  /* 0x000000ffffce7224 */ /* 0x010fe400078e003a */
[----:B-----5:R-:W-:Y:S02]  /*67ea0*/  IMAD.MOV.U32 R205, RZ, RZ, R63 ;  /* 0x000000ffffcd7224 */ /* 0x020fe400078e003f */
[----:B---3--:R-:W-:Y:S02]  /*67eb0*/  IMAD.MOV.U32 R204, RZ, RZ, R62 ;  /* 0x000000ffffcc7224 */ /* 0x008fe400078e003e */
        /* <DEDUP_REMOVED lines=9> */
[----:B------:R-:W5:Y:S01]  /*67f50*/  LDL.LU R157, [R1+0x6a4] ;  /* 0x0006a400019d7983 */ /* 0x000f620000300800 */
[----:B------:R-:W-:-:S03]  /*67f60*/  IMAD.MOV.U32 R74, RZ, RZ, R144 ;  /* 0x000000ffff4a7224 */ /* 0x000fc600078e0090 */
[----:B------:R-:W5:Y:S01]  /*67f70*/  LDL.LU R158, [R1+0x6a8] ;  /* 0x0006a800019e7983 */ /* 0x000f620000300800 */
[----:B------:R-:W-:-:S03]  /*67f80*/  IMAD.MOV.U32 R75, RZ, RZ, R145 ;  /* 0x000000ffff4b7224 */ /* 0x000fc600078e0091 */
[----:B------:R-:W5:Y:S01]  /*67f90*/  LDL.LU R159, [R1+0x6ac] ;  /* 0x0006ac00019f7983 */ /* 0x000f620000300800 */
[----:B------:R-:W-:Y:S02]  /*67fa0*/  IMAD.MOV.U32 R73, RZ, RZ, R55 ;  /* 0x000000ffff497224 */ /* 0x000fe400078e0037 */
[----:B------:R-:W-:Y:S02]  /*67fb0*/  IMAD.MOV.U32 R72, RZ, RZ, R54 ;  /* 0x000000ffff487224 */ /* 0x000fe400078e0036 */
[----:B------:R-:W2:Y:S04]  /*67fc0*/  LDL.LU R54, [R1+0x277c] ;  /* 0x00277c0001367983 */ /* 0x000ea80000300800 */
[----:B------:R-:W2:Y:S04]  /*67fd0*/  LDL.LU R55, [R1+0x2778] ;  /* 0x0027780001377983 */ /* 0x000ea80000300800 */
[----:B------:R-:W2:Y:S01]  /*67fe0*/  LDL.LU R144, [R1+0x2774] ;  /* 0x0027740001907983 */ /* 0x000ea20000300800 */
[----:B------:R-:W-:-:S02]  /*67ff0*/  IMAD.MOV.U32 R78, RZ, RZ, R120 ;  /* 0x000000ffff4e7224 */ /* 0x000fc400078e0078 */
[----:B------:R-:W-:Y:S01]  /*68000*/  IMAD.MOV.U32 R77, RZ, RZ, R147 ;  /* 0x000000ffff4d7224 */ /* 0x000fe200078e0093 */
[----:B------:R-:W2:Y:S01]  /*68010*/  LDL.LU R145, [R1+0x2770] ;  /* 0x0027700001917983 */ /* 0x000ea20000300800 */
[----:B------:R-:W-:-:S03]  /*68020*/  IMAD.MOV.U32 R76, RZ, RZ, R146 ;  /* 0x000000ffff4c7224 */ /* 0x000fc600078e0092 */
[----:B------:R-:W2:Y:S01]  /*68030*/  LDL.LU R146, [R1+0x276c] ;  /* 0x00276c0001927983 */ /* 0x000ea20000300800 */
[----:B------:R-:W-:-:S03]  /*68040*/  IMAD.MOV.U32 R79, RZ, RZ, R121 ;  /* 0x000000ffff4f7224 */ /* 0x000fc600078e0079 */
        /* <DEDUP_REMOVED lines=34> */
[----:B------:R-:W-:Y:S01]  /*68270*/  IMAD.MOV.U32 R199, RZ, RZ, R44 ;  /* 0x000000ffffc77224 */ /* 0x000fe200078e002c */
[----:B------:R-:W4:Y:S04]  /*68280*/  LDL.LU R152, [R1+0x720] ;  /* 0x0007200001987983 */ /* 0x000f280000300800 */
[----:B------:R-:W1:Y:S01]  /*68290*/  LDSM.16.M88.4 R44, [R2+0x1a080] ;  /* 0x01a08000022c783b */ /* 0x000e620000000200 */
[----:B------:R-:W-:Y:S02]  /*682a0*/  IMAD.MOV.U32 R196, RZ, RZ, R49 ;  /* 0x000000ffffc47224 */ /* 0x000fe400078e0031 */
[----:B------:R-:W-:Y:S01]  /*682b0*/  IMAD.MOV.U32 R197, RZ, RZ, R48 ;  /* 0x000000ffffc57224 */ /* 0x000fe200078e0030 */
        /* <DEDUP_REMOVED lines=13> */
[----:B------:R-:W-:Y:S01]  /*68390*/  IMAD.MOV.U32 R215, RZ, RZ, R60 ;  /* 0x000000ffffd77224 */ /* 0x000fe200078e003c */
[----:B--2---:R-:W-:Y:S08]  /*683a0*/  HMMA.1688.F32.TF32 R28, R4, R50, R144 ;  /* 0x00000032041c723c */ /* 0x004ff00000081090 */
[----:B------:R-:W-:Y:S08]  /*683b0*/  HMMA.1688.F32.TF32 R76, R20, R54, R76 ;  /* 0x00000036144c723c */ /* 0x000ff0000008104c */
[----:B---3--:R-:W-:Y:S08]  /*683c0*/  HMMA.1688.F32.TF32 R84, R24, R50, R120 ;  /* 0x000000321854723c */ /* 0x008ff00000081078 */
[----:B-1----:R-:W-:Y:S08]  /*683d0*/  HMMA.1688.F32.TF32 R48, R172, R44, R16 ;  /* 0x0000002cac30723c */ /* 0x002ff00000081010 */
[-C--:B------:R-:W-:Y:S07]  /*683e0*/  HMMA.1688.F32.TF32 R16, R220, R54.reuse, R80 ;  /* 0x00000036dc10723c */ /* 0x080fee0000081050 */
        /* <DEDUP_REMOVED lines=8> */
[----:B------:R-:W4:Y:S04]  /*68470*/  LDSM.16.M88.4 R52, [R2+0x1b080] ;  /* 0x01b080000234783b */ /* 0x000f280000000200 */
[----:B------:R-:W-:Y:S04]  /*68480*/  STL.64 [R1+0x310], R76 ;  /* 0x0003104c01007387 */ /* 0x000fe80000100a00 */
[----:B------:R-:W-:Y:S06]  /*68490*/  STL.64 [R1+0x318], R78 ;  /* 0x0003184e01007387 */ /* 0x000fec0000100a00 */
[----:B------:R-:W-:Y:S04]  /*684a0*/  STL.64 [R1+0x300], R28 ;  /* 0x0003001c01007387 */ /* 0x000fe80000100a00 */
[----:B------:R-:W-:Y:S04]  /*684b0*/  STL.64 [R1+0x308], R30 ;  /* 0x0003081e01007387 */ /* 0x000fe80000100a00 */
[----:B------:R-:W-:Y:S04]  /*684c0*/  STL.64 [R1+0x2f0], R16 ;  /* 0x0002f01001007387 */ /* 0x000fe80000100a00 */
[----:B------:R1:W-:Y:S02]  /*684d0*/  STL.64 [R1+0x2f8], R18 ;  /* 0x0002f81201007387 */ /* 0x0003e40000100a00 */
[----:B-1----:R-:W-:Y:S08]  /*684e0*/  HMMA.1688.F32.TF32 R16, R220, R58, R204 ;  /* 0x0000003adc10723c */ /* 0x002ff000000810cc */
[----:B----4-:R-:W-:Y:S08]  /*684f0*/  HMMA.1688.F32.TF32 R92, R172, R52, R32 ;  /* 0x00000034ac5c723c */ /* 0x010ff00000081020 */
[-C--:B------:R-:W-:Y:S07]  /*68500*/  HMMA.1688.F32.TF32 R32, R20, R58.reuse, R236 ;  /* 0x0000003a1420723c */ /* 0x080fee00000810ec */
[----:B------:R-:W-:Y:S01]  /*68510*/  STL.64 [R1+0x2e0], R16 ;  /* 0x0002e01001007387 */ /* 0x000fe20000100a00 */
[-C--:B------:R-:W-:Y:S03]  /*68520*/  HMMA.1688.F32.TF32 R28, R24, R58.reuse, R224 ;  /* 0x0000003a181c723c */ /* 0x080fe600000810e0 */
[----:B------:R1:W-:Y:S05]  /*68530*/  STL.64 [R1+0x2e8], R18 ;  /* 0x0002e81201007387 */ /* 0x0003ea0000100a00 */
[----:B-1----:R-:W-:Y:S07]  /*68540*/  HMMA.1688.F32.TF32 R16, R4, R58, R104 ;  /* 0x0000003a0410723c */ /* 0x002fee0000081068 */
[----:B------:R-:W-:Y:S04]  /*68550*/  STL.64 [R1+0x2c0], R32 ;  /* 0x0002c02001007387 */ /* 0x000fe80000100a00 */
[----:B------:R-:W-:Y:S04]  /*68560*/  STL.64 [R1+0x2c8], R34 ;  /* 0x0002c82201007387 */ /* 0x000fe80000100a00 */
[----:B------:R-:W-:Y:S04]  /*68570*/  STL.64 [R1+0x2b0], R28 ;  /* 0x0002b01c01007387 */ /* 0x000fe80000100a00 */
[----:B------:R-:W-:Y:S04]  /*68580*/  STL.64 [R1+0x2b8], R30 ;  /* 0x0002b81e01007387 */ /* 0x000fe80000100a00 */
[----:B------:R-:W1:Y:S04]  /*68590*/  LDSM.16.M88.4 R56, [R2+0x1c080] ;  /* 0x01c080000238783b */ /* 0x000e680000000200 */
[----:B------:R-:W-:Y:S04]  /*685a0*/  STL.64 [R1+0x2a0], R16 ;  /* 0x0002a01001007387 */ /* 0x000fe80000100a00 */
[----:B------:R2:W-:Y:S02]  /*685b0*/  STL.64 [R1+0x2a8], R18 ;  /* 0x0002a81201007387 */ /* 0x0005e40000100a00 */
[-C--:B--2---:R-:W-:Y:S08]  /*685c0*/  HMMA.1688.F32.TF32 R16, R220, R62.reuse, R200 ;  /* 0x0000003edc10723c */ /* 0x084ff000000810c8 */
[-C--:B------:R-:W-:Y:S08]  /*685d0*/  HMMA.1688.F32.TF32 R32, R20, R62.reuse, R196 ;  /* 0x0000003e1420723c */ /* 0x080ff000000810c4 */
[-C--:B------:R-:W-:Y:S07]  /*685e0*/  HMMA.1688.F32.TF32 R28, R24, R62.reuse, R188 ;  /* 0x0000003e181c723c */ /* 0x080fee00000810bc */
[----:B------:R-:W-:Y:S04]  /*685f0*/  STL.64 [R1+0x290], R16 ;  /* 0x0002901001007387 */ /* 0x000fe80000100a00 */
[----:B------:R2:W-:Y:S02]  /*68600*/  STL.64 [R1+0x298], R18 ;  /* 0x0002981201007387 */ /* 0x0005e40000100a00 */
[----:B--2---:R-:W-:Y:S02]  /*68610*/  HMMA.1688.F32.TF32 R16, R4, R62, R212 ;  /* 0x0000003e0410723c */ /* 0x004fe400000810d4 */
[----:B------:R-:W-:Y:S04]  /*68620*/  STL.64 [R1+0x280], R32 ;  /* 0x0002802001007387 */ /* 0x000fe80000100a00 */
[----:B------:R-:W-:Y:S01]  /*68630*/  STL.64 [R1+0x288], R34 ;  /* 0x0002882201007387 */ /* 0x000fe20000100a00 */
[----:B------:R-:W-:-:S03]  /*68640*/  IMAD.MOV.U32 R200, RZ, RZ, R68 ;  /* 0x000000ffffc87224 */ /* 0x000fc600078e0044 */
[----:B------:R-:W-:Y:S01]  /*68650*/  STL.64 [R1+0x270], R28 ;  /* 0x0002701c01007387 */ /* 0x000fe20000100a00 */
[----:B------:R-:W-:-:S03]  /*68660*/  IMAD.MOV.U32 R201, RZ, RZ, R69 ;  /* 0x000000ffffc97224 */ /* 0x000fc600078e0045 */
[----:B------:R-:W-:Y:S01]  /*68670*/  STL.64 [R1+0x278], R30 ;  /* 0x0002781e01007387 */ /* 0x000fe20000100a00 */
[----:B------:R-:W-:Y:S02]  /*68680*/  IMAD.MOV.U32 R202, RZ, RZ, R67 ;  /* 0x000000ffffca7224 */ /* 0x000fe400078e0043 */
[----:B------:R-:W-:Y:S01]  /*68690*/  IMAD.MOV.U32 R203, RZ, RZ, R70 ;  /* 0x000000ffffcb7224 */ /* 0x000fe200078e0046 */
[----:B-----5:R-:W-:Y:S01]  /*686a0*/  HMMA.1688.F32.TF32 R140, R180, R52, R156 ;  /* 0x00000034b48c723c */ /* 0x020fe2000008109c */
[----:B------:R-:W-:Y:S01]  /*686b0*/  IMAD.MOV.U32 R196, RZ, RZ, R71 ;  /* 0x000000ffffc47224 */ /* 0x000fe200078e0047 */
[----:B------:R-:W2:Y:S04]  /*686c0*/  LDSM.16.M88.4 R60, [R2+0x1d080] ;  /* 0x01d08000023c783b */ /* 0x000ea80000000200 */
[----:B------:R3:W-:Y:S04]  /*686d0*/  STL.64 [R1+0x260], R16 ;  /* 0x0002601001007387 */ /* 0x0007e80000100a00 */
[----:B------:R4:W-:Y:S04]  /*686e0*/  STL.64 [R1+0x268], R18 ;  /* 0x0002681201007387 */ /* 0x0009e80000100a00 */
[----:B------:R-:W5:Y:S04]  /*686f0*/  LDL.LU R68, [R1+0x2754] ;  /* 0x0027540001447983 */ /* 0x000f680000300800 */
[----:B------:R-:W2:Y:S01]  /*68700*/  LDL.LU R69, [R1+0x2750] ;  /* 0x0027500001457983 */ /* 0x000ea20000300800 */
[----:B------:R-:W-:-:S03]  /*68710*/  IMAD.MOV.U32 R197, RZ, RZ, R66 ;  /* 0x000000ffffc57224 */ /* 0x000fc600078e0042 */
[----:B------:R-:W3:Y:S04]  /*68720*/  LDL.LU R67, [R1+0x274c] ;  /* 0x00274c0001437983 */ /* 0x000ee80000300800 */
[----:B------:R-:W3:Y:S04]  /*68730*/  LDL.LU R70, [R1+0x2748] ;  /* 0x0027480001467983 */ /* 0x000ee80000300800 */
[----:B------:R-:W4:Y:S04]  /*68740*/  LDL.LU R71, [R1+0x2744] ;  /* 0x0027440001477983 */ /* 0x000f280000300800 */
[----:B------:R-:W4:Y:S01]  /*68750*/  LDL.LU R66, [R1+0x2740] ;  /* 0x0027400001427983 */ /* 0x000f220000300800 */
[----:B-----5:R-:W-:-:S03]  /*68760*/  IMAD.MOV.U32 R198, RZ, RZ, R68 ;  /* 0x000000ffffc67224 */ /* 0x020fc600078e0044 */
[----:B------:R-:W5:Y:S01]  /*68770*/  LDL.LU R68, [R1+0x273c] ;  /* 0x00273c0001447983 */ /* 0x000f620000300800 */
[----:B--2---:R-:W-:-:S03]  /*68780*/  IMAD.MOV.U32 R199, RZ, RZ, R69 ;  /* 0x000000ffffc77224 */ /* 0x004fc600078e0045 */
[----:B------:R-:W2:Y:S04]  /*68790*/  LDL.LU R69, [R1+0x2738] ;  /* 0x0027380001457983 */ /* 0x000ea80000300800 */
[----:B------:R-:W2:Y:S01]  /*687a0*/  LDL.LU R188, [R1+0x3e0] ;  /* 0x0003e00001bc7983 */ /* 0x000ea20000300800 */
[----:B---3--:R-:W-:-:S03]  /*687b0*/  IMAD.MOV.U32 R189, RZ, RZ, R70 ;  /* 0x000000ffffbd7224 */ /* 0x008fc600078e0046 */
[----:B------:R-:W3:Y:S01]  /*687c0*/  LDL.LU R70, [R1+0x2734] ;  /* 0x0027340001467983 */ /* 0x000ee20000300800 */
[----:B----4-:R-:W-:-:S03]  /*687d0*/  IMAD.MOV.U32 R190, RZ, RZ, R71 ;  /* 0x000000ffffbe7224 */ /* 0x010fc600078e0047 */
[----:B------:R-:W4:Y:S04]  /*687e0*/  LDL.LU R71, [R1+0x2730] ;  /* 0x0027300001477983 */ /* 0x000f280000300800 */
[----:B------:R-:W4:Y:S01]  /*687f0*/  LDL.LU R191, [R1+0x3ec] ;  /* 0x0003ec0001bf7983 */ /* 0x000f220000300800 */
[----:B-----5:R-:W-:-:S03]  /*68800*/  IMAD.MOV.U32 R204, RZ, RZ, R68 ;  /* 0x000000ffffcc7224 */ /* 0x020fc600078e0044 */
[----:B------:R-:W5:Y:S01]  /*68810*/  LDL.LU R68, [R1+0x272c] ;  /* 0x00272c0001447983 */ /* 0x000f620000300800 */
[----:B--2---:R-:W-:-:S03]  /*68820*/  IMAD.MOV.U32 R205, RZ, RZ, R69 ;  /* 0x000000ffffcd7224 */ /* 0x004fc600078e0045 */
[----:B------:R-:W2:Y:S01]  /*68830*/  LDL.LU R69, [R1+0x2728] ;  /* 0x0027280001457983 */ /* 0x000ea20000300800 */
[----:B-1----:R-:W-:Y:S03]  /*68840*/  HMMA.1688.F32.TF32 R156, R176, R56, R232 ;  /* 0x00000038b09c723c */ /* 0x002fe600000810e8 */
[----:B------:R-:W2:Y:S01]  /*68850*/  LDL.LU R206, [R1+0x3d8] ;  /* 0x0003d80001ce7983 */ /* 0x000ea20000300800 */
[----:B---3--:R-:W-:-:S03]  /*68860*/  IMAD.MOV.U32 R207, RZ, RZ, R70 ;  /* 0x000000ffffcf7224 */ /* 0x008fc600078e0046 */
[----:B------:R-:W3:Y:S01]  /*68870*/  LDL.LU R70, [R1+0x2724] ;  /* 0x0027240001467983 */ /* 0x000ee20000300800 */
[----:B----4-:R-:W-:-:S03]  /*68880*/  IMAD.MOV.U32 R232, RZ, RZ, R71 ;  /* 0x000000ffffe87224 */ /* 0x010fc600078e0047 */
[----:B------:R-:W4:Y:S04]  /*68890*/  LDL.LU R71, [R1+0x2720] ;  /* 0x0027200001477983 */ /* 0x000f280000300800 */
[----:B------:R-:W3:Y:S01]  /*688a0*/  LDL.LU R233, [R1+0x3a4] ;  /* 0x0003a40001e97983 */ /* 0x000ee20000300800 */
[-C--:B------:R-:W-:Y:S08]  /*688b0*/  HMMA.1688.F32.TF32 R144, R176, R52.reuse, R244 ;  /* 0x00000034b090723c */ /* 0x080ff000000810f4 */
[----:B------:R-:W-:Y:S01]  /*688c0*/  HMMA.1688.F32.TF32 R136, R184, R52, R108 ;  /* 0x00000034b888723c */ /* 0x000fe2000008106c */
[----:B-----5:R-:W-:-:S02]  /*688d0*/  IMAD.MOV.U32 R234, RZ, RZ, R68 ;  /* 0x000000ffffea7224 */ /* 0x020fc400078e0044 */
[----:B------:R-:W5:Y:S01]  /*688e0*/  LDL.LU R68, [R1+0x271c] ;  /* 0x00271c0001447983 */ /* 0x000f620000300800 */
        /* <DEDUP_REMOVED lines=30> */
[----:B------:R-:W2:Y:S04]  /*68ad0*/  LDL.LU R111, [R1+0x32c] ;  /* 0x00032c00016f7983 */ /* 0x000ea80000300800 */
[----:B------:R-:W2:Y:S01]  /*68ae0*/  LDL.LU R212, [R1+0x820] ;  /* 0x0008200001d47983 */ /* 0x000ea20000300800 */
[----:B------:R-:W-:-:S03]  /*68af0*/  IMAD.MOV.U32 R243, RZ, RZ, R208 ;  /* 0x000000fffff37224 */ /* 0x000fc600078e00d0 */
[----:B------:R-:W2:Y:S01]  /*68b00*/  LDL.LU R213, [R1+0x824] ;  /* 0x0008240001d57983 */ /* 0x000ea20000300800 */
        /* <DEDUP_REMOVED lines=31> */
[----:B---3--:R-:W-:-:S03]  /*68d00*/  IMAD.MOV.U32 R247, RZ, RZ, R70 ;  /* 0x000000fffff77224 */ /* 0x008fc600078e0046 */
[----:B------:R-:W3:Y:S01]  /*68d10*/  LDL.LU R106, [R1+0x218] ;  /* 0x00021800016a7983 */ /* 0x000ee20000300800 */
[----:B----4-:R-:W-:-:S03]  /*68d20*/  IMAD.MOV.U32 R246, RZ, RZ, R71 ;  /* 0x000000fffff67224 */ /* 0x010fc600078e0047 */
[----:B------:R-:W3:Y:S01]  /*68d30*/  LDL.LU R107, [R1+0x21c] ;  /* 0x00021c00016b7983 */ /* 0x000ee20000300800 */
[C---:B------:R-:W-:Y:S08]  /*68d40*/  HMMA.1688.F32.TF32 R160, R184.reuse, R60, R216 ;  /* 0x0000003cb8a0723c */ /* 0x040ff000000810d8 */
[----:B------:R-:W-:Y:S01]  /*68d50*/  HMMA.1688.F32.TF32 R120, R184, R44, R228 ;  /* 0x0000002cb878723c */ /* 0x000fe200000810e4 */
[----:B------:R-:W-:-:S02]  /*68d60*/  IMAD.MOV.U32 R225, RZ, RZ, R66 ;  /* 0x000000ffffe17224 */ /* 0x000fc400078e0042 */
[----:B------:R-:W-:Y:S02]  /*68d70*/  IMAD.MOV.U32 R226, RZ, RZ, R67 ;  /* 0x000000ffffe27224 */ /* 0x000fe400078e0043 */
[----:B-----5:R-:W-:Y:S02]  /*68d80*/  IMAD.MOV.U32 R195, RZ, RZ, R68 ;  /* 0x000000ffffc37224 */ /* 0x020fe400078e0044 */
[----:B------:R-:W4:Y:S01]  /*68d90*/  LDL.LU R68, [R1+0x160] ;  /* 0x0001600001447983 */ /* 0x000f220000300800 */
[----:B--2---:R-:W-:-:S03]  /*68da0*/  IMAD.MOV.U32 R194, RZ, RZ, R69 ;  /* 0x000000ffffc27224 */ /* 0x004fc600078e0045 */
[----:B------:R-:W4:Y:S04]  /*68db0*/  LDL.LU R69, [R1+0x164] ;  /* 0x0001640001457983 */ /* 0x000f280000300800 */
[----:B------:R-:W4:Y:S04]  /*68dc0*/  LDL.LU R70, [R1+0x168] ;  /* 0x0001680001467983 */ /* 0x000f280000300800 */
[----:B------:R-:W4:Y:S04]  /*68dd0*/  LDL.LU R71, [R1+0x16c] ;  /* 0x00016c0001477983 */ /* 0x000f280000300800 */
        /* <DEDUP_REMOVED lines=21> */
[----:B------:R-:W3:Y:S04]  /*68f30*/  LDL.LU R227, [R1+0x38c] ;  /* 0x00038c0001e37983 */ /* 0x000ee80000300800 */
[----:B------:R-:W3:Y:S04]  /*68f40*/  LDL.LU R10, [R1+0x270c] ;  /* 0x00270c00010a7983 */ /* 0x000ee80000300800 */
[----:B------:R-:W3:Y:S01]  /*68f50*/  LDL.LU R11, [R1+0x2708] ;  /* 0x00270800010b7983 */ /* 0x000ee20000300800 */
[----:B------:R-:W-:-:S02]  /*68f60*/  IMAD.MOV.U32 R250, RZ, RZ, R65 ;  /* 0x000000fffffa7224 */ /* 0x000fc400078e0041 */
[----:B------:R-:W-:Y:S01]  /*68f70*/  IMAD.MOV.U32 R251, RZ, RZ, R64 ;  /* 0x000000fffffb7224 */ /* 0x000fe200078e0040 */
[-C--:B--2---:R-:W-:Y:S08]  /*68f80*/  HMMA.1688.F32.TF32 R28, R220, R66.reuse, R28 ;  /* 0x00000042dc1c723c */ /* 0x084ff0000008101c */
[-C--:B------:R-:W-:Y:S08]  /*68f90*/  HMMA.1688.F32.TF32 R100, R20, R66.reuse, R100 ;  /* 0x000000421464723c */ /* 0x080ff00000081064 */
[-C--:B------:R-:W-:Y:S07]  /*68fa0*/  HMMA.1688.F32.TF32 R88, R24, R66.reuse, R88 ;  /* 0x000000421858723c */ /* 0x080fee0000081058 */
[----:B------:R-:W-:Y:S04]  /*68fb0*/  STL.64 [R1+0x210], R28 ;  /* 0x0002101c01007387 */ /* 0x000fe80000100a00 */
[----:B------:R1:W-:Y:S01]  /*68fc0*/  STL.64 [R1+0x218], R30 ;  /* 0x0002181e01007387 */ /* 0x0003e20000100a00 */
[----:B----4-:R-:W-:Y:S03]  /*68fd0*/  HMMA.1688.F32.TF32 R64, R4, R66, R68 ;  /* 0x000000420440723c */ /* 0x010fe60000081044 */
[----:B-1----:R-:W2:Y:S04]  /*68fe0*/  LDL.LU.64 R30, [R1+0x2700] ;  /* 0x00270000011e7983 */ /* 0x002ea80000300a00 */
[----:B------:R-:W-:Y:S04]  /*68ff0*/  STL.64 [R1+0x240], R100 ;  /* 0x0002406401007387 */ /* 0x000fe80000100a00 */
[----:B------:R1:W-:Y:S04]  /*69000*/  STL.64 [R1+0x248], R102 ;  /* 0x0002486601007387 */ /* 0x0003e80000100a00 */
[----:B-1----:R-:W4:Y:S04]  /*69010*/  LDL.LU.64 R102, [R1+0x26f8] ;  /* 0x0026f80001667983 */ /* 0x002f280000300a00 */
[----:B------:R-:W4:Y:S04]  /*69020*/  LDL.LU.64 R100, [R1+0x26f0] ;  /* 0x0026f00001647983 */ /* 0x000f280000300a00 */
[----:B------:R-:W-:Y:S04]  /*69030*/  STL.64 [R1+0x230], R88 ;  /* 0x0002305801007387 */ /* 0x000fe80000100a00 */
[----:B------:R1:W-:Y:S04]  /*69040*/  STL.64 [R1+0x238], R90 ;  /* 0x0002385a01007387 */ /* 0x0003e80000100a00 */
[----:B-1----:R-:W2:Y:S04]  /*69050*/  LDL.LU.64 R90, [R1+0x26e8] ;  /* 0x0026e800015a7983 */ /* 0x002ea80000300a00 */
[----:B------:R-:W2:Y:S04]  /*69060*/  LDL.LU.64 R88, [R1+0x26e0] ;  /* 0x0026e00001587983 */ /* 0x000ea80000300a00 */
[----:B------:R-:W2:Y:S04]  /*69070*/  LDL.LU.64 R70, [R1+0x26d8] ;  /* 0x0026d80001467983 */ /* 0x000ea80000300a00 */
[----:B------:R-:W-:Y:S04]  /*69080*/  STL.64 [R1+0x220], R64 ;  /* 0x0002204001007387 */ /* 0x000fe80000100a00 */
[----:B------:R-:W-:Y:S04]  /*69090*/  STL.64 [R1+0x228], R66 ;  /* 0x0002284201007387 */ /* 0x000fe80000100a00 */
[----:B------:R-:W1:Y:S01]  /*690a0*/  LDSM.16.M88.4 R64, [R2+0x1e080] ;  /* 0x01e080000240783b */ /* 0x000e620000000200 */
[----:B------:R-:W-:Y:S08]  /*690b0*/  HMMA.1688.F32.TF32 R148, R184, R56, R148 ;  /* 0x00000038b894723c */ /* 0x000ff00000081094 */
[C---:B------:R-:W-:Y:S08]  /*690c0*/  HMMA.1688.F32.TF32 R128, R180.reuse, R44, R128 ;  /* 0x0000002cb480723c */ /* 0x040ff00000081080 */
[C---:B------:R-:W-:Y:S08]  /*690d0*/  HMMA.1688.F32.TF32 R152, R180.reuse, R56, R152 ;  /* 0x00000038b498723c */ /* 0x040ff00000081098 */
[----:B------:R-:W-:Y:S08]  /*690e0*/  HMMA.1688.F32.TF32 R164, R180, R60, R164 ;  /* 0x0000003cb4a4723c */ /* 0x000ff000000810a4 */
[----:B------:R-:W-:Y:S08]  /*690f0*/  HMMA.1688.F32.TF32 R132, R176, R44, R132 ;  /* 0x0000002cb084723c */ /* 0x000ff00000081084 */
[-C--:B-1----:R-:W-:Y:S08]  /*69100*/  HMMA.1688.F32.TF32 R208, R184, R64.reuse, R208 ;  /* 0x00000040b8d0723c */ /* 0x082ff000000810d0 */
[----:B------:R-:W-:Y:S08]  /*69110*/  HMMA.1688.F32.TF32 R212, R180, R64, R212 ;  /* 0x00000040b4d4723c */ /* 0x000ff000000810d4 */
[C---:B------:R-:W-:Y:S08]  /*69120*/  HMMA.1688.F32.TF32 R168, R176.reuse, R60, R168 ;  /* 0x0000003cb0a8723c */ /* 0x040ff000000810a8 */
[----:B------:R-:W-:Y:S08]  /*69130*/  HMMA.1688.F32.TF32 R216, R176, R64, R216 ;  /* 0x00000040b0d8723c */ /* 0x000ff000000810d8 */
[C---:B---3--:R-:W-:Y:S08]  /*69140*/  HMMA.1688.F32.TF32 R104, R172.reuse, R60, R104 ;  /* 0x0000003cac68723c */ /* 0x048ff00000081068 */
[----:B------:R-:W-:Y:S08]  /*69150*/  HMMA.1688.F32.TF32 R108, R172, R64, R108 ;  /* 0x00000040ac6c723c */ /* 0x000ff0000008106c */
[-C--:B--2---:R-:W-:Y:S08]  /*69160*/  HMMA.1688.F32.TF32 R84, R220, R70.reuse, R84 ;  /* 0x00000046dc54723c */ /* 0x084ff00000081054 */
[-C--:B------:R-:W-:Y:S08]  /*69170*/  HMMA.1688.F32.TF32 R16, R20, R70.reuse, R16 ;  /* 0x000000461410723c */ /* 0x080ff00000081010 */
[-C--:B-----5:R-:W-:Y:S08]  /*69180*/  HMMA.1688.F32.TF32 R228, R24, R70.reuse, R228 ;  /* 0x0000004618e4723c */ /* 0x0a0ff000000810e4 */
[----:B------:R-:W-:Y:S01]  /*69190*/  HMMA.1688.F32.TF32 R68, R4, R70, R192 ;  /* 0x000000460444723c */ /* 0x000fe200000810c0 */
[----:B------:R-:W-:Y:S04]  /*691a0*/  STL.64 [R1+0x320], R84 ;  /* 0x0003205401007387 */ /* 0x000fe80000100a00 */
[----:B------:R1:W-:Y:S04]  /*691b0*/  STL.64 [R1+0x328], R86 ;  /* 0x0003285601007387 */ /* 0x0003e80000100a00 */
[----:B-1----:R-:W2:Y:S04]  /*691c0*/  LDL.LU.64 R86, [R1+0x26d0] ;  /* 0x0026d00001567983 */ /* 0x002ea80000300a00 */
[----:B------:R-:W2:Y:S04]  /*691d0*/  LDL.LU.64 R84, [R1+0x26c8] ;  /* 0x0026c80001547983 */ /* 0x000ea80000300a00 */
[----:B------:R-:W-:Y:S04]  /*691e0*/  STL.64 [R1+0x340], R16 ;  /* 0x0003401001007387 */ /* 0x000fe80000100a00 */
[----:B------:R1:W-:Y:S04]  /*691f0*/  STL.64 [R1+0x348], R18 ;  /* 0x0003481201007387 */ /* 0x0003e80000100a00 */
[----:B-1----:R-:W3:Y:S04]  /*69200*/  LDL.LU.64 R18, [R1+0x26c0] ;  /* 0x0026c00001127983 */ /* 0x002ee80000300a00 */
[----:B------:R-:W5:Y:S04]  /*69210*/  LDL.LU.64 R16, [R1+0x26b8] ;  /* 0x0026b80001107983 */ /* 0x000f680000300a00 */
[----:B------:R-:W-:Y:S04]  /*69220*/  STL.64 [R1+0x360], R228 ;  /* 0x000360e401007387 */ /* 0x000fe80000100a00 */
[----:B------:R1:W-:Y:S04]  /*69230*/  STL.64 [R1+0x368], R230 ;  /* 0x000368e601007387 */ /* 0x0003e80000100a00 */
[----:B-1----:R-:W2:Y:S04]  /*69240*/  LDL.LU.64 R230, [R1+0x26b0] ;  /* 0x0026b00001e67983 */ /* 0x002ea80000300a00 */
[----:B------:R-:W3:Y:S04]  /*69250*/  LDL.LU.64 R228, [R1+0x26a8] ;  /* 0x0026a80001e47983 */ /* 0x000ee80000300a00 */
[----:B------:R-:W3:Y:S04]  /*69260*/  LDL.LU.64 R194, [R1+0x26a0] ;  /* 0x0026a00001c27983 */ /* 0x000ee80000300a00 */
[----:B------:R-:W3:Y:S04]  /*69270*/  LDL.LU.64 R192, [R1+0x2698] ;  /* 0x0026980001c07983 */ /* 0x000ee80000300a00 */
[----:B------:R-:W-:Y:S04]  /*69280*/  STL.64 [R1+0x350], R68 ;  /* 0x0003504401007387 */ /* 0x000fe80000100a00 */
[----:B------:R-:W-:Y:S04]  /*69290*/  STL.64 [R1+0x358], R70 ;  /* 0x0003584601007387 */ /* 0x000fe80000100a00 */
[----:B------:R-:W1:Y:S02]  /*692a0*/  LDSM.16.M88.4 R68, [R2+0x1f080] ;  /* 0x01f080000244783b */ /* 0x000e640000000200 */
[-C--:B-1----:R-:W-:Y:S02]  /*692b0*/  HMMA.1688.F32.TF32 R184, R184, R68.reuse, R80 ;  /* 0x00000044b8b8723c */ /* 0x082fe40000081050 */
[----:B------:R-:W3:Y:S04]  /*692c0*/  LDL.LU.64 R82, [R1+0x2690] ;  /* 0x0026900001527983 */ /* 0x000ee80000300a00 */
[----:B------:R-:W3:Y:S02]  /*692d0*/  LDL.LU.64 R80, [R1+0x2688] ;  /* 0x0026880001507983 */ /* 0x000ee40000300a00 */
[-C--:B------:R-:W-:Y:S02]  /*692e0*/  HMMA.1688.F32.TF32 R180, R180, R68.reuse, R76 ;  /* 0x00000044b4b4723c */ /* 0x080fe4000008104c */
[----:B------:R-:W3:Y:S04]  /*692f0*/  LDL.LU.64 R78, [R1+0x2680] ;  /* 0x00268000014e7983 */ /* 0x000ee80000300a00 */
[----:B------:R-:W3:Y:S02]  /*69300*/  LDL.LU.64 R76, [R1+0x2678] ;  /* 0x00267800014c7983 */ /* 0x000ee40000300a00 */
[-C--:B------:R-:W-:Y:S02]  /*69310*/  HMMA.1688.F32.TF32 R176, R176, R68.reuse, R72 ;  /* 0x00000044b0b0723c */ /* 0x080fe40000081048 */
[----:B------:R-:W3:Y:S04]  /*69320*/  LDL.LU.64 R74, [R1+0x2670] ;  /* 0x00267000014a7983 */ /* 0x000ee80000300a00 */
[----:B------:R-:W3:Y:S02]  /*69330*/  LDL.LU.64 R72, [R1+0x2668] ;  /* 0x0026680001487983 */ /* 0x000ee40000300a00 */
[----:B------:R-:W-:Y:S02]  /*69340*/  HMMA.1688.F32.TF32 R172, R172, R68, R236 ;  /* 0x00000044acac723c */ /* 0x000fe400000810ec */
[----:B------:R-:W3:Y:S04]  /*69350*/  LDL.LU.64 R238, [R1+0x2660] ;  /* 0x0026600001ee7983 */ /* 0x000ee80000300a00 */
[----:B------:R-:W4:Y:S02]  /*69360*/  LDL.LU.64 R236, [R1+0x2658] ;  /* 0x0026580001ec7983 */ /* 0x000f240000300a00 */
[C---:B------:R-:W-:Y:S08]  /*69370*/  HMMA.1688.F32.TF32 R32, R220.reuse, R10, R32 ;  /* 0x0000000adc20723c */ /* 0x040ff00000081020 */
[C---:B------:R-:W-:Y:S08]  /*69380*/  HMMA.1688.F32.TF32 R112, R220.reuse, R38, R112 ;  /* 0x00000026dc70723c */ /* 0x040ff00000081070 */
[C---:B--2---:R-:W-:Y:S08]  /*69390*/  HMMA.1688.F32.TF32 R188, R220.reuse, R230, R188 ;  /* 0x000000e6dcbc723c */ /* 0x044ff000000810bc */
[C---:B---3--:R-:W-:Y:S11]  /*693a0*/  HMMA.1688.F32.TF32 R244, R220.reuse, R238, R244 ;  /* 0x000000eedcf4723c */ /* 0x048ff600000810f4 */
[----:B------:R-:W-:Y:S11]  /*693b0*/  @!UPT UIADD3 URZ, URZ, URZ, URZ ;  /* 0x0000003f3f3ff290 */ /* 0x000ff6000fffe03f */
[----:B------:R-:W-:Y:S01]  /*693c0*/  @!UPT UIADD3 URZ, URZ, URZ, URZ ;  /* 0x0000003f3f3ff290 */ /* 0x000fe2000fffe03f */
[----:B------:R-:W-:Y:S04]  /*693d0*/  STL.64 [R1+0x2d0], R244 ;  /* 0x0002d0f401007387 */ /* 0x000fe80000100a00 */
[----:B------:R1:W-:Y:S04]  /*693e0*/  STL.64 [R1+0x2d8], R246 ;  /* 0x0002d8f601007387 */ /* 0x0003e80000100a00 */
[----:B-1----:R-:W2:Y:S04]  /*693f0*/  LDL.LU.64 R246, [R1+0x2650] ;  /* 0x0026500001f67983 */ /* 0x002ea80000300a00 */
[----:B------:R-:W3:Y:S04]  /*69400*/  LDL.LU.64 R244, [R1+0x2648] ;  /* 0x0026480001f47983 */ /* 0x000ee80000300a00 */
[----:B------:R-:W-:Y:S04]  /*69410*/  STL.64 [R1+0x370], R32 ;  /* 0x0003702001007387 */ /* 0x000fe80000100a00 */
[----:B------:R1:W-:Y:S04]  /*69420*/  STL.64 [R1+0x378], R34 ;  /* 0x0003782201007387 */ /* 0x0003e80000100a00 */
[----:B-1----:R-:W3:Y:S04]  /*69430*/  LDL.LU.64 R34, [R1+0x2640] ;  /* 0x0026400001227983 */ /* 0x002ee80000300a00 */
[----:B------:R-:W3:Y:S01]  /*69440*/  LDL.LU.64 R32, [R1+0x2638] ;  /* 0x0026380001207983 */ /* 0x000ee20000300a00 */
[C---:B------:R-:W-:Y:S08]  /*69450*/  HMMA.1688.F32.TF32 R196, R220.reuse, R194, R196 ;  /* 0x000000c2dcc4723c */ /* 0x040ff000000810c4 */
[C---:B------:R-:W-:Y:S08]  /*69460*/  HMMA.1688.F32.TF32 R84, R220.reuse, R30, R84 ;  /* 0x0000001edc54723c */ /* 0x040ff00000081054 */
[C---:B------:R-:W-:Y:S08]  /*69470*/  HMMA.1688.F32.TF32 R120, R220.reuse, R46, R120 ;  /* 0x0000002edc78723c */ /* 0x040ff00000081078 */
[C---:B------:R-:W-:Y:S08]  /*69480*/  HMMA.1688.F32.TF32 R136, R220.reuse, R54, R136 ;  /* 0x00000036dc88723c */ /* 0x040ff00000081088 */
[C---:B------:R-:W-:Y:S08]  /*69490*/  HMMA.1688.F32.TF32 R148, R220.reuse, R58, R148 ;  /* 0x0000003adc94723c */ /* 0x040ff00000081094 */
[C---:B------:R-:W-:Y:S08]  /*694a0*/  HMMA.1688.F32.TF32 R160, R220.reuse, R62, R160 ;  /* 0x0000003edca0723c */ /* 0x040ff000000810a0 */
[C---:B------:R-:W-:Y:S01]  /*694b0*/  HMMA.1688.F32.TF32 R208, R220.reuse, R66, R208 ;  /* 0x00000042dcd0723c */ /* 0x040fe200000810d0 */
[----:B------:R-:W-:Y:S01]  /*694c0*/  UIADD3 UR5, UR5, 0x1, URZ ;  /* 0x0000000105057890 */ /* 0x000fe2000fffe03f */
[----:B------:R-:W-:Y:S06]  /*694d0*/  BAR.SYNC.DEFER_BLOCKING 0x0 ;  /* 0x0000000000007b1d */ /* 0x000fec0000010000 */
        /* <DEDUP_REMOVED lines=35> */
[C---:B------:R-:W-:Y:S03]  /*69710*/  HMMA.1688.F32.TF32 R248, R220.reuse, R206, R248 ;  /* 0x000000cedcf8723c */ /* 0x040fe600000810f8 */
[----:B------:R-:W3:Y:S05]  /*69720*/  LDL.LU.64 R200, [R1+0x25d8] ;  /* 0x0025d80001c87983 */ /* 0x000eea0000300a00 */
[C---:B------:R-:W-:Y:S08]  /*69730*/  HMMA.1688.F32.TF32 R72, R220.reuse, R18, R72 ;  /* 0x00000012dc48723c */ /* 0x040ff00000081048 */
[C---:B------:R-:W-:Y:S08]  /*69740*/  HMMA.1688.F32.TF32 R184, R220.reuse, R70, R184 ;  /* 0x00000046dcb8723c */ /* 0x040ff000000810b8 */
        /* <DEDUP_REMOVED lines=8> */
[----:B------:R1:W-:Y:S02]  /*697d0*/  STL.64 [R1+0x788], R250 ;  /* 0x000788fa01007387 */ /* 0x0003e40000100a00 */
[----:B-1----:R-:W-:Y:S02]  /*697e0*/  HMMA.1688.F32.TF32 R248, R220, R14, R224 ;  /* 0x0000000edcf8723c */ /* 0x002fe400000810e0 */
[----:B------:R-:W2:Y:S11]  /*697f0*/  LDL.LU R224, [R1+0x510] ;  /* 0x0005100001e07983 */ /* 0x000eb60000300800 */
[----:B------:R-:W-:Y:S10]  /*69800*/  @!UPT UIADD3 URZ, URZ, URZ, URZ ;  /* 0x0000003f3f3ff290 */ /* 0x000ff4000fffe03f */
[----:B------:R-:W-:Y:S04]  /*69810*/  STL.64 [R1+0x7e0], R248 ;  /* 0x0007e0f801007387 */ /* 0x000fe80000100a00 */
[----:B------:R-:W-:Y:S04]  /*69820*/  STL.64 [R1+0x7e8], R250 ;  /* 0x0007e8fa01007387 */ /* 0x000fe80000100a00 */
[----:B------:R1:W-:Y:S04]  /*69830*/  STL.64 [R1+0x820], R72 ;  /* 0x0008204801007387 */ /* 0x0003e80000100a00 */
[----:B------:R1:W-:Y:S04]  /*69840*/  STL.64 [R1+0x828], R74 ;  /* 0x0008284a01007387 */ /* 0x0003e80000100a00 */
        /* <DEDUP_REMOVED lines=11> */
[----:B------:R1:W-:Y:S04]  /*69900*/  STL.64 [R1+0x850], R84 ;  /* 0x0008505401007387 */ /* 0x0003e80000100a00 */
[----:B------:R4:W-:Y:S04]  /*69910*/  STL.64 [R1+0x858], R86 ;  /* 0x0008585601007387 */ /* 0x0009e80000100a00 */
[----:B-1----:R-:W3:Y:S04]  /*69920*/  LDL.LU R84, [R1+0x180] ;  /* 0x0001800001547983 */ /* 0x002ee80000300800 */
[----:B------:R-:W3:Y:S04]  /*69930*/  LDL.LU R85, [R1+0x184] ;  /* 0x0001840001557983 */ /* 0x000ee80000300800 */
[----:B----4-:R-:W3:Y:S04]  /*69940*/  LDL.LU R86, [R1+0x188] ;  /* 0x0001880001567983 */ /* 0x010ee80000300800 */
        /* <DEDUP_REMOVED lines=37> */
[----:B------:R-:W4:Y:S04]  /*69ba0*/  LDL.LU R220, [R1+0x4a0] ;  /* 0x0004a00001dc7983 */ /* 0x000f280000300800 */
[----:B------:R1:W-:Y:S04]  /*69bb0*/  STL.64 [R1+0x930], R184 ;  /* 0x000930b801007387 */ /* 0x0003e80000100a00 */
[----:B------:R1:W-:Y:S04]  /*69bc0*/  STL.64 [R1+0x938], R186 ;  /* 0x000938ba01007387 */ /* 0x0003e80000100a00 */
[----:B------:R-:W4:Y:S04]  /*69bd0*/  LDL.LU R221, [R1+0x4a4] ;  /* 0x0004a40001dd7983 */ /* 0x000f280000300800 */
[----:B------:R-:W4:Y:S04]  /*69be0*/  LDL.LU R222, [R1+0x4a8] ;  /* 0x0004a80001de7983 */ /* 0x000f280000300800 */
[----:B------:R-:W4:Y:S04]  /*69bf0*/  LDL.LU R223, [R1+0x4ac] ;  /* 0x0004ac0001df7983 */ /* 0x000f280000300800 */
[----:B-1----:R-:W3:Y:S04]  /*69c00*/  LDL.LU R184, [R1+0x480] ;  /* 0x0004800001b87983 */ /* 0x002ee80000300800 */
[----:B------:R-:W3:Y:S04]  /*69c10*/  LDL.LU R185, [R1+0x484] ;  /* 0x0004840001b97983 */ /* 0x000ee80000300800 */
[----:B------:R-:W3:Y:S04]  /*69c20*/  LDL.LU R186, [R1+0x488] ;  /* 0x0004880001ba7983 */ /* 0x000ee80000300800 */
[----:B------:R-:W3:Y:S01]  /*69c30*/  LDL.LU R187, [R1+0x48c] ;  /* 0x00048c0001bb7983 */ /* 0x000ee20000300800 */
[----:B------:R-:W-:Y:S08]  /*69c40*/  HMMA.1688.F32.TF32 R80, R24, R18, R80 ;  /* 0x000000121850723c */ /* 0x000ff00000081050 */
[-C--:B--2---:R-:W-:Y:S08]  /*69c50*/  HMMA.1688.F32.TF32 R72, R20, R238.reuse, R72 ;  /* 0x000000ee1448723c */ /* 0x084ff00000081048 */
[C---:B----4-:R-:W-:Y:S08]  /*69c60*/  HMMA.1688.F32.TF32 R220, R24.reuse, R238, R220 ;  /* 0x000000ee18dc723c */ /* 0x050ff000000810dc */
[C---:B---3--:R-:W-:Y:S11]  /*69c70*/  HMMA.1688.F32.TF32 R184, R24.reuse, R10, R184 ;  /* 0x0000000a18b8723c */ /* 0x048ff600000810b8 */
[----:B------:R-:W-:Y:S04]  /*69c80*/  @!UPT UIADD3 URZ, URZ, URZ, URZ ;  /* 0x0000003f3f3ff290 */ /* 0x000fe8000fffe03f */
[----:B------:R-:W-:Y:S04]  /*69c90*/  STL.64 [R1+0x170], R220 ;  /* 0x000170dc01007387 */ /* 0x000fe80000100a00 */
[----:B------:R1:W-:Y:S02]  /*69ca0*/  STL.64 [R1+0x178], R222 ;  /* 0x000178de01007387 */ /* 0x0003e40000100a00 */
[C---:B-1----:R-:W-:Y:S02]  /*69cb0*/  HMMA.1688.F32.TF32 R220, R24.reuse, R246, R208 ;  /* 0x000000f618dc723c */ /* 0x042fe400000810d0 */
[----:B------:R-:W-:Y:S04]  /*69cc0*/  STL.64 [R1+0x160], R184 ;  /* 0x000160b801007387 */ /* 0x000fe80000100a00 */
[----:B------:R1:W-:Y:S02]  /*69cd0*/  STL.64 [R1+0x168], R186 ;  /* 0x000168ba01007387 */ /* 0x0003e40000100a00 */
[C---:B------:R-:W-:Y:S08]  /*69ce0*/  HMMA.1688.F32.TF32 R208, R24.reuse, R234, R160 ;  /* 0x000000ea18d0723c */ /* 0x040ff000000810a0 */
[C---:B-1----:R-:W-:Y:S08]  /*69cf0*/  HMMA.1688.F32.TF32 R184, R24.reuse, R230, R148 ;  /* 0x000000e618b8723c */ /* 0x042ff00000081094 */
[C---:B------:R-:W-:Y:S08]  /*69d00*/  HMMA.1688.F32.TF32 R160, R24.reuse, R190, R136 ;  /* 0x000000be18a0723c */ /* 0x040ff00000081088 */
[C---:B------:R-:W-:Y:S08]  /*69d10*/  HMMA.1688.F32.TF32 R148, R24.reuse, R194, R120 ;  /* 0x000000c21894723c */ /* 0x040ff00000081078 */
[C---:B------:R-:W-:Y:S08]  /*69d20*/  HMMA.1688.F32.TF32 R136, R24.reuse, R198, R112 ;  /* 0x000000c61888723c */ /* 0x040ff00000081070 */
[C---:B------:R-:W-:Y:S08]  /*69d30*/  HMMA.1688.F32.TF32 R120, R24.reuse, R202, R84 ;  /* 0x000000ca1878723c */ /* 0x040ff00000081054 */
[C---:B------:R-:W-:Y:S01]  /*69d40*/  HMMA.1688.F32.TF32 R112, R24.reuse, R206, R240 ;  /* 0x000000ce1870723c */ /* 0x040fe200000810f0 */
[----:B------:R-:W-:Y:S07]  /*69d50*/  STL.64 [R1+0x150], R220 ;  /* 0x000150dc01007387 */ /* 0x000fee0000100a00 */
[C---:B------:R-:W-:Y:S01]  /*69d60*/  HMMA.1688.F32.TF32 R84, R24.reuse, R14, R32 ;  /* 0x0000000e1854723c */ /* 0x040fe20000081020 */
[----:B------:R-:W-:Y:S07]  /*69d70*/  STL.64 [R1+0x158], R222 ;  /* 0x000158de01007387 */ /* 0x000fee0000100a00 */
[C---:B------:R-:W-:Y:S01]  /*69d80*/  HMMA.1688.F32.TF32 R32, R24.reuse, R30, R100 ;  /* 0x0000001e1820723c */ /* 0x040fe20000081064 */
        /* <DEDUP_REMOVED lines=18> */
[C---:B-1----:R-:W-:Y:S03]  /*69eb0*/  HMMA.1688.F32.TF32 R84, R24.reuse, R38, R124 ;  /* 0x000000261854723c */ /* 0x042fe6000008107c */
[----:B------:R-:W-:Y:S04]  /*69ec0*/  STL.64 [R1+0x790], R32 ;  /* 0x0007902001007387 */ /* 0x000fe80000100a00 */
[----:B------:R1:W-:Y:S01]  /*69ed0*/  STL.64 [R1+0x798], R34 ;  /* 0x0007982201007387 */ /* 0x0003e20000100a00 */
[C---:B--2---:R-:W-:Y:S08]  /*69ee0*/  HMMA.1688.F32.TF32 R80, R24.reuse, R46, R132 ;  /* 0x0000002e1850723c */ /* 0x044ff00000081084 */
[C---:B-1----:R-:W-:Y:S07]  /*69ef0*/  HMMA.1688.F32.TF32 R32, R24.reuse, R54, R144 ;  /* 0x000000361820723c */ /* 0x042fee0000081090 */
        /* <DEDUP_REMOVED lines=8> */
[C---:B-1----:R-:W-:Y:S08]  /*69f80*/  HMMA.1688.F32.TF32 R32, R24.reuse, R66, R216 ;  /* 0x000000421820723c */ /* 0x042ff000000810d8 */
[----:B------:R-:W-:Y:S01]  /*69f90*/  HMMA.1688.F32.TF32 R24, R24, R70, R176 ;  /* 0x000000461818723c */ /* 0x000fe200000810b0 */
        /* <DEDUP_REMOVED lines=8> */
[C---:B-1----:R-:W-:Y:S08]  /*6a020*/  HMMA.1688.F32.TF32 R32, R20.reuse, R10, R224 ;  /* 0x0000000a1420723c */ /* 0x042ff000000810e0 */
[----:B--2---:R-:W-:Y:S01]  /*6a030*/  HMMA.1688.F32.TF32 R24, R20, R246, R248 ;  /* 0x000000f61418723c */ /* 0x004fe200000810f8 */
[----:B------:R1:W-:Y:S01]  /*6a040*/  STL.64 [R1+0x70], R72 ;  /* 0x0000704801007387 */ /* 0x0003e20000100a00 */
[----:B------:R-:W-:-:S03]  /*6a050*/  IMAD.MOV.U32 R224, RZ, RZ, R193 ;  /* 0x000000ffffe07224 */ /* 0x000fc600078e00c1 */
[----:B------:R2:W-:Y:S01]  /*6a060*/  STL.64 [R1+0x78], R74 ;  /* 0x0000784a01007387 */ /* 0x0005e20000100a00 */
[----:B------:R-:W-:-:S09]  /*6a070*/  IMAD.MOV.U32 R225, RZ, RZ, R229 ;  /* 0x000000ffffe17224 */ /* 0x000fd200078e00e5 */
[----:B------:R3:W-:Y:S04]  /*6a080*/  STL.64 [R1+0x60], R32 ;  /* 0x0000602001007387 */ /* 0x0007e80000100a00 */
[----:B------:R-:W-:Y:S01]  /*6a090*/  STL.64 [R1+0x68], R34 ;  /* 0x0000682201007387 */ /* 0x000fe20000100a00 */
[----:B-1----:R-:W-:-:S03]  /*6a0a0*/  IMAD.MOV.U32 R72, RZ, RZ, R228 ;  /* 0x000000ffff487224 */ /* 0x002fc600078e00e4 */
[----:B------:R-:W4:Y:S01]  /*6a0b0*/  LDL.LU R193, [R1+0x25c4] ;  /* 0x0025c40001c17983 */ /* 0x000f220000300800 */
[----:B------:R-:W-:-:S03]  /*6a0c0*/  IMAD.MOV.U32 R73, RZ, RZ, R252 ;  /* 0x000000ffff497224 */ /* 0x000fc600078e00fc */
[----:B------:R-:W-:Y:S01]  /*6a0d0*/  STL.64 [R1+0x50], R24 ;  /* 0x0000501801007387 */ /* 0x000fe20000100a00 */
[----:B--2---:R-:W-:-:S03]  /*6a0e0*/  IMAD.MOV.U32 R74, RZ, RZ, R244 ;  /* 0x000000ffff4a7224 */ /* 0x004fc600078e00f4 */
[----:B------:R1:W-:Y:S01]  /*6a0f0*/  STL.64 [R1+0x58], R26 ;  /* 0x0000581a01007387 */ /* 0x0003e20000100a00 */
[----:B------:R-:W-:-:S03]  /*6a100*/  IMAD.MOV.U32 R84, RZ, RZ, R233 ;  /* 0x000000ffff547224 */ /* 0x000fc600078e00e9 */
[----:B------:R-:W2:Y:S01]  /*6a110*/  LDL.LU R229, [R1+0x25c0] ;  /* 0x0025c00001e57983 */ /* 0x000ea20000300800 */
[----:B------:R-:W-:-:S03]  /*6a120*/  IMAD.MOV.U32 R85, RZ, RZ, R232 ;  /* 0x000000ffff557224 */ /* 0x000fc600078e00e8 */
[----:B------:R-:W2:Y:S04]  /*6a130*/  LDL.LU R228, [R1+0x25bc] ;  /* 0x0025bc0001e47983 */ /* 0x000ea80000300800 */
        /* <DEDUP_REMOVED lines=43> */
[----:B------:R-:W3:Y:S04]  /*6a3f0*/  LDL.LU R232, [R1+0x2578] ;  /* 0x0025780001e87983 */ /* 0x000ee80000300800 */
[----:B------:R-:W4:Y:S04]  /*6a400*/  LDL.LU R233, [R1+0x2574] ;  /* 0x0025740001e97983 */ /* 0x000f280000300800 */
[----:B------:R-:W5:Y:S01]  /*6a410*/  LDL.LU R244, [R1+0x2570] ;  /* 0x0025700001f47983 */ /* 0x000f620000300800 */
[----:B--2---:R-:W-:-:S02]  /*6a420*/  IMAD.MOV.U32 R135, RZ, RZ, R237 ;  /* 0x000000ffff877224 */ /* 0x004fc400078e00ed */
[----:B------:R-:W-:Y:S02]  /*6a430*/  IMAD.MOV.U32 R134, RZ, RZ, R3 ;  /* 0x000000ffff867224 */ /* 0x000fe400078e0003 */
[----:B------:R-:W-:Y:S02]  /*6a440*/  IMAD.MOV.U32 R133, RZ, RZ, R245 ;  /* 0x000000ffff857224 */ /* 0x000fe400078e00f5 */
[----:B------:R-:W-:Y:S02]  /*6a450*/  IMAD.MOV.U32 R132, RZ, RZ, R236 ;  /* 0x000000ffff847224 */ /* 0x000fe400078e00ec */
[----:B------:R-:W2:Y:S04]  /*6a460*/  LDL.LU R236, [R1+0x256c] ;  /* 0x00256c0001ec7983 */ /* 0x000ea80000300800 */
[----:B------:R-:W2:Y:S04]  /*6a470*/  LDL.LU R245, [R1+0x2568] ;  /* 0x0025680001f57983 */ /* 0x000ea80000300800 */
[----:B------:R-:W2:Y:S04]  /*6a480*/  LDL.LU R3, [R1+0x2564] ;  /* 0x0025640001037983 */ /* 0x000ea80000300800 */
[----:B------:R-:W3:Y:S04]  /*6a490*/  LDL.LU R237, [R1+0x2560] ;  /* 0x0025600001ed7983 */ /* 0x000ee80000300800 */
[----:B------:R-:W4:Y:S01]  /*6a4a0*/  LDL.LU R156, [R1+0x490] ;  /* 0x00049000019c7983 */ /* 0x000f220000300800 */
[----:B-----5:R-:W-:-:S03]  /*6a4b0*/  IMAD.MOV.U32 R157, RZ, RZ, R244 ;  /* 0x000000ffff9d7224 */ /* 0x020fc600078e00f4 */
[----:B------:R-:W5:Y:S04]  /*6a4c0*/  LDL.LU R244, [R1+0x255c] ;  /* 0x00255c0001f47983 */ /* 0x000f680000300800 */
[----:B------:R-:W4:Y:S04]  /*6a4d0*/  LDL.LU R158, [R1+0x498] ;  /* 0x00049800019e7983 */ /* 0x000f280000300800 */
[----:B------:R-:W4:Y:S04]  /*6a4e0*/  LDL.LU R159, [R1+0x49c] ;  /* 0x00049c00019f7983 */ /* 0x000f280000300800 */
[----:B------:R-:W1:Y:S04]  /*6a4f0*/  LDL.LU R168, [R1+0x4c0] ;  /* 0x0004c00001a87983 */ /* 0x000e680000300800 */
[----:B------:R-:W1:Y:S04]  /*6a500*/  LDL.LU R169, [R1+0x4c4] ;  /* 0x0004c40001a97983 */ /* 0x000e680000300800 */
[----:B------:R-:W1:Y:S01]  /*6a510*/  LDL.LU R170, [R1+0x4c8] ;  /* 0x0004c80001aa7983 */ /* 0x000e620000300800 */
[----:B--2---:R-:W-:-:S02]  /*6a520*/  IMAD.MOV.U32 R145, RZ, RZ, R3 ;  /* 0x000000ffff917224 */ /* 0x004fc400078e0003 */
[----:B---3--:R-:W-:Y:S02]  /*6a530*/  IMAD.MOV.U32 R144, RZ, RZ, R237 ;  /* 0x000000ffff907224 */ /* 0x008fe400078e00ed */
[----:B-----5:R-:W-:Y:S02]  /*6a540*/  IMAD.MOV.U32 R171, RZ, RZ, R244 ;  /* 0x000000ffffab7224 */ /* 0x020fe400078e00f4 */
[----:B------:R-:W2:Y:S04]  /*6a550*/  LDL.LU R244, [R1+0x2558] ;  /* 0x0025580001f47983 */ /* 0x000ea80000300800 */
[----:B------:R-:W3:Y:S04]  /*6a560*/  LDL.LU R237, [R1+0x2554] ;  /* 0x0025540001ed7983 */ /* 0x000ee80000300800 */
[----:B------:R-:W5:Y:S01]  /*6a570*/  LDL.LU R3, [R1+0x2550] ;  /* 0x0025500001037983 */ /* 0x000f620000300800 */
[----:B------:R-:W-:-:S02]  /*6a580*/  IMAD.MOV.U32 R146, RZ, RZ, R245 ;  /* 0x000000ffff927224 */ /* 0x000fc400078e00f5 */
[----:B------:R-:W-:Y:S01]  /*6a590*/  IMAD.MOV.U32 R147, RZ, RZ, R236 ;  /* 0x000000ffff937224 */ /* 0x000fe200078e00ec */
[----:B------:R-:W2:Y:S04]  /*6a5a0*/  LDL.LU R245, [R1+0x254c] ;  /* 0x00254c0001f57983 */ /* 0x000ea80000300800 */
[----:B------:R-:W2:Y:S01]  /*6a5b0*/  LDL.LU R236, [R1+0x2548] ;  /* 0x0025480001ec7983 */ /* 0x000ea20000300800 */
[----:B-1----:R-:W-:Y:S01]  /*6a5c0*/  HMMA.1688.F32.TF32 R24, R20, R234, R168 ;  /* 0x000000ea1418723c */ /* 0x002fe200000810a8 */
[----:B---3--:R-:W-:Y:S02]  /*6a5d0*/  IMAD.MOV.U32 R184, RZ, RZ, R237 ;  /* 0x000000ffffb87224 */ /* 0x008fe400078e00ed */
[----:B------:R-:W3:Y:S01]  /*6a5e0*/  LDL.LU R237, [R1+0x2544] ;  /* 0x0025440001ed7983 */ /* 0x000ee20000300800 */
[----:B-----5:R-:W-:-:S03]  /*6a5f0*/  IMAD.MOV.U32 R185, RZ, RZ, R3 ;  /* 0x000000ffffb97224 */ /* 0x020fc600078e0003 */
[----:B------:R-:W5:Y:S04]  /*6a600*/  LDL.LU R3, [R1+0x2540] ;  /* 0x0025400001037983 */ /* 0x000f680000300800 */
[----:B------:R-:W3:Y:S04]  /*6a610*/  LDL.LU R240, [R1+0x560] ;  /* 0x0005600001f07983 */ /* 0x000ee80000300800 */
[----:B------:R-:W3:Y:S04]  /*6a620*/  LDL.LU R241, [R1+0x564] ;  /* 0x0005640001f17983 */ /* 0x000ee80000300800 */
[----:B------:R-:W3:Y:S04]  /*6a630*/  LDL.LU R242, [R1+0x568] ;  /* 0x0005680001f27983 */ /* 0x000ee80000300800 */
[----:B------:R-:W3:Y:S04]  /*6a640*/  LDL.LU R243, [R1+0x56c] ;  /* 0x00056c0001f37983 */ /* 0x000ee80000300800 */
[----:B------:R-:W3:Y:S01]  /*6a650*/  LDL.LU R220, [R1+0x550] ;  /* 0x0005500001dc7983 */ /* 0x000ee20000300800 */
[C---:B----4-:R-:W-:Y:S08]  /*6a660*/  HMMA.1688.F32.TF32 R156, R20.reuse, R230, R156 ;  /* 0x000000e6149c723c */ /* 0x050ff0000008109c */
[----:B------:R-:W-:Y:S01]  /*6a670*/  HMMA.1688.F32.TF32 R144, R20, R190, R144 ;  /* 0x000000be1490723c */ /* 0x000fe20000081090 */
[----:B------:R-:W-:-:S02]  /*6a680*/  IMAD.MOV.U32 R127, RZ, RZ, R252 ;  /* 0x000000ffff7f7224 */ /* 0x000fc400078e00fc */
[----:B------:R-:W-:Y:S02]  /*6a690*/  IMAD.MOV.U32 R80, RZ, RZ, R201 ;  /* 0x000000ffff507224 */ /* 0x000fe400078e00c9 */
[----:B------:R-:W-:Y:S02]  /*6a6a0*/  IMAD.MOV.U32 R81, RZ, RZ, R200 ;  /* 0x000000ffff517224 */ /* 0x000fe400078e00c8 */
[----:B------:R-:W-:Y:S02]  /*6a6b0*/  IMAD.MOV.U32 R82, RZ, RZ, R197 ;  /* 0x000000ffff527224 */ /* 0x000fe400078e00c5 */
[----:B------:R-:W-:Y:S01]  /*6a6c0*/  IMAD.MOV.U32 R83, RZ, RZ, R196 ;  /* 0x000000ffff537224 */ /* 0x000fe200078e00c4 */
[C---:B------:R-:W-:Y:S08]  /*6a6d0*/  HMMA.1688.F32.TF32 R124, R20.reuse, R198, R124 ;  /* 0x000000c6147c723c */ /* 0x040ff0000008107c */
[----:B------:R-:W-:Y:S01]  /*6a6e0*/  HMMA.1688.F32.TF32 R100, R20, R202, R100 ;  /* 0x000000ca1464723c */ /* 0x000fe20000081064 */
[----:B------:R-:W-:-:S02]  /*6a6f0*/  IMAD.MOV.U32 R34, RZ, RZ, R205 ;  /* 0x000000ffff227224 */ /* 0x000fc400078e00cd */
[----:B------:R-:W-:Y:S02]  /*6a700*/  IMAD.MOV.U32 R35, RZ, RZ, R204 ;  /* 0x000000ffff237224 */ /* 0x000fe400078e00cc */
[----:B------:R-:W-:Y:S02]  /*6a710*/  IMAD.MOV.U32 R226, RZ, RZ, R17 ;  /* 0x000000ffffe27224 */ /* 0x000fe400078e0011 */
[----:B------:R-:W-:Y:S02]  /*6a720*/  IMAD.MOV.U32 R227, RZ, RZ, R16 ;  /* 0x000000ffffe37224 */ /* 0x000fe400078e0010 */
[----:B--2---:R-:W-:Y:S02]  /*6a730*/  IMAD.MOV.U32 R223, RZ, RZ, R236 ;  /* 0x000000ffffdf7224 */ /* 0x004fe400078e00ec */
        /* <DEDUP_REMOVED lines=14> */
[----:B------:R-:W-:Y:S01]  /*6a820*/  IMAD.MOV.U32 R115, RZ, RZ, R188 ;  /* 0x000000ffff737224 */ /* 0x000fe200078e00bc */
[----:B------:R-:W-:Y:S01]  /*6a830*/  HMMA.1688.F32.TF32 R244, R4, R246, R184 ;  /* 0x000000f604f4723c */ /* 0x000fe200000810b8 */
[----:B------:R-:W-:-:S07]  /*6a840*/  IMAD.MOV.U32 R0, RZ, RZ, c[0x0][0x180] ;  /* 0x00006000ff007624 */ /* 0x000fce00078e00ff */
[----:B------:R-:W-:Y:S01]  /*6a850*/  HMMA.1688.F32.TF32 R232, R4, R234, R208 ;  /* 0x000000ea04e8723c */ /* 0x000fe200000810d0 */
[----:B-----5:R-:W-:Y:S02]  /*6a860*/  IMAD.MOV.U32 R221, RZ, RZ, R3 ;  /* 0x000000ffffdd7224 */ /* 0x020fe400078e0003 */
[----:B------:R-:W2:Y:S04]  /*6a870*/  LDL.LU R3, [R1+0x253c] ;  /* 0x00253c0001037983 */ /* 0x000ea80000300800 */
[----:B------:R-:W-:Y:S04]  /*6a880*/  STL.64 [R1+0x40], R24 ;  /* 0x0000401801007387 */ /* 0x000fe80000100a00 */
[----:B------:R1:W-:Y:S02]  /*6a890*/  STL.64 [R1+0x48], R26 ;  /* 0x0000481a01007387 */ /* 0x0003e40000100a00 */
[C---:B-1----:R-:W-:Y:S02]  /*6a8a0*/  HMMA.1688.F32.TF32 R24, R20.reuse, R194, R132 ;  /* 0x000000c21418723c */ /* 0x042fe40000081084 */
[----:B------:R-:W-:Y:S04]  /*6a8b0*/  STL.64 [R1+0x30], R156 ;  /* 0x0000309c01007387 */ /* 0x000fe80000100a00 */
[----:B------:R-:W-:Y:S04]  /*6a8c0*/  STL.64 [R1+0x38], R158 ;  /* 0x0000389e01007387 */ /* 0x000fe80000100a00 */
[----:B------:R-:W-:Y:S04]  /*6a8d0*/  STL.64 [R1+0x90], R144 ;  /* 0x0000909001007387 */ /* 0x000fe80000100a00 */
[----:B------:R-:W-:Y:S09]  /*6a8e0*/  STL.64 [R1+0x98], R146 ;  /* 0x0000989201007387 */ /* 0x000ff20000100a00 */
[----:B------:R-:W-:Y:S04]  /*6a8f0*/  STL.64 [R1+0xa0], R24 ;  /* 0x0000a01801007387 */ /* 0x000fe80000100a00 */
[----:B------:R1:W-:Y:S02]  /*6a900*/  STL.64 [R1+0xa8], R26 ;  /* 0x0000a81a01007387 */ /* 0x0003e40000100a00 */
[C---:B-1----:R-:W-:Y:S02]  /*6a910*/  HMMA.1688.F32.TF32 R24, R20.reuse, R206, R80 ;  /* 0x000000ce1418723c */ /* 0x042fe40000081050 */
[----:B------:R-:W-:Y:S04]  /*6a920*/  STL.64 [R1+0xb0], R124 ;  /* 0x0000b07c01007387 */ /* 0x000fe80000100a00 */
[----:B------:R-:W-:Y:S02]  /*6a930*/  STL.64 [R1+0xb8], R126 ;  /* 0x0000b87e01007387 */ /* 0x000fe40000100a00 */
[C---:B------:R-:W-:Y:S02]  /*6a940*/  HMMA.1688.F32.TF32 R80, R20.reuse, R14, R32 ;  /* 0x0000000e1450723c */ /* 0x040fe40000081020 */
[----:B------:R-:W-:Y:S04]  /*6a950*/  STL.64 [R1+0x110], R100 ;  /* 0x0001106401007387 */ /* 0x000fe80000100a00 */
[----:B------:R-:W-:Y:S02]  /*6a960*/  STL.64 [R1+0x118], R102 ;  /* 0x0001186601007387 */ /* 0x000fe40000100a00 */
[C---:B------:R-:W-:Y:S07]  /*6a970*/  HMMA.1688.F32.TF32 R32, R20.reuse, R18, R76 ;  /* 0x000000121420723c */ /* 0x040fee000008104c */
[----:B------:R-:W-:Y:S04]  /*6a980*/  STL.64 [R1+0x390], R24 ;  /* 0x0003901801007387 */ /* 0x000fe80000100a00 */
[----:B------:R1:W-:Y:S02]  /*6a990*/  STL.64 [R1+0x398], R26 ;  /* 0x0003981a01007387 */ /* 0x0003e40000100a00 */
[C---:B-1----:R-:W-:Y:S02]  /*6a9a0*/  HMMA.1688.F32.TF32 R24, R20.reuse, R30, R88 ;  /* 0x0000001e1418723c */ /* 0x042fe40000081058 */
[----:B------:R-:W-:Y:S04]  /*6a9b0*/  STL.64 [R1+0x3e0], R80 ;  /* 0x0003e05001007387 */ /* 0x000fe80000100a00 */
[----:B------:R-:W-:Y:S02]  /*6a9c0*/  STL.64 [R1+0x3e8], R82 ;  /* 0x0003e85201007387 */ /* 0x000fe40000100a00 */
[C---:B------:R-:W-:Y:S02]  /*6a9d0*/  HMMA.1688.F32.TF32 R76, R20.reuse, R38, R116 ;  /* 0x00000026144c723c */ /* 0x040fe40000081074 */
[----:B------:R-:W-:Y:S04]  /*6a9e0*/  STL.64 [R1+0x410], R32 ;  /* 0x0004102001007387 */ /* 0x000fe80000100a00 */
[----:B------:R1:W-:Y:S09]  /*6a9f0*/  STL.64 [R1+0x418], R34 ;  /* 0x0004182201007387 */ /* 0x0003f20000100a00 */
[----:B------:R-:W-:Y:S01]  /*6aa00*/  STL.64 [R1+0x470], R24 ;  /* 0x0004701801007387 */ /* 0x000fe20000100a00 */
[C---:B-1----:R-:W-:Y:S03]  /*6aa10*/  HMMA.1688.F32.TF32 R32, R20.reuse, R46, R128 ;  /* 0x0000002e1420723c */ /* 0x042fe60000081080 */
[----:B------:R1:W-:Y:S05]  /*6aa20*/  STL.64 [R1+0x478], R26 ;  /* 0x0004781a01007387 */ /* 0x0003ea0000100a00 */
[C---:B-1----:R-:W-:Y:S01]  /*6aa30*/  HMMA.1688.F32.TF32 R24, R20.reuse, R54, R140 ;  /* 0x000000361418723c */ /* 0x042fe2000008108c */
[----:B------:R-:W-:Y:S04]  /*6aa40*/  STL.64 [R1+0x4a0], R76 ;  /* 0x0004a04c01007387 */ /* 0x000fe80000100a00 */
[----:B------:R1:W-:Y:S10]  /*6aa50*/  STL.64 [R1+0x4a8], R78 ;  /* 0x0004a84e01007387 */ /* 0x0003f40000100a00 */
[----:B------:R-:W-:Y:S04]  /*6aa60*/  STL.64 [R1+0x770], R32 ;  /* 0x0007702001007387 */ /* 0x000fe80000100a00 */
[----:B------:R4:W-:Y:S01]  /*6aa70*/  STL.64 [R1+0x778], R34 ;  /* 0x0007782201007387 */ /* 0x0009e20000100a00 */
[----:B-1----:R-:W-:Y:S01]  /*6aa80*/  HMMA.1688.F32.TF32 R76, R20, R58, R152 ;  /* 0x0000003a144c723c */ /* 0x002fe20000081098 */
[----:B---3--:R-:W-:-:S02]  /*6aa90*/  IMAD.MOV.U32 R222, RZ, RZ, R237 ;  /* 0x000000ffffde7224 */ /* 0x008fc400078e00ed */
[----:B------:R-:W-:Y:S05]  /*6aaa0*/  STL.64 [R1+0x7b0], R24 ;  /* 0x0007b01801007387 */ /* 0x000fea0000100a00 */
[----:B----4-:R-:W-:Y:S01]  /*6aab0*/  HMMA.1688.F32.TF32 R32, R20, R62, R164 ;  /* 0x0000003e1420723c */ /* 0x010fe200000810a4 */
[----:B------:R1:W-:Y:S07]  /*6aac0*/  STL.64 [R1+0x7b8], R26 ;  /* 0x0007b81a01007387 */ /* 0x0003ee0000100a00 */
[----:B------:R-:W-:Y:S08]  /*6aad0*/  HMMA.1688.F32.TF32 R16, R4, R18, R224 ;  /* 0x000000120410723c */ /* 0x000ff000000810e0 */
[C---:B-1----:R-:W-:Y:S08]  /*6aae0*/  HMMA.1688.F32.TF32 R24, R20.reuse, R66, R212 ;  /* 0x000000421418723c */ /* 0x042ff000000810d4 */
[----:B------:R-:W-:Y:S08]  /*6aaf0*/  HMMA.1688.F32.TF32 R20, R20, R70, R180 ;  /* 0x000000461414723c */ /* 0x000ff000000810b4 */
[C---:B------:R-:W-:Y:S08]  /*6ab00*/  HMMA.1688.F32.TF32 R236, R4.reuse, R238, R240 ;  /* 0x000000ee04ec723c */ /* 0x040ff000000810f0 */
[C---:B------:R-:W-:Y:S08]  /*6ab10*/  HMMA.1688.F32.TF32 R240, R4.reuse, R10, R220 ;  /* 0x0000000a04f0723c */ /* 0x040ff000000810dc */
[C---:B------:R-:W-:Y:S01]  /*6ab20*/  HMMA.1688.F32.TF32 R8, R4.reuse, R30, R248 ;  /* 0x0000001e0408723c */ /* 0x040fe200000810f8 */
[----:B------:R-:W-:Y:S04]  /*6ab30*/  STL.64 [R1+0x810], R76 ;  /* 0x0008104c01007387 */ /* 0x000fe80000100a00 */
[----:B------:R-:W-:Y:S04]  /*6ab40*/  STL.64 [R1+0x818], R78 ;  /* 0x0008184e01007387 */ /* 0x000fe80000100a00 */
[----:B------:R-:W-:Y:S04]  /*6ab50*/  STL.64 [R1+0x840], R32 ;  /* 0x0008402001007387 */ /* 0x000fe80000100a00 */
[----:B------:R-:W-:Y:S04]  /*6ab60*/  STL.64 [R1+0x848], R34 ;  /* 0x0008482201007387 */ /* 0x000fe80000100a00 */
[----:B------:R-:W-:Y:S01]  /*6ab70*/  STL.64 [R1+0x870], R24 ;  /* 0x0008701801007387 */ /* 0x000fe20000100a00 */
[C---:B------:R-:W-:Y:S03]  /*6ab80*/  HMMA.1688.F32.TF32 R180, R4.reuse, R14, R72 ;  /* 0x0000000e04b4723c */ /* 0x040fe60000081048 */
[----:B------:R1:W-:Y:S04]  /*6ab90*/  STL.64 [R1+0x878], R26 ;  /* 0x0008781a01007387 */ /* 0x0003e80000100a00 */
[----:B------:R-:W-:Y:S04]  /*6aba0*/  STL.64 [R1+0x8a0], R20 ;  /* 0x0008a01401007387 */ /* 0x000fe80000100a00 */
[----:B------:R3:W-:Y:S04]  /*6abb0*/  STL.64 [R1+0x8a8], R22 ;  /* 0x0008a81601007387 */ /* 0x0007e80000100a00 */
[----:B-1----:R-:W4:Y:S04]  /*6abc0*/  LDL.LU R27, [R1+0xca8] ;  /* 0x000ca800011b7983 */ /* 0x002f280000300800 */
[----:B------:R-:W5:Y:S04]  /*6abd0*/  LDL.LU R14, [R1+0x1aa4] ;  /* 0x001aa400010e7983 */ /* 0x000f680000300800 */
[----:B------:R-:W-:Y:S01]  /*6abe0*/  STL.64 [R1+0x20], R16 ;  /* 0x0000201001007387 */ /* 0x000fe20000100a00 */
[C---:B---3--:R-:W-:Y:S03]  /*6abf0*/  HMMA.1688.F32.TF32 R20, R4.reuse, R38, R40 ;  /* 0x000000260414723c */ /* 0x048fe60000081028 */
[----:B------:R1:W-:Y:S04]  /*6ac00*/  STL.64 [R1+0x28], R18 ;  /* 0x0000281201007387 */ /* 0x0003e80000100a00 */
[----:B------:R-:W3:Y:S04]  /*6ac10*/  LDL.LU R12, [R1+0x1ac4] ;  /* 0x001ac400010c7983 */ /* 0x000ee80000300800 */
[----:B------:R-:W-:Y:S04]  /*6ac20*/  STL.64 [R1+0x80], R8 ;  /* 0x0000800801007387 */ /* 0x000fe80000100a00 */
[----:B------:R1:W-:Y:S02]  /*6ac30*/  STL.64 [R1+0x88], R10 ;  /* 0x0000880a01007387 */ /* 0x0003e40000100a00 */
[C---:B-1----:R-:W-:Y:S08]  /*6ac40*/  HMMA.1688.F32.TF32 R16, R4.reuse, R54, R92 ;  /* 0x000000360410723c */ /* 0x042ff0000008105c */
[C---:B------:R-:W-:Y:S01]  /*6ac50*/  HMMA.1688.F32.TF32 R8, R4.reuse, R46, R48 ;  /* 0x0000002e0408723c */ /* 0x040fe20000081030 */
[----:B------:R-:W-:Y:S04]  /*6ac60*/  STL.64 [R1+0x100], R20 ;  /* 0x0001001401007387 */ /* 0x000fe80000100a00 */
[----:B------:R-:W-:Y:S11]  /*6ac70*/  STL.64 [R1+0x108], R22 ;  /* 0x0001081601007387 */ /* 0x000ff60000100a00 */
[----:B------:R-:W-:Y:S07]  /*6ac80*/  @!UPT UIADD3 URZ, URZ, URZ, URZ ;  /* 0x0000003f3f3ff290 */ /* 0x000fee000fffe03f */
[----:B------:R-:W-:Y:S04]  /*6ac90*/  STL.64 [R1+0x180], R8 ;  /* 0x0001800801007387 */ /* 0x000fe80000100a00 */
[----:B------:R1:W-:Y:S04]  /*6aca0*/  STL.64 [R1+0x188], R10 ;  /* 0x0001880a01007387 */ /* 0x0003e80000100a00 */
[----:B------:R-:W-:Y:S01]  /*6acb0*/  STL.64 [R1+0x380], R16 ;  /* 0x0003801001007387 */ /* 0x000fe20000100a00 */
[C---:B-1----:R-:W-:Y:S03]  /*6acc0*/  HMMA.1688.F32.TF32 R8, R4.reuse, R58, R96 ;  /* 0x0000003a0408723c */ /* 0x042fe60000081060 */
[----:B------:R1:W-:Y:S04]  /*6acd0*/  STL.64 [R1+0x388], R18 ;  /* 0x0003881201007387 */ /* 0x0003e80000100a00 */
[----:B------:R-:W2:Y:S01]  /*6ace0*/  LDL.LU R15, [R1+0x1aa0] ;  /* 0x001aa000010f7983 */ /* 0x000ea20000300800 */
[C---:B-1----:R-:W-:Y:S11]  /*6acf0*/  HMMA.1688.F32.TF32 R16, R4.reuse, R62, R104 ;  /* 0x0000003e0410723c */ /* 0x042ff60000081068 */
[----:B------:R-:W-:Y:S04]  /*6ad00*/  @!UPT UIADD3 URZ, URZ, URZ, URZ ;  /* 0x0000003f3f3ff290 */ /* 0x000fe8000fffe03f */
[----:B------:R-:W-:Y:S04]  /*6ad10*/  STL.64 [R1+0x440], R8 ;  /* 0x0004400801007387 */ /* 0x000fe80000100a00 */
[----:B------:R-:W-:Y:S04]  /*6ad20*/  STL.64 [R1+0x448], R10 ;  /* 0x0004480a01007387 */ /* 0x000fe80000100a00 */
[----:B------:R-:W2:Y:S01]  /*6ad30*/  LDL.LU R13, [R1+0x1ac0] ;  /* 0x001ac000010d7983 */ /* 0x000ea20000300800 */
[C---:B------:R-:W-:Y:S03]  /*6ad40*/  HMMA.1688.F32.TF32 R228, R4.reuse, R230, R160 ;  /* 0x000000e604e4723c */ /* 0x040fe600000810a0 */
[----:B------:R-:W-:Y:S04]  /*6ad50*/  STL.64 [R1+0x4e0], R16 ;  /* 0x0004e01001007387 */ /* 0x000fe80000100a00 */
[----:B------:R1:W-:Y:S01]  /*6ad60*/  STL.64 [R1+0x4e8], R18 ;  /* 0x0004e81201007387 */ /* 0x0003e20000100a00 */
[C---:B------:R-:W-:Y:S08]  /*6ad70*/  HMMA.1688.F32.TF32 R188, R4.reuse, R190, R148 ;  /* 0x000000be04bc723c */ /* 0x040ff00000081094 */
[C---:B------:R-:W-:Y:S08]  /*6ad80*/  HMMA.1688.F32.TF32 R192, R4.reuse, R194, R136 ;  /* 0x000000c204c0723c */ /* 0x040ff00000081088 */
[C---:B-1----:R-:W-:Y:S08]  /*6ad90*/  HMMA.1688.F32.TF32 R16, R4.reuse, R66, R108 ;  /* 0x000000420410723c */ /* 0x042ff0000008106c */
[C---:B------:R-:W-:Y:S08]  /*6ada0*/  HMMA.1688.F32.TF32 R196, R4.reuse, R198, R120 ;  /* 0x000000c604c4723c */ /* 0x040ff00000081078 */
[C---:B------:R-:W-:Y:S08]  /*6adb0*/  HMMA.1688.F32.TF32 R200, R4.reuse, R202, R112 ;  /* 0x000000ca04c8723c */ /* 0x040ff00000081070 */
[C---:B------:R-:W-:Y:S08]  /*6adc0*/  HMMA.1688.F32.TF32 R204, R4.reuse, R206, R84 ;  /* 0x000000ce04cc723c */ /* 0x040ff00000081054 */
[----:B------:R-:W-:Y:S01]  /*6add0*/  HMMA.1688.F32.TF32 R4, R4, R70, R172 ;  /* 0x000000460404723c */ /* 0x000fe200000810ac */
[----:B------:R-:W1:Y:S01]  /*6ade0*/  S2R R8, SR_TID.X ;  /* 0x0000000000087919 */ /* 0x000e620000002100 */
[----:B------:R-:W-:-:S04]  /*6adf0*/  IADD3 R9, R0, 0x3f, RZ ;  /* 0x0000003f00097810 */ /* 0x000fc80007ffe0ff */
[----:B------:R-:W-:Y:S01]  /*6ae00*/  SHF.R.S32.HI R2, RZ, 0x1f, R9 ;  /* 0x0000001fff027819 */ /* 0x000fe20000011409 */
[----:B------:R-:W-:Y:S03]  /*6ae10*/  STL.64 [R1+0x6f0], R16 ;  /* 0x0006f01001007387 */ /* 0x000fe60000100a00 */
[----:B------:R-:W-:Y:S01]  /*6ae20*/  LEA.HI R2, R2, R9, RZ, 0x6 ;  /* 0x0000000902027211 */ /* 0x000fe200078f30ff */
[----:B------:R-:W-:Y:S01]  /*6ae30*/  IMAD.MOV.U32 R9, RZ, RZ, c[0x0][0x188] ;  /* 0x00006200ff097624 */ /* 0x000fe200078e00ff */
[----:B------:R-:W-:Y:S03]  /*6ae40*/  STL.64 [R1+0x6f8], R18 ;  /* 0x0006f81201007387 */ /* 0x000fe60000100a00 */
[----:B------:R-:W-:-:S08]  /*6ae50*/  IMAD.SHL.U32 R11, R9, 0x40, RZ ;  /* 0x00000040090b7824 */ /* 0x000fd000078e00ff */
[----:B------:R-:W-:Y:S04]  /*6ae60*/  STL.64 [R1+0x730], R4 ;  /* 0x0007300401007387 */ /* 0x000fe80000100a00 */
[----:B------:R1:W-:Y:S04]  /*6ae70*/  STL.64 [R1+0x738], R6 ;  /* 0x0007380601007387 */ /* 0x0003e80000100a00 */
[----:B------:R-:W2:Y:S01]  /*6ae80*/  LDL.LU R9, [R1+0x1ae4] ;  /* 0x001ae40001097983 */ /* 0x000ea20000300800 */
[----:B-1----:R-:W-:-:S03]  /*6ae90*/  LOP3.LUT R252, R8, 0x3f, RZ, 0xc0, !PT ;  /* 0x0000003f08fc7812 */ /* 0x002fc600078ec0ff */
[----:B------:R-:W2:Y:S04]  /*6aea0*/  LDL.LU R6, [R1+0x1b04] ;  /* 0x001b040001067983 */ /* 0x000ea80000300800 */
[----:B------:R-:W2:Y:S04]  /*6aeb0*/  LDL.LU R10, [R1+0x1ae0] ;  /* 0x001ae000010a7983 */ /* 0x000ea80000300800 */
[----:B------:R-:W2:Y:S01]  /*6aec0*/  LDL.LU R8, [R1+0x1b00] ;  /* 0x001b000001087983 */ /* 0x000ea20000300800 */
[----:B------:R-:W-:Y:S02]  /*6aed0*/  IADD3 R0, R0, -0x80, RZ ;  /* 0xffffff8000007810 */ /* 0x000fe40007ffe0ff */
[----:B------:R-:W-:-:S04]  /*6aee0*/  SHF.R.S32.HI R2, RZ, 0x6, R2 ;  /* 0x00000006ff027819 */ /* 0x000fc80000011402 */
[----:B------:R-:W-:Y:S01]  /*6aef0*/  IADD3 R2, R2, -0x2, RZ ;  /* 0xfffffffe02027810 */ /* 0x000fe20007ffe0ff */
[----:B------:R-:W-:Y:S01]  /*6af00*/  UISETP.GT.AND UP0, UPT, UR5, 0x1, UPT ;  /* 0x000000010500788c */ /* 0x000fe2000bf04270 */
[----:B------:R-:W-:-:S03]  /*6af10*/  IMAD.SHL.U32 R11, R11, 0x4, RZ ;  /* 0x000000040b0b7824 */ /* 0x000fc600078e00ff */
[----:B------:R-:W-:Y:S01]  /*6af20*/  USEL UR5, UR5, URZ, !UP0 ;  /* 0x0000003f05057287 */ /* 0x000fe2000c000000 */
[----:B------:R-:W-:Y:S02]  /*6af30*/  IMAD.SHL.U32 R32, R252, 0x4, RZ ;  /* 0x00000004fc207824 */ /* 0x000fe400078e00ff */
[C---:B----4-:R-:W-:Y:S01]  /*6af40*/  IMAD R0, R27.reuse, -0x40, R0 ;  /* 0xffffffc01b007824 */ /* 0x050fe200078e0200 */
[----:B------:R-:W-:-:S04]  /*6af50*/  ISETP.GE.AND P0, PT, R27, R2, PT ;  /* 0x000000021b00720c */ /* 0x000fc80003f06270 */
[----:B------:R-:W-:-:S04]  /*6af60*/  ISETP.GT.AND P1, PT, R0, RZ, PT ;  /* 0x000000ff0000720c */ /* 0x000fc80003f24270 */
[----:B------:R-:W-:Y:S02]  /*6af70*/  SEL R2, RZ, 0x4, !P1 ;  /* 0x00000004ff027807 */ /* 0x000fe40004800000 */
[----:B------:R-:W-:Y:S02]  /*6af80*/  ISETP.GT.AND P1, PT, R0, 0x4, PT ;  /* 0x000000040000780c */ /* 0x000fe40003f24270 */
[----:B------:R-:W-:-:S04]  /*6af90*/  SEL R2, R2, RZ, !P0 ;  /* 0x000000ff02027207 */ /* 0x000fc80004000000 */
[----:B------:R-:W-:Y:S02]  /*6afa0*/  ISETP.NE.U32.AND P2, PT, R2, RZ, PT ;  /* 0x000000ff0200720c */ /* 0x000fe40003f45070 */
[----:B------:R-:W-:Y:S02]  /*6afb0*/  SEL R2, RZ, 0x4, !P1 ;  /* 0x00000004ff027807 */ /* 0x000fe40004800000 */
[-C--:B-----5:R-:W-:Y:S02]  /*6afc0*/  IADD3 R14, P3, R14, R11.reuse, RZ ;  /* 0x0000000b0e0e7210 */ /* 0x0a0fe40007f7e0ff */
[----:B------:R-:W-:Y:S02]  /*6afd0*/  SEL R2, R2, RZ, !P0 ;  /* 0x000000ff02027207 */ /* 0x000fe40004000000 */
[----:B---3--:R-:W-:Y:S02]  /*6afe0*/  IADD3 R12, P4, R12, R11, RZ ;  /* 0x0000000b0c0c7210 */ /* 0x008fe40007f9e0ff */
[----:B------:R-:W-:Y:S01]  /*6aff0*/  ISETP.NE.U32.AND P1, PT, R2, RZ, PT ;  /* 0x000000ff0200720c */ /* 0x000fe20003f25070 */
[----:B------:R-:W-:-:S02]  /*6b000*/  IMAD.U32 R2, RZ, RZ, UR5 ;  /* 0x00000005ff027e24 */ /* 0x000fc4000f8e00ff */
[----:B------:R-:W-:Y:S02]  /*6b010*/  IMAD.MOV.U32 R4, RZ, RZ, R14 ;  /* 0x000000ffff047224 */ /* 0x000fe400078e000e */
[----:B------:R-:W-:Y:S01]  /*6b020*/  IMAD R2, R2, 0x4000, R32 ;  /* 0x0000400002027824 */ /* 0x000fe200078e0220 */
[----:B------:R1:W-:Y:S04]  /*6b030*/  STL [R1+0x1aa4], R14 ;  /* 0x001aa40e01007387 */ /* 0x0003e80000100800 */
[----:B------:R-:W-:Y:S01]  /*6b040*/  STL [R1+0x1ac4], R12 ;  /* 0x001ac40c01007387 */ /* 0x000fe20000100800 */
[----:B--2---:R-:W-:-:S04]  /*6b050*/  IMAD.X R15, R15, 0x1, R3, P3 ;  /* 0x000000010f0f7824 */ /* 0x004fc800018e0603 */
[----:B------:R-:W-:Y:S01]  /*6b060*/  IMAD.MOV.U32 R5, RZ, RZ, R15 ;  /* 0x000000ffff057224 */ /* 0x000fe200078e000f */
[----:B------:R-:W-:Y:S04]  /*6b070*/  STL [R1+0x1aa0], R15 ;  /* 0x001aa00f01007387 */ /* 0x000fe80000100800 */
[----:B------:R-:W-:Y:S01]  /*6b080*/  @!PT LDS RZ, [RZ] ;  /* 0x00000000fffff984 */ /* 0x000fe20000000800 */
[----:B------:R-:W-:Y:S01]  /*6b090*/  @!PT LDS RZ, [RZ] ;  /* 0x00000000fffff984 */ /* 0x000fe20000000800 */
[----:B------:R-:W-:Y:S01]  /*6b0a0*/  @!PT LDS RZ, [RZ] ;  /* 0x00000000fffff984 */ /* 0x000fe20000000800 */
[----:B------:R2:W-:Y:S01]  /*6b0b0*/  LDGSTS.E [R2+0x40000], [R4.64], P2 ;  /* 0x4000000004027fae */ /* 0x0005e20009121848 */
[----:B------:R-:W-:Y:S02]  /*6b0c0*/  IMAD.X R13, R13, 0x1, R3, P4 ;  /* 0x000000010d0d7824 */ /* 0x000fe400020e0603 */
[----:B--2---:R-:W-:Y:S02]  /*6b0d0*/  IMAD.MOV.U32 R4, RZ, RZ, R12 ;  /* 0x000000ffff047224 */ /* 0x004fe400078e000c */
[----:B------:R-:W-:Y:S01]  /*6b0e0*/  IMAD.MOV.U32 R5, RZ, RZ, R13 ;  /* 0x000000ffff057224 */ /* 0x000fe200078e000d */
[----:B------:R2:W-:Y:S04]  /*6b0f0*/  STL [R1+0x1ac0], R13 ;  /* 0x001ac00d01007387 */ /* 0x0005e80000100800 */
[----:B-1----:R-:W3:Y:S04]  /*6b100*/  LDL.LU R14, [R1+0x1b20] ;  /* 0x001b2000010e7983 */ /* 0x002ee80000300800 */
[----:B------:R1:W-:Y:S04]  /*6b110*/  LDGSTS.E [R2+0x40400], [R4.64], P1 ;  /* 0x4040000004027fae */ /* 0x0003e80008921848 */
[----:B--2---:R-:W2:Y:S04]  /*6b120*/  LDL.LU R13, [R1+0x1b24] ;  /* 0x001b2400010d7983 */ /* 0x004ea80000300800 */
[----:B------:R-:W4:Y:S04]  /*6b130*/  LDL.LU R12, [R1+0x1b40] ;  /* 0x001b4000010c7983 */ /* 0x000f280000300800 */
[----:B------:R-:W5:Y:S01]  /*6b140*/  LDL.LU R7, [R1+0x1b44] ;  /* 0x001b440001077983 */ /* 0x000f620000300800 */
[----:B------:R-:W-:-:S04]  /*6b150*/  ISETP.GT.AND P1, PT, R0, 0x8, PT ;  /* 0x000000080000780c */ /* 0x000fc80003f24270 */
[----:B-1----:R-:W-:Y:S02]  /*6b160*/  SEL R4, RZ, 0x4, !P1 ;  /* 0x00000004ff047807 */ /* 0x002fe40004800000 */
[----:B------:R-:W-:Y:S02]  /*6b170*/  ISETP.GT.AND P1, PT, R0, 0xc, PT ;  /* 0x0000000c0000780c */ /* 0x000fe40003f24270 */
[----:B------:R-:W-:-:S04]  /*6b180*/  SEL R4, R4, RZ, !P0 ;  /* 0x000000ff04047207 */ /* 0x000fc80004000000 */
[----:B------:R-:W-:Y:S02]  /*6b190*/  ISETP.NE.U32.AND P2, PT, R4, RZ, PT ;  /* 0x000000ff0400720c */ /* 0x000fe40003f45070 */
[----:B------:R-:W-:-:S04]  /*6b1a0*/  SEL R4, RZ, 0x4, !P1 ;  /* 0x00000004ff047807 */ /* 0x000fc80004800000 */
[----:B------:R-:W-:-:S04]  /*6b1b0*/  SEL R4, R4, RZ, !P0 ;  /* 0x000000ff04047207 */ /* 0x000fc80004000000 */
[----:B------:R-:W-:Y:S02]  /*6b1c0*/  ISETP.NE.U32.AND P1, PT, R4, RZ, PT ;  /* 0x000000ff0400720c */ /* 0x000fe40003f25070 */
[-C--:B------:R-:W-:Y:S02]  /*6b1d0*/  IADD3 R9, P3, R9, R11.reuse, RZ ;  /* 0x0000000b09097210 */ /* 0x080fe40007f7e0ff */
[----:B------:R-:W-:-:S03]  /*6b1e0*/  IADD3 R6, P4, R6, R11, RZ ;  /* 0x0000000b06067210 */ /* 0x000fc60007f9e0ff */
[----:B------:R-:W-:Y:S01]  /*6b1f0*/  IMAD.X R10, R10, 0x1, R3, P3 ;  /* 0x000000010a0a7824 */ /* 0x000fe200018e0603 */
[----:B------:R-:W-:Y:S01]  /*6b200*/  STL [R1+0x1ae4], R9 ;  /* 0x001ae40901007387 */ /* 0x000fe20000100800 */
[----:B------:R-:W-:Y:S02]  /*6b210*/  IMAD.MOV.U32 R4, RZ, RZ, R9 ;  /* 0x000000ffff047224 */ /* 0x000fe400078e0009 */
[----:B------:R-:W-:Y:S02]  /*6b220*/  IMAD.X R8, R8, 0x1, R3, P4 ;  /* 0x0000000108087824 */ /* 0x000fe400020e0603 */
[----:B------:R-:W-:Y:S01]  /*6b230*/  IMAD.MOV.U32 R5, RZ, RZ, R10 ;  /* 0x000000ffff057224 */ /* 0x000fe200078e000a */
[----:B------:R1:W-:Y:S04]  /*6b240*/  STL [R1+0x1ae0], R10 ;  /* 0x001ae00a01007387 */ /* 0x0003e80000100800 */
[----:B------:R-:W-:Y:S04]  /*6b250*/  STL [R1+0x1b04], R6 ;  /* 0x001b040601007387 */ /* 0x000fe80000100800 */
[----:B------:R1:W-:Y:S04]  /*6b260*/  STL [R1+0x1b00], R8 ;  /* 0x001b000801007387 */ /* 0x0003e80000100800 */
[----:B------:R1:W-:Y:S04]  /*6b270*/  LDGSTS.E [R2+0x40800], [R4.64], P2 ;  /* 0x4080000004027fae */ /* 0x0003e80009121848 */
[----:B-1----:R-:W4:Y:S04]  /*6b280*/  LDL.LU R10, [R1+0x1b60] ;  /* 0x001b6000010a7983 */ /* 0x002f280000300800 */
[----:B------:R-:W4:Y:S01]  /*6b290*/  LDL.LU R9, [R1+0x1b64] ;  /* 0x001b640001097983 */ /* 0x000f220000300800 */
[----:B------:R-:W-:-:S02]  /*6b2a0*/  IMAD.MOV.U32 R5, RZ, RZ, R8 ;  /* 0x000000ffff057224 */ /* 0x000fc400078e0008 */
[----:B------:R-:W-:Y:S01]  /*6b2b0*/  IMAD.MOV.U32 R4, RZ, RZ, R6 ;  /* 0x000000ffff047224 */ /* 0x000fe200078e0006 */
[----:B------:R-:W4:Y:S04]  /*6b2c0*/  LDL.LU R8, [R1+0x1b80] ;  /* 0x001b800001087983 */ /* 0x000f280000300800 */
[----:B------:R-:W4:Y:S04]  /*6b2d0*/  LDL.LU R6, [R1+0x1b84] ;  /* 0x001b840001067983 */ /* 0x000f280000300800 */
[----:B------:R1:W-:Y:S01]  /*6b2e0*/  LDGSTS.E [R2+0x40c00], [R4.64], P1 ;  /* 0x40c0000004027fae */ /* 0x0003e20008921848 */
        /* <DEDUP_REMOVED lines=8> */
[----:B--2---:R-:W-:-:S05]  /*6b370*/  IADD3 R13, P3, R13, R11, RZ ;  /* 0x0000000b0d0d7210 */ /* 0x004fca0007f7e0ff */
[----:B---3--:R-:W-:Y:S01]  /*6b380*/  IMAD.X R14, R14, 0x1, R3, P3 ;  /* 0x000000010e0e7824 */ /* 0x008fe200018e0603 */
[----:B-----5:R-:W-:Y:S01]  /*6b390*/  IADD3 R7, P4, R7, R11, RZ ;  /* 0x0000000b07077210 */ /* 0x020fe20007f9e0ff */
[----:B------:R-:W-:Y:S01]  /*6b3a0*/  IMAD.MOV.U32 R4, RZ, RZ, R13 ;  /* 0x000000ffff047224 */ /* 0x000fe200078e000d */
[----:B------:R-:W-:Y:S01]  /*6b3b0*/  STL [R1+0x1b24], R13 ;  /* 0x001b240d01007387 */ /* 0x000fe20000100800 */
[----:B------:R-:W-:Y:S02]  /*6b3c0*/  IMAD.MOV.U32 R5, RZ, RZ, R14 ;  /* 0x000000ffff057224 */ /* 0x000fe400078e000e */
[----:B----4-:R-:W-:Y:S01]  /*6b3d0*/  IMAD.X R12, R12, 0x1, R3, P4 ;  /* 0x000000010c0c7824 */ /* 0x010fe200020e0603 */
[----:B------:R1:W-:Y:S04]  /*6b3e0*/  STL [R1+0x1b20], R14 ;  /* 0x001b200e01007387 */ /* 0x0003e80000100800 */
[----:B------:R-:W-:Y:S04]  /*6b3f0*/  STL [R1+0x1b44], R7 ;  /* 0x001b440701007387 */ /* 0x000fe80000100800 */
[----:B------:R2:W-:Y:S04]  /*6b400*/  STL [R1+0x1b40], R12 ;  /* 0x001b400c01007387 */ /* 0x0005e80000100800 */
[----:B------:R3:W-:Y:S04]  /*6b410*/  LDGSTS.E [R2+0x41000], [R4.64], P2 ;  /* 0x4100000004027fae */ /* 0x0007e80009121848 */
[----:B-1----:R-:W4:Y:S04]  /*6b420*/  LDL.LU R14, [R1+0x1ba0] ;  /* 0x001ba000010e7983 */ /* 0x002f280000300800 */
[----:B------:R-:W5:Y:S01]  /*6b430*/  LDL.LU R13, [R1+0x1ba4] ;  /* 0x001ba400010d7983 */ /* 0x000f620000300800 */
[----:B---3--:R-:W-:-:S02]  /*6b440*/  IMAD.MOV.U32 R5, RZ, RZ, R12 ;  /* 0x000000ffff057224 */ /* 0x008fc400078e000c */
[----:B------:R-:W-:Y:S01]  /*6b450*/  IMAD.MOV.U32 R4, RZ, RZ, R7 ;  /* 0x000000ffff047224 */ /* 0x000fe200078e0007 */
[----:B--2---:R-:W2:Y:S04]  /*6b460*/  LDL.LU R12, [R1+0x1bc0] ;  /* 0x001bc000010c7983 */ /* 0x004ea80000300800 */
[----:B------:R-:W3:Y:S04]  /*6b470*/  LDL.LU R7, [R1+0x1bc4] ;  /* 0x001bc40001077983 */ /* 0x000ee80000300800 */
        /* <DEDUP_REMOVED lines=9> */
[----:B------:R-:W-:-:S05]  /*6b510*/  IADD3 R9, P3, R9, R11, RZ ;  /* 0x0000000b09097210 */ /* 0x000fca0007f7e0ff */
[----:B------:R-:W-:Y:S01]  /*6b520*/  IMAD.X R10, R10, 0x1, R3, P3 ;  /* 0x000000010a0a7824 */ /* 0x000fe200018e0603 */
[----:B------:R-:W-:Y:S01]  /*6b530*/  IADD3 R6, P4, R6, R11, RZ ;  /* 0x0000000b06067210 */ /* 0x000fe20007f9e0ff */
[----:B------:R-:W-:Y:S01]  /*6b540*/  STL [R1+0x1b64], R9 ;  /* 0x001b640901007387 */ /* 0x000fe20000100800 */
[----:B------:R-:W-:-:S03]  /*6b550*/  IMAD.MOV.U32 R4, RZ, RZ, R9 ;  /* 0x000000ffff047224 */ /* 0x000fc600078e0009 */
[----:B------:R-:W-:Y:S01]  /*6b560*/  IMAD.X R8, R8, 0x1, R3, P4 ;  /* 0x0000000108087824 */ /* 0x000fe200020e0603 */
[----:B------:R1:W-:Y:S01]  /*6b570*/  STL [R1+0x1b60], R10 ;  /* 0x001b600a01007387 */ /* 0x0003e20000100800 */
[----:B------:R-:W-:-:S03]  /*6b580*/  IMAD.MOV.U32 R5, RZ, RZ, R10 ;  /* 0x000000ffff057224 */ /* 0x000fc600078e000a */
[----:B------:R-:W-:Y:S04]  /*6b590*/  STL [R1+0x1b84], R6 ;  /* 0x001b840601007387 */ /* 0x000fe80000100800 */
[----:B------:R1:W-:Y:S04]  /*6b5a0*/  STL [R1+0x1b80], R8 ;  /* 0x001b800801007387 */ /* 0x0003e80000100800 */
[----:B-1----:R-:W2:Y:S04]  /*6b5b0*/  LDL.LU R10, [R1+0x1a84] ;  /* 0x001a8400010a7983 */ /* 0x002ea80000300800 */
[----:B------:R1:W-:Y:S04]  /*6b5c0*/  LDGSTS.E [R2+0x41800], [R4.64], P2 ;  /* 0x4180000004027fae */ /* 0x0003e80009121848 */
[----:B------:R-:W2:Y:S01]  /*6b5d0*/  LDL.LU R9, [R1+0x1a88] ;  /* 0x001a880001097983 */ /* 0x000ea20000300800 */
[----:B-1----:R-:W-:-:S02]  /*6b5e0*/  IMAD.MOV.U32 R5, RZ, RZ, R8 ;  /* 0x000000ffff057224 */ /* 0x002fc400078e0008 */
[----:B------:R-:W-:Y:S01]  /*6b5f0*/  IMAD.MOV.U32 R4, RZ, RZ, R6 ;  /* 0x000000ffff047224 */ /* 0x000fe200078e0006 */
[----:B------:R-:W2:Y:S04]  /*6b600*/  LDL.LU R8, [R1+0x1a64] ;  /* 0x001a640001087983 */ /* 0x000ea80000300800 */
[----:B------:R-:W2:Y:S04]  /*6b610*/  LDL.LU R6, [R1+0x1a68] ;  /* 0x001a680001067983 */ /* 0x000ea80000300800 */
        /* <DEDUP_REMOVED lines=9> */
[----:B-----5:R-:W-:-:S05]  /*6b6b0*/  IADD3 R13, P3, R13, R11, RZ ;  /* 0x0000000b0d0d7210 */ /* 0x020fca0007f7e0ff */
[----:B----4-:R-:W-:Y:S01]  /*6b6c0*/  IMAD.X R14, R14, 0x1, R3, P3 ;  /* 0x000000010e0e7824 */ /* 0x010fe200018e0603 */
[----:B---3--:R-:W-:Y:S01]  /*6b6d0*/  IADD3 R7, P4, R7, R11, RZ ;  /* 0x0000000b07077210 */ /* 0x008fe20007f9e0ff */
[----:B------:R-:W-:Y:S01]  /*6b6e0*/  STL [R1+0x1ba4], R13 ;  /* 0x001ba40d01007387 */ /* 0x000fe20000100800 */
[----:B------:R-:W-:-:S03]  /*6b6f0*/  IMAD.MOV.U32 R4, RZ, RZ, R13 ;  /* 0x000000ffff047224 */ /* 0x000fc600078e000d */
[----:B--2---:R-:W-:Y:S01]  /*6b700*/  IMAD.X R12, R12, 0x1, R3, P4 ;  /* 0x000000010c0c7824 */ /* 0x004fe200020e0603 */
[----:B------:R1:W-:Y:S01]  /*6b710*/  STL [R1+0x1ba0], R14 ;  /* 0x001ba00e01007387 */ /* 0x0003e20000100800 */
[----:B------:R-:W-:-:S03]  /*6b720*/  IMAD.MOV.U32 R5, RZ, RZ, R14 ;  /* 0x000000ffff057224 */ /* 0x000fc600078e000e */
[----:B------:R-:W-:Y:S04]  /*6b730*/  STL [R1+0x1bc4], R7 ;  /* 0x001bc40701007387 */ /* 0x000fe80000100800 */
[----:B------:R2:W-:Y:S04]  /*6b740*/  STL [R1+0x1bc0], R12 ;  /* 0x001bc00c01007387 */ /* 0x0005e80000100800 */
[----:B-1----:R-:W3:Y:S04]  /*6b750*/  LDL.LU R14, [R1+0x1a44] ;  /* 0x001a4400010e7983 */ /* 0x002ee80000300800 */
[----:B------:R1:W-:Y:S04]  /*6b760*/  LDGSTS.E [R2+0x42000], [R4.64], P2 ;  /* 0x4200000004027fae */ /* 0x0003e80009121848 */
[----:B------:R-:W4:Y:S01]  /*6b770*/  LDL.LU R13, [R1+0x1a48] ;  /* 0x001a4800010d7983 */ /* 0x000f220000300800 */
[----:B-1----:R-:W-:-:S02]  /*6b780*/  IMAD.MOV.U32 R5, RZ, RZ, R12 ;  /* 0x000000ffff057224 */ /* 0x002fc400078e000c */
[----:B------:R-:W-:Y:S01]  /*6b790*/  IMAD.MOV.U32 R4, RZ, RZ, R7 ;  /* 0x000000ffff047224 */ /* 0x000fe200078e0007 */
[----:B--2---:R-:W2:Y:S04]  /*6b7a0*/  LDL.LU R12, [R1+0x1a24] ;  /* 0x001a2400010c7983 */ /* 0x004ea80000300800 */
[----:B------:R-:W5:Y:S04]  /*6b7b0*/  LDL.LU R7, [R1+0x1a28] ;  /* 0x001a280001077983 */ /* 0x000f680000300800 */
        /* <DEDUP_REMOVED lines=11> */
[----:B------:R-:W-:Y:S01]  /*6b870*/  STL [R1+0x1a88], R9 ;  /* 0x001a880901007387 */ /* 0x000fe20000100800 */
[----:B------:R-:W-:Y:S02]  /*6b880*/  IMAD.MOV.U32 R4, RZ, RZ, R9 ;  /* 0x000000ffff047224 */ /* 0x000fe400078e0009 */
[----:B------:R-:W-:Y:S01]  /*6b890*/  IMAD.MOV.U32 R5, RZ, RZ, R10 ;  /* 0x000000ffff057224 */ /* 0x000fe200078e000a */
[----:B------:R-:W-:Y:S01]  /*6b8a0*/  IADD3 R6, P4, R6, R11, RZ ;  /* 0x0000000b06067210 */ /* 0x000fe20007f9e0ff */
[----:B------:R1:W-:Y:S04]  /*6b8b0*/  STL [R1+0x1a84], R10 ;  /* 0x001a840a01007387 */ /* 0x0003e80000100800 */
[----:B------:R-:W-:Y:S01]  /*6b8c0*/  IMAD.X R8, R8, 0x1, R3, P4 ;  /* 0x0000000108087824 */ /* 0x000fe200020e0603 */
[----:B------:R-:W-:Y:S04]  /*6b8d0*/  STL [R1+0x1a68], R6 ;  /* 0x001a680601007387 */ /* 0x000fe80000100800 */
[----:B------:R1:W-:Y:S04]  /*6b8e0*/  STL [R1+0x1a64], R8 ;  /* 0x001a640801007387 */ /* 0x0003e80000100800 */
[----:B------:R1:W-:Y:S04]  /*6b8f0*/  LDGSTS.E [R2+0x42800], [R4.64], P2 ;  /* 0x4280000004027fae */ /* 0x0003e80009121848 */
[----:B-1----:R-:W2:Y:S04]  /*6b900*/  LDL.LU R10, [R1+0x1a04] ;  /* 0x001a0400010a7983 */ /* 0x002ea80000300800 */
[----:B------:R-:W2:Y:S01]  /*6b910*/  LDL.LU R9, [R1+0x1a08] ;  /* 0x001a080001097983 */ /* 0x000ea20000300800 */
[----:B------:R-:W-:-:S02]  /*6b920*/  IMAD.MOV.U32 R5, RZ, RZ, R8 ;  /* 0x000000ffff057224 */ /* 0x000fc400078e0008 */
        /* <DEDUP_REMOVED lines=12> */
[----:B----4-:R-:W-:-:S05]  /*6b9f0*/  IADD3 R13, P3, R13, R11, RZ ;  /* 0x0000000b0d0d7210 */ /* 0x010fca0007f7e0ff */
[----:B---3--:R-:W-:Y:S01]  /*6ba00*/  IMAD.X R14, R14, 0x1, R3, P3 ;  /* 0x000000010e0e7824 */ /* 0x008fe200018e0603 */
[----:B------:R-:W-:Y:S01]  /*6ba10*/  STL [R1+0x1a48], R13 ;  /* 0x001a480d01007387 */ /* 0x000fe20000100800 */
[----:B------:R-:W-:Y:S02]  /*6ba20*/  IMAD.MOV.U32 R4, RZ, RZ, R13 ;  /* 0x000000ffff047224 */ /* 0x000fe400078e000d */
[----:B------:R-:W-:Y:S01]  /*6ba30*/  IMAD.MOV.U32 R5, RZ, RZ, R14 ;  /* 0x000000ffff057224 */ /* 0x000fe200078e000e */
[----:B-----5:R-:W-:Y:S01]  /*6ba40*/  IADD3 R7, P4, R7, R11, RZ ;  /* 0x0000000b07077210 */ /* 0x020fe20007f9e0ff */
[----:B------:R1:W-:Y:S04]  /*6ba50*/  STL [R1+0x1a44], R14 ;  /* 0x001a440e01007387 */ /* 0x0003e80000100800 */
[----:B--2---:R-:W-:Y:S01]  /*6ba60*/  IMAD.X R12, R12, 0x1, R3, P4 ;  /* 0x000000010c0c7824 */ /* 0x004fe200020e0603 */
        /* <DEDUP_REMOVED lines=36> */
[----:B------:R-:W-:-:S02]  /*6bcb0*/  ISETP.GT.AND P1, PT, R0, 0x1, PT ;  /* 0x000000010000780c */ /* 0x000fc40003f24270 */
[----:B------:R-:W-:Y:S01]  /*6bcc0*/  ISETP.GT.AND P2, PT, R0, 0x5, PT ;  /* 0x000000050000780c */ /* 0x000fe20003f44270 */
[----:B------:R-:W-:Y:S01]  /*6bcd0*/  IMAD.SHL.U32 R250, R252, 0x4, RZ ;  /* 0x00000004fcfa7824 */ /* 0x000fe200078e00ff */
[----:B-1----:R-:W-:-:S04]  /*6bce0*/  SEL R2, RZ, 0x4, !P1 ;  /* 0x00000004ff027807 */ /* 0x002fc80004800000 */
[----:B------:R-:W-:Y:S02]  /*6bcf0*/  SEL R2, R2, RZ, !P0 ;  /* 0x000000ff02027207 */ /* 0x000fe40004000000 */
[----:B------:R-:W-:Y:S02]  /*6bd00*/  SEL R4, RZ, 0x4, !P2 ;  /* 0x00000004ff047807 */ /* 0x000fe40005000000 */
[----:B------:R-:W-:Y:S01]  /*6bd10*/  ISETP.NE.U32.AND P1, PT, R2, RZ, PT ;  /* 0x000000ff0200720c */ /* 0x000fe20003f25070 */
[----:B------:R-:W-:Y:S01]  /*6bd20*/  IMAD.U32 R2, RZ, RZ, UR5 ;  /* 0x00000005ff027e24 */ /* 0x000fe2000f8e00ff */
[----:B------:R-:W-:Y:S02]  /*6bd30*/  SEL R4, R4, RZ, !P0 ;  /* 0x000000ff04047207 */ /* 0x000fe40004000000 */
[----:B------:R-:W-:Y:S02]  /*6bd40*/  LOP3.LUT R57, R250, 0x20, RZ, 0x3c, !PT ;  /* 0x00000020fa397812 */ /* 0x000fe400078e3cff */
[----:B------:R-:W-:-:S03]  /*6bd50*/  ISETP.NE.U32.AND P2, PT, R4, RZ, PT ;  /* 0x000000ff0400720c */ /* 0x000fc60003f45070 */
[----:B------:R-:W-:Y:S01]  /*6bd60*/  IMAD R2, R2, 0x4000, R57 ;  /* 0x0000400002027824 */ /* 0x000fe200078e0239 */
[----:B-----5:R-:W-:-:S05]  /*6bd70*/  IADD3 R13, P3, R13, R11, RZ ;  /* 0x0000000b0d0d7210 */ /* 0x020fca0007f7e0ff */
[----:B----4-:R-:W-:Y:S01]  /*6bd80*/  IMAD.X R14, R14, 0x1, R3, P3 ;  /* 0x000000010e0e7824 */ /* 0x010fe200018e0603 */
[----:B---3--:R-:W-:Y:S01]  /*6bd90*/  IADD3 R7, P4, R7, R11, RZ ;  /* 0x0000000b07077210 */ /* 0x008fe20007f9e0ff */
[----:B------:R-:W-:Y:S01]  /*6bda0*/  STL [R1+0x1aac], R13 ;  /* 0x001aac0d01007387 */ /* 0x000fe20000100800 */
[----:B------:R-:W-:-:S03]  /*6bdb0*/  IMAD.MOV.U32 R4, RZ, RZ, R13 ;  /* 0x000000ffff047224 */ /* 0x000fc600078e000d */
[----:B--2---:R-:W-:Y:S01]  /*6bdc0*/  IMAD.X R12, R12, 0x1, R3, P4 ;  /* 0x000000010c0c7824 */ /* 0x004fe200020e0603 */
[----:B------:R-:W-:Y:S01]  /*6bdd0*/  STL [R1+0x1acc], R7 ;  /* 0x001acc0701007387 */ /* 0x000fe20000100800 */
[----:B------:R-:W-:-:S03]  /*6bde0*/  IMAD.MOV.U32 R5, RZ, RZ, R14 ;  /* 0x000000ffff057224 */ /* 0x000fc600078e000e */
[----:B------:R1:W-:Y:S04]  /*6bdf0*/  STL [R1+0x1aa8], R14 ;  /* 0x001aa80e01007387 */ /* 0x0003e80000100800 */
[----:B------:R2:W-:Y:S04]  /*6be00*/  STL [R1+0x1ac8], R12 ;  /* 0x001ac80c01007387 */ /* 0x0005e80000100800 */
[----:B------:R3:W-:Y:S04]  /*6be10*/  LDGSTS.E [R2+0x40100], [R4.64], P1 ;  /* 0x4010000004027fae */ /* 0x0007e80008921848 */
[----:B-1----:R-:W4:Y:S04]  /*6be20*/  LDL.LU R14, [R1+0x1b28] ;  /* 0x001b2800010e7983 */ /* 0x002f280000300800 */
[----:B------:R-:W5:Y:S01]  /*6be30*/  LDL.LU R13, [R1+0x1b2c] ;  /* 0x001b2c00010d7983 */ /* 0x000f620000300800 */
[----:B---3--:R-:W-:-:S02]  /*6be40*/  IMAD.MOV.U32 R5, RZ, RZ, R12 ;  /* 0x000000ffff057224 */ /* 0x008fc400078e000c */
[----:B------:R-:W-:Y:S01]  /*6be50*/  IMAD.MOV.U32 R4, RZ, RZ, R7 ;  /* 0x000000ffff047224 */ /* 0x000fe200078e0007 */
[----:B--2---:R-:W2:Y:S04]  /*6be60*/  LDL.LU R12, [R1+0x1b48] ;  /* 0x001b4800010c7983 */ /* 0x004ea80000300800 */
[----:B------:R-:W3:Y:S01]  /*6be70*/  LDL.LU R7, [R1+0x1b4c] ;  /* 0x001b4c0001077983 */ /* 0x000ee20000300800 */
[----:B------:R-:W-:-:S03]  /*6be80*/  ISETP.GT.AND P1, PT, R0, 0x9, PT ;  /* 0x000000090000780c */ /* 0x000fc60003f24270 */
[----:B------:R1:W-:Y:S02]  /*6be90*/  LDGSTS.E [R2+0x40500], [R4.64], P2 ;  /* 0x4050000004027fae */ /* 0x0003e40009121848 */
        /* <DEDUP_REMOVED lines=36> */
[----:B------:R-:W-:Y:S01]  /*6c0e0*/  IMAD.MOV.U32 R4, RZ, RZ, R13 ;  /* 0x000000ffff047224 */ /* 0x000fe200078e000d */
[----:B------:R-:W-:Y:S01]  /*6c0f0*/  STL [R1+0x1b2c], R13 ;  /* 0x001b2c0d01007387 */ /* 0x000fe20000100800 */
[----:B------:R-:W-:Y:S02]  /*6c100*/  IMAD.MOV.U32 R5, RZ, RZ, R14 ;  /* 0x000000ffff057224 */ /* 0x000fe400078e000e */
[----:B--2---:R-:W-:Y:S01]  /*6c110*/  IMAD.X R12, R12, 0x1, R3, P4 ;  /* 0x000000010c0c7824 */ /* 0x004fe200020e0603 */
        /* <DEDUP_REMOVED lines=139> */
[----:B------:R-:W2:Y:S01]  /*6c9d0*/  LDL.LU R6, [R1+0x1b14] ;  /* 0x001b140001067983 */ /* 0x000ea20000300800 */
[----:B------:R-:W-:-:S03]  /*6c9e0*/  ISETP.GT.AND P2, PT, R0, 0x2, PT ;  /* 0x000000020000780c */ /* 0x000fc60003f44270 */
[----:B------:R1:W-:Y:S01]  /*6c9f0*/  LDGSTS.E [R2+0x43d00], [R4.64], P1 ;  /* 0x43d0000004027fae */ /* 0x0003e20008921848 */
        /* <DEDUP_REMOVED lines=312> */
[----:B------:R-:W2:Y:S04]  /*6dd80*/  LDL.LU R9, [R1+0x1a9c] ;  /* 0x001a9c0001097983 */ /* 0x000ea80000300800 */
[----:B------:R1:W-:Y:S02]  /*6dd90*/  LDGSTS.E [R2+0x41b00], [R4.64], P2 ;  /* 0x41b0000004027fae */ /* 0x0003e40009121848 */
        /* <DEDUP_REMOVED lines=24> */
[----:B------:R-:W4:Y:S04]  /*6df20*/  LDL.LU R13, [R1+0x1a5c] ;  /* 0x001a5c00010d7983 */ /* 0x000f280000300800 */
[----:B------:R1:W-:Y:S02]  /*6df30*/  LDGSTS.E [R2+0x42300], [R4.64], P2 ;  /* 0x4230000004027fae */ /* 0x0003e40009121848 */
        /* <DEDUP_REMOVED lines=14> */
[----:B------:R-:W-:Y:S02]  /*6e020*/  IMAD.X R10, R10, 0x1, R3, P3 ;  /* 0x000000010a0a7824 */ /* 0x000fe400018e0603 */
[----:B------:R-:W-:Y:S02]  /*6e030*/  IMAD.MOV.U32 R4, RZ, RZ, R9 ;  /* 0x000000ffff047224 */ /* 0x000fe400078e0009 */
[----:B------:R-:W-:Y:S01]  /*6e040*/  IMAD.MOV.U32 R5, RZ, RZ, R10 ;  /* 0x000000ffff057224 */ /* 0x000fe200078e000a */
[----:B------:R-:W-:Y:S04]  /*6e050*/  STL [R1+0x1a9c], R9 ;  /* 0x001a9c0901007387 */ /* 0x000fe80000100800 */
[----:B------:R1:W-:Y:S04]  /*6e060*/  STL [R1+0x1a60], R10 ;  /* 0x001a600a01007387 */ /* 0x0003e80000100800 */
[----:B------:R1:W-:Y:S01]  /*6e070*/  LDGSTS.E [R2+0x42b00], [R4.64], P2 ;  /* 0x42b0000004027fae */ /* 0x0003e20009121848 */
[----:B------:R-:W-:-:S05]  /*6e080*/  IADD3 R6, P4, R6, R11, RZ ;  /* 0x0000000b06067210 */ /* 0x000fca0007f9e0ff */
[----:B------:R-:W-:Y:S01]  /*6e090*/  IMAD.X R8, R8, 0x1, R3, P4 ;  /* 0x0000000108087824 */ /* 0x000fe200020e0603 */
[----:B------:R1:W-:Y:S02]  /*6e0a0*/  STL [R1+0x1a7c], R6 ;  /* 0x001a7c0601007387 */ /* 0x0003e40000100800 */
[----:B-1----:R-:W-:Y:S02]  /*6e0b0*/  IMAD.MOV.U32 R4, RZ, RZ, R6 ;  /* 0x000000ffff047224 */ /* 0x002fe400078e0006 */
[----:B------:R1:W-:Y:S04]  /*6e0c0*/  STL [R1+0x1a40], R8 ;  /* 0x001a400801007387 */ /* 0x0003e80000100800 */
[----:B------:R-:W2:Y:S01]  /*6e0d0*/  LDL.LU R10, [R1+0x19e0] ;  /* 0x0019e000010a7983 */ /* 0x000ea20000300800 */
[----:B------:R-:W-:-:S03]  /*6e0e0*/  IMAD.MOV.U32 R5, RZ, RZ, R8 ;  /* 0x000000ffff057224 */ /* 0x000fc600078e0008 */
[----:B------:R-:W2:Y:S04]  /*6e0f0*/  LDL.LU R6, [R1+0x1a1c] ;  /* 0x001a1c0001067983 */ /* 0x000ea80000300800 */
[----:B------:R-:W2:Y:S04]  /*6e100*/  LDL.LU R9, [R1+0xcac] ;  /* 0x000cac0001097983 */ /* 0x000ea80000300800 */
[----:B-1----:R-:W2:Y:S04]  /*6e110*/  LDL.LU R8, [R1+0x19fc] ;  /* 0x0019fc0001087983 */ /* 0x002ea80000300800 */
        /* <DEDUP_REMOVED lines=10> */
[----:B---3--:R-:W-:Y:S02]  /*6e1c0*/  IMAD.X R14, R14, 0x1, R3, P3 ;  /* 0x000000010e0e7824 */ /* 0x008fe400018e0603 */
[----:B------:R-:W-:Y:S02]  /*6e1d0*/  IMAD.MOV.U32 R4, RZ, RZ, R13 ;  /* 0x000000ffff047224 */ /* 0x000fe400078e000d */
[----:B------:R-:W-:Y:S01]  /*6e1e0*/  IMAD.MOV.U32 R5, RZ, RZ, R14 ;  /* 0x000000ffff057224 */ /* 0x000fe200078e000e */
[----:B------:R-:W-:Y:S04]  /*6e1f0*/  STL [R1+0x1a5c], R13 ;  /* 0x001a5c0d01007387 */ /* 0x000fe80000100800 */
[----:B------:R-:W-:Y:S04]  /*6e200*/  STL [R1+0x1a20], R14 ;  /* 0x001a200e01007387 */ /* 0x000fe80000100800 */
[----:B------:R1:W-:Y:S01]  /*6e210*/  LDGSTS.E [R2+0x43300], [R4.64], P2 ;  /* 0x4330000004027fae */ /* 0x0003e20009121848 */
[----:B-----5:R-:W-:-:S05]  /*6e220*/  IADD3 R7, P4, R7, R11, RZ ;  /* 0x0000000b07077210 */ /* 0x020fca0007f9e0ff */
[----:B--2---:R-:W-:Y:S01]  /*6e230*/  IMAD.X R12, R12, 0x1, R3, P4 ;  /* 0x000000010c0c7824 */ /* 0x004fe200020e0603 */
[----:B------:R-:W-:Y:S03]  /*6e240*/  STL [R1+0x1a3c], R7 ;  /* 0x001a3c0701007387 */ /* 0x000fe60000100800 */
[----:B-1----:R-:W-:Y:S01]  /*6e250*/  IMAD.MOV.U32 R5, RZ, RZ, R12 ;  /* 0x000000ffff057224 */ /* 0x002fe200078e000c */
[----:B------:R1:W-:Y:S04]  /*6e260*/  STL [R1+0x1a00], R12 ;  /* 0x001a000c01007387 */ /* 0x0003e80000100800 */
[----:B------:R-:W2:Y:S04]  /*6e270*/  LDL.LU R15, [R1+0xcb0] ;  /* 0x000cb000010f7983 */ /* 0x000ea80000300800 */
[----:B-1----:R-:W3:Y:S01]  /*6e280*/  LDL.LU R12, [R1+0xcb4] ;  /* 0x000cb400010c7983 */ /* 0x002ee20000300800 */
[----:B------:R-:W-:-:S03]  /*6e290*/  IMAD.MOV.U32 R4, RZ, RZ, R7 ;  /* 0x000000ffff047224 */ /* 0x000fc600078e0007 */
[----:B------:R-:W4:Y:S04]  /*6e2a0*/  LDL.LU R17, [R1+0xcf0] ;  /* 0x000cf00001117983 */ /* 0x000f280000300800 */
[----:B------:R1:W-:Y:S01]  /*6e2b0*/  LDGSTS.E [R2+0x43700], [R4.64], P1 ;  /* 0x4370000004027fae */ /* 0x0003e20008921848 */
[----:B------:R-:W-:-:S03]  /*6e2c0*/  ISETP.GT.AND P1, PT, R0, 0x3b, PT ;  /* 0x0000003b0000780c */ /* 0x000fc60003f24270 */
[----:B------:R-:W5:Y:S04]  /*6e2d0*/  LDL.LU R7, [R1+0xcf4] ;  /* 0x000cf40001077983 */ /* 0x000f680000300800 */
[----:B------:R-:W4:Y:S01]  /*6e2e0*/  LDL.LU R16, [R1+0xd30] ;  /* 0x000d300001107983 */ /* 0x000f220000300800 */
[----:B-1----:R-:W-:-:S03]  /*6e2f0*/  SEL R4, RZ, 0x4, !P1 ;  /* 0x00000004ff047807 */ /* 0x002fc60004800000 */
[----:B------:R-:W4:Y:S01]  /*6e300*/  LDL.LU R13, [R1+0xd34] ;  /* 0x000d3400010d7983 */ /* 0x000f220000300800 */
[----:B------:R-:W-:Y:S02]  /*6e310*/  ISETP.GT.AND P1, PT, R0, 0x3f, PT ;  /* 0x0000003f0000780c */ /* 0x000fe40003f24270 */
[----:B------:R-:W-:-:S04]  /*6e320*/  SEL R4, R4, RZ, !P0 ;  /* 0x000000ff04047207 */ /* 0x000fc80004000000 */
[----:B------:R-:W-:Y:S02]  /*6e330*/  ISETP.NE.U32.AND P2, PT, R4, RZ, PT ;  /* 0x000000ff0400720c */ /* 0x000fe40003f45070 */
[----:B------:R-:W-:-:S04]  /*6e340*/  SEL R4, RZ, 0x4, !P1 ;  /* 0x00000004ff047807 */ /* 0x000fc80004800000 */
[----:B------:R-:W-:-:S04]  /*6e350*/  SEL R4, R4, RZ, !P0 ;  /* 0x000000ff04047207 */ /* 0x000fc80004000000 */
[----:B------:R-:W-:Y:S02]  /*6e360*/  ISETP.NE.U32.AND P1, PT, R4, RZ, PT ;  /* 0x000000ff0400720c */ /* 0x000fe40003f25070 */
[----:B------:R-:W-:-:S05]  /*6e370*/  IADD3 R6, P3, R6, R11, RZ ;  /* 0x0000000b06067210 */ /* 0x000fca0007f7e0ff */
[--C-:B------:R-:W-:Y:S01]  /*6e380*/  IMAD.X R10, R10, 0x1, R3.reuse, P3 ;  /* 0x000000010a0a7824 */ /* 0x100fe200018e0603 */
[----:B------:R-:W-:Y:S01]  /*6e390*/  IADD3 R8, P4, R8, R11, RZ ;  /* 0x0000000b08087210 */ /* 0x000fe20007f9e0ff */
[----:B------:R-:W-:Y:S02]  /*6e3a0*/  IMAD.MOV.U32 R4, RZ, RZ, R6 ;  /* 0x000000ffff047224 */ /* 0x000fe400078e0006 */
[----:B------:R-:W-:Y:S02]  /*6e3b0*/  IMAD.MOV.U32 R5, RZ, RZ, R10 ;  /* 0x000000ffff057224 */ /* 0x000fe400078e000a */
[----:B------:R-:W-:Y:S01]  /*6e3c0*/  IMAD.X R9, R9, 0x1, R3, P4 ;  /* 0x0000000109097824 */ /* 0x000fe200020e0603 */
[----:B------:R-:W-:Y:S04]  /*6e3d0*/  STL [R1+0x1a1c], R6 ;  /* 0x001a1c0601007387 */ /* 0x000fe80000100800 */
[----:B------:R-:W-:Y:S04]  /*6e3e0*/  STL [R1+0x19e0], R10 ;  /* 0x0019e00a01007387 */ /* 0x000fe80000100800 */
[----:B------:R1:W-:Y:S04]  /*6e3f0*/  STL [R1+0x19fc], R8 ;  /* 0x0019fc0801007387 */ /* 0x0003e80000100800 */
[----:B------:R1:W-:Y:S04]  /*6e400*/  STL [R1+0xcac], R9 ;  /* 0x000cac0901007387 */ /* 0x0003e80000100800 */
[----:B------:R1:W-:Y:S04]  /*6e410*/  LDGSTS.E [R2+0x43b00], [R4.64], P2 ;  /* 0x43b0000004027fae */ /* 0x0003e80009121848 */
[----:B------:R-:W4:Y:S01]  /*6e420*/  LDL.LU R14, [R1+0xd70] ;  /* 0x000d7000010e7983 */ /* 0x000f220000300800 */
[----:B-1----:R-:W-:-:S02]  /*6e430*/  IMAD.MOV.U32 R4, RZ, RZ, R8 ;  /* 0x000000ffff047224 */ /* 0x002fc400078e0008 */
[----:B------:R-:W-:Y:S01]  /*6e440*/  IMAD.MOV.U32 R5, RZ, RZ, R9 ;  /* 0x000000ffff057224 */ /* 0x000fe200078e0009 */
[----:B------:R-:W4:Y:S04]  /*6e450*/  LDL.LU R8, [R1+0xd74] ;  /* 0x000d740001087983 */ /* 0x000f280000300800 */
[----:B------:R1:W-:Y:S04]  /*6e460*/  LDGSTS.E [R2+0x43f00], [R4.64], P1 ;  /* 0x43f0000004027fae */ /* 0x0003e80008921848 */
[----:B------:R-:W4:Y:S04]  /*6e470*/  LDL.LU R10, [R1+0xdb0] ;  /* 0x000db000010a7983 */ /* 0x000f280000300800 */
[----:B------:R-:W1:Y:S04]  /*6e480*/  S2R R29, SR_TID.X ;  /* 0x00000000001d7919 */ /* 0x000e680000002100 */
[----:B-1----:R-:W4:Y:S04]  /*6e490*/  LDL.LU R2, [R1+0xdb4] ;  /* 0x000db40001027983 */ /* 0x002f280000300800 */
[----:B------:R-:W4:Y:S01]  /*6e4a0*/  LDL.LU R9, [R1+0xdf4] ;  /* 0x000df40001097983 */ /* 0x000f220000300800 */
[----:B------:R-:W-:-:S03]  /*6e4b0*/  IMAD.U32 R11, RZ, RZ, UR5 ;  /* 0x00000005ff0b7e24 */ /* 0x000fc6000f8e00ff */
[----:B------:R-:W0:Y:S01]  /*6e4c0*/  LDGDEPBAR ;  /* 0x00000000000079af */ /* 0x000e220000000000 */
[----:B------:R-:W-:-:S04]  /*6e4d0*/  LOP3.LUT R6, R29, 0x3f, RZ, 0xc0, !PT ;  /* 0x0000003f1d067812 */ /* 0x000fc800078ec0ff */
[----:B------:R-:W-:Y:S02]  /*6e4e0*/  ISETP.GE.AND P1, PT, R6, R0, PT ;  /* 0x000000000600720c */ /* 0x000fe40003f26270 */
[----:B------:R-:W4:Y:S02]  /*6e4f0*/  LDL.LU R6, [R1+0xe34] ;  /* 0x000e340001067983 */ /* 0x000f240000300800 */
[----:B------:R-:W-:-:S04]  /*6e500*/  SEL R0, RZ, 0x4, P1 ;  /* 0x00000004ff007807 */ /* 0x000fc80000800000 */
[----:B------:R-:W-:-:S04]  /*6e510*/  SEL R0, R0, RZ, !P0 ;  /* 0x000000ff00007207 */ /* 0x000fc80004000000 */
[----:B------:R-:W-:Y:S01]  /*6e520*/  ISETP.NE.U32.AND P0, PT, R0, RZ, PT ;  /* 0x000000ff0000720c */ /* 0x000fe20003f05070 */
[----:B------:R-:W-:Y:S01]  /*6e530*/  IMAD R11, R11, 0x20000, R32 ;  /* 0x000200000b0b7824 */ /* 0x000fe200078e0220 */
[----:B---3--:R-:W-:-:S04]  /*6e540*/  IADD3 R12, P1, R12, UR7, RZ ;  /* 0x000000070c0c7c10 */ /* 0x008fc8000ff3e0ff */
[----:B--2---:R-:W-:Y:S01]  /*6e550*/  IADD3.X R15, R15, UR6, RZ, P1, !PT ;  /* 0x000000060f0f7c10 */ /* 0x004fe20008ffe4ff */
[----:B------:R-:W-:Y:S04]  /*6e560*/  STL [R1+0xcb4], R12 ;  /* 0x000cb40c01007387 */ /* 0x000fe80000100800 */
[----:B------:R1:W-:Y:S01]  /*6e570*/  STL [R1+0xcb0], R15 ;  /* 0x000cb00f01007387 */ /* 0x0003e20000100800 */
[----:B------:R-:W-:Y:S02]  /*6e580*/  IMAD.MOV.U32 R5, RZ, RZ, R15 ;  /* 0x000000ffff057224 */ /* 0x000fe400078e000f */
[----:B------:R-:W-:Y:S01]  /*6e590*/  IMAD.MOV.U32 R4, RZ, RZ, R12 ;  /* 0x000000ffff047224 */ /* 0x000fe200078e000c */
[----:B-----5:R-:W-:Y:S01]  /*6e5a0*/  IADD3 R7, P1, R7, UR7, RZ ;  /* 0x0000000707077c10 */ /* 0x020fe2000ff3e0ff */
[----:B-1----:R-:W2:Y:S04]  /*6e5b0*/  LDL.LU R15, [R1+0xdf0] ;  /* 0x000df000010f7983 */ /* 0x002ea80000300800 */
[----:B------:R-:W3:Y:S01]  /*6e5c0*/  LDL.LU R12, [R1+0xe30] ;  /* 0x000e3000010c7983 */ /* 0x000ee20000300800 */
[----:B----4-:R-:W-:-:S02]  /*6e5d0*/  IADD3.X R17, R17, UR6, RZ, P1, !PT ;  /* 0x0000000611117c10 */ /* 0x010fc40008ffe4ff */
[----:B------:R-:W-:Y:S01]  /*6e5e0*/  IADD3 R13, P2, R13, UR7, RZ ;  /* 0x000000070d0d7c10 */ /* 0x000fe2000ff5e0ff */
[----:B------:R1:W-:Y:S03]  /*6e5f0*/  LDGSTS.E [R11], [R4.64], P0 ;  /* 0x00000000040b7fae */ /* 0x0003e60008121848 */
[----:B------:R-:W-:Y:S01]  /*6e600*/  IADD3.X R16, R16, UR6, RZ, P2, !PT ;  /* 0x0000000610107c10 */ /* 0x000fe200097fe4ff */
[----:B------:R4:W-:Y:S04]  /*6e610*/  STL [R1+0xcf4], R7 ;  /* 0x000cf40701007387 */ /* 0x0009e80000100800 */
[----:B------:R5:W-:Y:S01]  /*6e620*/  STL [R1+0xcf0], R17 ;  /* 0x000cf01101007387 */ /* 0x000be20000100800 */
[----:B-1----:R-:W-:-:S02]  /*6e630*/  IMAD.MOV.U32 R4, RZ, RZ, R7 ;  /* 0x000000ffff047224 */ /* 0x002fc400078e0007 */
[----:B------:R-:W-:Y:S01]  /*6e640*/  IMAD.MOV.U32 R5, RZ, RZ, R17 ;  /* 0x000000ffff057224 */ /* 0x000fe200078e0011 */
[----:B------:R-:W-:Y:S04]  /*6e650*/  STL [R1+0xd34], R13 ;  /* 0x000d340d01007387 */ /* 0x000fe80000100800 */
[----:B----4-:R-:W4:Y:S04]  /*6e660*/  LDL.LU R7, [R1+0xe74] ;  /* 0x000e740001077983 */ /* 0x010f280000300800 */
[----:B------:R1:W-:Y:S04]  /*6e670*/  STL [R1+0xd30], R16 ;  /* 0x000d301001007387 */ /* 0x0003e80000100800 */
[----:B------:R1:W-:Y:S04]  /*6e680*/  LDGSTS.E [R11+0x800], [R4.64], P0 ;  /* 0x00800000040b7fae */ /* 0x0003e80008121848 */
[----:B-----5:R-:W5:Y:S01]  /*6e690*/  LDL.LU R17, [R1+0xeb4] ;  /* 0x000eb40001117983 */ /* 0x020f620000300800 */
[----:B-1----:R-:W-:-:S03]  /*6e6a0*/  IMAD.MOV.U32 R5, RZ, RZ, R16 ;  /* 0x000000ffff057224 */ /* 0x002fc600078e0010 */
[----:B------:R-:W5:Y:S01]  /*6e6b0*/  LDL.LU R16, [R1+0xe70] ;  /* 0x000e700001107983 */ /* 0x000f620000300800 */
[----:B------:R-:W-:-:S03]  /*6e6c0*/  IMAD.MOV.U32 R4, RZ, RZ, R13 ;  /* 0x000000ffff047224 */ /* 0x000fc600078e000d */
[----:B------:R-:W5:Y:S04]  /*6e6d0*/  LDL.LU R18, [R1+0xeb0] ;  /* 0x000eb00001127983 */ /* 0x000f680000300800 */
[----:B------:R-:W5:Y:S04]  /*6e6e0*/  LDL.LU R0, [R1+0xef4] ;  /* 0x000ef40001007983 */ /* 0x000f680000300800 */
[----:B------:R-:W5:Y:S04]  /*6e6f0*/  LDL.LU R13, [R1+0xf34] ;  /* 0x000f3400010d7983 */ /* 0x000f680000300800 */
[----:B------:R1:W-:Y:S01]  /*6e700*/  LDGSTS.E [R11+0x1000], [R4.64], P0 ;  /* 0x01000000040b7fae */ /* 0x0003e20008121848 */
[----:B------:R-:W-:-:S04]  /*6e710*/  IADD3 R8, P1, R8, UR7, RZ ;  /* 0x0000000708087c10 */ /* 0x000fc8000ff3e0ff */
[----:B------:R-:W-:Y:S01]  /*6e720*/  IADD3.X R14, R14, UR6, RZ, P1, !PT ;  /* 0x000000060e0e7c10 */ /* 0x000fe20008ffe4ff */
[----:B------:R1:W-:Y:S02]  /*6e730*/  STL [R1+0xd74], R8 ;  /* 0x000d740801007387 */ /* 0x0003e40000100800 */
[----:B-1----:R-:W-:Y:S02]  /*6e740*/  IMAD.MOV.U32 R4, RZ, RZ, R8 ;  /* 0x000000ffff047224 */ /* 0x002fe400078e0008 */
[----:B------:R1:W-:Y:S01]  /*6e750*/  STL [R1+0xd70], R14 ;  /* 0x000d700e01007387 */ /* 0x0003e20000100800 */
[----:B------:R-:W-:-:S04]  /*6e760*/  IADD3 R2, P2, R2, UR7, RZ ;  /* 0x0000000702027c10 */ /* 0x000fc8000ff5e0ff */
[----:B------:R-:W-:Y:S01]  /*6e770*/  IADD3.X R10, R10, UR6, RZ, P2, !PT ;  /* 0x000000060a0a7c10 */ /* 0x000fe200097fe4ff */
[----:B------:R1:W-:Y:S04]  /*6e780*/  STL [R1+0xdb4], R2 ;  /* 0x000db40201007387 */ /* 0x0003e80000100800 */
[----:B------:R-:W5:Y:S01]  /*6e790*/  LDL.LU R8, [R1+0xef0] ;  /* 0x000ef00001087983 */ /* 0x000f620000300800 */
[----:B------:R-:W-:-:S03]  /*6e7a0*/  IMAD.MOV.U32 R5, RZ, RZ, R14 ;  /* 0x000000ffff057224 */ /* 0x000fc600078e000e */
[----:B------:R1:W-:Y:S04]  /*6e7b0*/  STL [R1+0xdb0], R10 ;  /* 0x000db00a01007387 */ /* 0x0003e80000100800 */
[----:B-1----:R-:W5:Y:S01]  /*6e7c0*/  LDL.LU R14, [R1+0xf30] ;  /* 0x000f3000010e7983 */ /* 0x002f620000300800 */
[----:B------:R-:W-:-:S03]  /*6e7d0*/  IADD3 R9, P1, R9, UR7, RZ ;  /* 0x0000000709097c10 */ /* 0x000fc6000ff3e0ff */
[----:B------:R1:W-:Y:S01]  /*6e7e0*/  LDGSTS.E [R11+0x1800], [R4.64], P0 ;  /* 0x01800000040b7fae */ /* 0x0003e20008121848 */
[----:B------:R-:W-:Y:S01]  /*6e7f0*/  IADD3 R6, P2, R6, UR7, RZ ;  /* 0x0000000706067c10 */ /* 0x000fe2000ff5e0ff */
[----:B-1----:R-:W-:Y:S02]  /*6e800*/  IMAD.MOV.U32 R4, RZ, RZ, R2 ;  /* 0x000000ffff047224 */ /* 0x002fe400078e0002 */
[----:B------:R-:W-:Y:S01]  /*6e810*/  IMAD.MOV.U32 R5, RZ, RZ, R10 ;  /* 0x000000ffff057224 */ /* 0x000fe200078e000a */
[----:B------:R-:W5:Y:S04]  /*6e820*/  LDL.LU R2, [R1+0xf74] ;  /* 0x000f740001027983 */ /* 0x000f680000300800 */
[----:B------:R-:W5:Y:S04]  /*6e830*/  LDL.LU R10, [R1+0xfb4] ;  /* 0x000fb400010a7983 */ /* 0x000f680000300800 */
[----:B------:R1:W-:Y:S04]  /*6e840*/  STL [R1+0xdf4], R9 ;  /* 0x000df40901007387 */ /* 0x0003e80000100800 */
[----:B------:R1:W-:Y:S02]  /*6e850*/  LDGSTS.E [R11+0x2000], [R4.64], P0 ;  /* 0x02000000040b7fae */ /* 0x0003e40008121848 */
[----:B-1----:R-:W-:Y:S01]  /*6e860*/  IMAD.MOV.U32 R4, RZ, RZ, R9 ;  /* 0x000000ffff047224 */ /* 0x002fe200078e0009 */
[----:B--2---:R-:W-:-:S02]  /*6e870*/  IADD3.X R15, R15, UR6, RZ, P1, !PT ;  /* 0x000000060f0f7c10 */ /* 0x004fc40008ffe4ff */
[----:B---3--:R-:W-:-:S03]  /*6e880*/  IADD3.X R12, R12, UR6, RZ, P2, !PT ;  /* 0x000000060c0c7c10 */ /* 0x008fc600097fe4ff */
[----:B------:R1:W-:Y:S04]  /*6e890*/  STL [R1+0xdf0], R15 ;  /* 0x000df00f01007387 */ /* 0x0003e80000100800 */
[----:B------:R-:W-:Y:S04]  /*6e8a0*/  STL [R1+0xe34], R6 ;  /* 0x000e340601007387 */ /* 0x000fe80000100800 */
[----:B------:R-:W2:Y:S01]  /*6e8b0*/  LDL.LU R9, [R1+0xf70] ;  /* 0x000f700001097983 */ /* 0x000ea20000300800 */
[----:B------:R-:W-:-:S03]  /*6e8c0*/  IMAD.MOV.U32 R5, RZ, RZ, R15 ;  /* 0x000000ffff057224 */ /* 0x000fc600078e000f */
[----:B------:R3:W-:Y:S04]  /*6e8d0*/  STL [R1+0xe30], R12 ;  /* 0x000e300c01007387 */ /* 0x0007e80000100800 */
[----:B-1----:R-:W2:Y:S04]  /*6e8e0*/  LDL.LU R15, [R1+0xfb0] ;  /* 0x000fb000010f7983 */ /* 0x002ea80000300800 */
[----:B------:R1:W-:Y:S01]  /*6e8f0*/  LDGSTS.E [R11+0x2800], [R4.64], P0 ;  /* 0x02800000040b7fae */ /* 0x0003e20008121848 */
[----:B----4-:R-:W-:Y:S01]  /*6e900*/  IADD3 R7, P1, R7, UR7, RZ ;  /* 0x0000000707077c10 */ /* 0x010fe2000ff3e0ff */
[----:B-1----:R-:W-:-:S02]  /*6e910*/  IMAD.MOV.U32 R4, RZ, RZ, R6 ;  /* 0x000000ffff047224 */ /* 0x002fc400078e0006 */
[----:B------:R-:W-:Y:S01]  /*6e920*/  IMAD.MOV.U32 R5, RZ, RZ, R12 ;  /* 0x000000ffff057224 */ /* 0x000fe200078e000c */
[----:B-----5:R-:W-:Y:S01]  /*6e930*/  IADD3 R17, P2, R17, UR7, RZ ;  /* 0x0000000711117c10 */ /* 0x020fe2000ff5e0ff */
[----:B---3--:R-:W3:Y:S04]  /*6e940*/  LDL.LU R12, [R1+0xff4] ;  /* 0x000ff400010c7983 */ /* 0x008ee80000300800 */
[----:B------:R-:W4:Y:S01]  /*6e950*/  LDL.LU R6, [R1+0x1034] ;  /* 0x0010340001067983 */ /* 0x000f220000300800 */
[----:B------:R-:W-:-:S03]  /*6e960*/  IADD3.X R16, R16, UR6, RZ, P1, !PT ;  /* 0x0000000610107c10 */ /* 0x000fc60008ffe4ff */
[----:B------:R1:W-:Y:S01]  /*6e970*/  LDGSTS.E [R11+0x3000], [R4.64], P0 ;  /* 0x03000000040b7fae */ /* 0x0003e20008121848 */
[----:B------:R-:W-:-:S03]  /*6e980*/  IADD3.X R18, R18, UR6, RZ, P2, !PT ;  /* 0x0000000612127c10 */ /* 0x000fc600097fe4ff */
[----:B------:R-:W-:Y:S04]  /*6e990*/  STL [R1+0xe74], R7 ;  /* 0x000e740701007387 */ /* 0x000fe80000100800 */
[----:B------:R5:W-:Y:S01]  /*6e9a0*/  STL [R1+0xe70], R16 ;  /* 0x000e701001007387 */ /* 0x000be20000100800 */
[----:B------:R-:W-:Y:S01]  /*6e9b0*/  IADD3 R0, P1, R0, UR7, RZ ;  /* 0x0000000700007c10 */ /* 0x000fe2000ff3e0ff */
[----:B-1----:R-:W-:Y:S02]  /*6e9c0*/  IMAD.MOV.U32 R4, RZ, RZ, R7 ;  /* 0x000000ffff047224 */ /* 0x002fe400078e0007 */
[----:B------:R-:W-:Y:S01]  /*6e9d0*/  IMAD.MOV.U32 R5, RZ, RZ, R16 ;  /* 0x000000ffff057224 */ /* 0x000fe200078e0010 */
[----:B------:R-:W-:Y:S04]  /*6e9e0*/  STL [R1+0xeb4], R17 ;  /* 0x000eb41101007387 */ /* 0x000fe80000100800 */
[----:B-----5:R-:W4:Y:S01]  /*6e9f0*/  LDL.LU R16, [R1+0xff0] ;  /* 0x000ff00001107983 */ /* 0x020f220000300800 */
[----:B------:R-:W-:-:S03]  /*6ea00*/  IADD3 R13, P2, R13, UR7, RZ ;  /* 0x000000070d0d7c10 */ /* 0x000fc6000ff5e0ff */
[----:B------:R1:W-:Y:S04]  /*6ea10*/  LDGSTS.E [R11+0x3800], [R4.64], P0 ;  /* 0x03800000040b7fae */ /* 0x0003e80008121848 */
[----:B------:R-:W-:Y:S04]  /*6ea20*/  STL [R1+0xeb0], R18 ;  /* 0x000eb01201007387 */ /* 0x000fe80000100800 */
[----:B------:R-:W4:Y:S01]  /*6ea30*/  LDL.LU R7, [R1+0x1030] ;  /* 0x0010300001077983 */ /* 0x000f220000300800 */
[----:B-1----:R-:W-:Y:S02]  /*6ea40*/  IMAD.MOV.U32 R4, RZ, RZ, R17 ;  /* 0x000000ffff047224 */ /* 0x002fe400078e0011 */
[----:B------:R-:W-:Y:S01]  /*6ea50*/  IMAD.MOV.U32 R5, RZ, RZ, R18 ;  /* 0x000000ffff057224 */ /* 0x000fe200078e0012 */
[----:B------:R-:W-:Y:S04]  /*6ea60*/  STL [R1+0xef4], R0 ;  /* 0x000ef40001007387 */ /* 0x000fe80000100800 */
[----:B------:R1:W-:Y:S02]  /*6ea70*/  LDGSTS.E [R11+0x4000], [R4.64], P0 ;  /* 0x04000000040b7fae */ /* 0x0003e40008121848 */
[----:B-1----:R-:W-:Y:S01]  /*6ea80*/  IMAD.MOV.U32 R4, RZ, RZ, R0 ;  /* 0x000000ffff047224 */ /* 0x002fe200078e0000 */
[----:B------:R-:W-:-:S05]  /*6ea90*/  IADD3.X R8, R8, UR6, RZ, P1, !PT ;  /* 0x0000000608087c10 */ /* 0x000fca0008ffe4ff */
[----:B------:R-:W-:Y:S01]  /*6eaa0*/  IMAD.MOV.U32 R5, RZ, RZ, R8 ;  /* 0x000000ffff057224 */ /* 0x000fe200078e0008 */
[----:B------:R1:W-:Y:S01]  /*6eab0*/  STL [R1+0xef0], R8 ;  /* 0x000ef00801007387 */ /* 0x0003e20000100800 */
[----:B------:R-:W-:-:S03]  /*6eac0*/  IADD3.X R14, R14, UR6, RZ, P2, !PT ;  /* 0x000000060e0e7c10 */ /* 0x000fc600097fe4ff */
[----:B------:R-:W-:Y:S04]  /*6ead0*/  STL [R1+0xf34], R13 ;  /* 0x000f340d01007387 */ /* 0x000fe80000100800 */
[----:B------:R1:W-:Y:S04]  /*6eae0*/  LDGSTS.E [R11+0x4800], [R4.64], P0 ;  /* 0x04800000040b7fae */ /* 0x0003e80008121848 */
[----:B-1----:R-:W4:Y:S04]  /*6eaf0*/  LDL.LU R8, [R1+0x1074] ;  /* 0x0010740001087983 */ /* 0x002f280000300800 */
[----:B------:R1:W-:Y:S04]  /*6eb00*/  STL [R1+0xf30], R14 ;  /* 0x000f300e01007387 */ /* 0x0003e80000100800 */
[----:B------:R-:W4:Y:S01]  /*6eb10*/  LDL.LU R0, [R1+0x10b4] ;  /* 0x0010b40001007983 */ /* 0x000f220000300800 */
[----:B------:R-:W-:-:S03]  /*6eb20*/  IMAD.MOV.U32 R5, RZ, RZ, R14 ;  /* 0x000000ffff057224 */ /* 0x000fc600078e000e */
[----:B-1----:R-:W4:Y:S01]  /*6eb30*/  LDL.LU R14, [R1+0x1070] ;  /* 0x00107000010e7983 */ /* 0x002f220000300800 */
[----:B------:R-:W-:-:S03]  /*6eb40*/  IMAD.MOV.U32 R4, RZ, RZ, R13 ;  /* 0x000000ffff047224 */ /* 0x000fc600078e000d */
[----:B------:R-:W4:Y:S01]  /*6eb50*/  LDL.LU R13, [R1+0x10b0] ;  /* 0x0010b000010d7983 */ /* 0x000f220000300800 */
[----:B------:R-:W-:Y:S02]  /*6eb60*/  IADD3 R2, P1, R2, UR7, RZ ;  /* 0x0000000702027c10 */ /* 0x000fe4000ff3e0ff */
[----:B------:R-:W-:Y:S01]  /*6eb70*/  IADD3 R10, P2, R10, UR7, RZ ;  /* 0x000000070a0a7c10 */ /* 0x000fe2000ff5e0ff */
[----:B------:R1:W-:Y:S04]  /*6eb80*/  LDGSTS.E [R11+0x5000], [R4.64], P0 ;  /* 0x05000000040b7fae */ /* 0x0003e80008121848 */
[----:B------:R-:W-:Y:S01]  /*6eb90*/  STL [R1+0xf74], R2 ;  /* 0x000f740201007387 */ /* 0x000fe20000100800 */
[----:B-1----:R-:W-:Y:S01]  /*6eba0*/  IMAD.MOV.U32 R4, RZ, RZ, R2 ;  /* 0x000000ffff047224 */ /* 0x002fe200078e0002 */
[----:B--2---:R-:W-:-:S05]  /*6ebb0*/  IADD3.X R9, R9, UR6, RZ, P1, !PT ;  /* 0x0000000609097c10 */ /* 0x004fca0008ffe4ff */
[----:B------:R-:W-:Y:S01]  /*6ebc0*/  IMAD.MOV.U32 R5, RZ, RZ, R9 ;  /* 0x000000ffff057224 */ /* 0x000fe200078e0009 */
[----:B------:R1:W-:Y:S01]  /*6ebd0*/  STL [R1+0xf70], R9 ;  /* 0x000f700901007387 */ /* 0x0003e20000100800 */
[----:B------:R-:W-:-:S03]  /*6ebe0*/  IADD3.X R15, R15, UR6, RZ, P2, !PT ;  /* 0x000000060f0f7c10 */ /* 0x000fc600097fe4ff */
[----:B------:R-:W-:Y:S04]  /*6ebf0*/  STL [R1+0xfb4], R10 ;  /* 0x000fb40a01007387 */ /* 0x000fe80000100800 */
[----:B------:R2:W-:Y:S04]  /*6ec00*/  LDGSTS.E [R11+0x5800], [R4.64], P0 ;  /* 0x05800000040b7fae */ /* 0x0005e80008121848 */
[----:B-1----:R-:W5:Y:S04]  /*6ec10*/  LDL.LU R9, [R1+0x10f4] ;  /* 0x0010f40001097983 */ /* 0x002f680000300800 */
[----:B------:R1:W-:Y:S04]  /*6ec20*/  STL [R1+0xfb0], R15 ;  /* 0x000fb00f01007387 */ /* 0x0003e80000100800 */
[----:B------:R-:W5:Y:S01]  /*6ec30*/  LDL.LU R2, [R1+0x1134] ;  /* 0x0011340001027983 */ /* 0x000f620000300800 */
[----:B--2---:R-:W-:-:S03]  /*6ec40*/  IMAD.MOV.U32 R5, RZ, RZ, R15 ;  /* 0x000000ffff057224 */ /* 0x004fc600078e000f */
[----:B-1----:R-:W2:Y:S01]  /*6ec50*/  LDL.LU R15, [R1+0x10f0] ;  /* 0x0010f000010f7983 */ /* 0x002ea20000300800 */
[----:B------:R-:W-:-:S03]  /*6ec60*/  IMAD.MOV.U32 R4, RZ, RZ, R10 ;  /* 0x000000ffff047224 */ /* 0x000fc600078e000a */
[----:B------:R-:W2:Y:S01]  /*6ec70*/  LDL.LU R10, [R1+0x1130] ;  /* 0x00113000010a7983 */ /* 0x000ea20000300800 */
[----:B---3--:R-:W-:Y:S02]  /*6ec80*/  IADD3 R12, P1, R12, UR7, RZ ;  /* 0x000000070c0c7c10 */ /* 0x008fe4000ff3e0ff */
[----:B----4-:R-:W-:Y:S01]  /*6ec90*/  IADD3 R6, P2, R6, UR7, RZ ;  /* 0x0000000706067c10 */ /* 0x010fe2000ff5e0ff */
[----:B------:R1:W-:Y:S04]  /*6eca0*/  LDGSTS.E [R11+0x6000], [R4.64], P0 ;  /* 0x06000000040b7fae */ /* 0x0003e80008121848 */
[----:B------:R3:W-:Y:S01]  /*6ecb0*/  STL [R1+0xff4], R12 ;  /* 0x000ff40c01007387 */ /* 0x0007e20000100800 */
[----:B------:R-:W-:Y:S01]  /*6ecc0*/  IADD3.X R16, R16, UR6, RZ, P1, !PT ;  /* 0x0000000610107c10 */ /* 0x000fe20008ffe4ff */
[----:B-1----:R-:W-:-:S04]  /*6ecd0*/  IMAD.MOV.U32 R4, RZ, RZ, R12 ;  /* 0x000000ffff047224 */ /* 0x002fc800078e000c */
[----:B------:R1:W-:Y:S04]  /*6ece0*/  STL [R1+0xff0], R16 ;  /* 0x000ff01001007387 */ /* 0x0003e80000100800 */
[----:B------:R4:W-:Y:S01]  /*6ecf0*/  STL [R1+0x1034], R6 ;  /* 0x0010340601007387 */ /* 0x0009e20000100800 */
[----:B------:R-:W-:-:S03]  /*6ed00*/  IADD3.X R7, R7, UR6, RZ, P2, !PT ;  /* 0x0000000607077c10 */ /* 0x000fc600097fe4ff */
[----:B---3--:R-:W3:Y:S01]  /*6ed10*/  LDL.LU R12, [R1+0x1174] ;  /* 0x00117400010c7983 */ /* 0x008ee20000300800 */
[----:B------:R-:W-:-:S03]  /*6ed20*/  IMAD.MOV.U32 R5, RZ, RZ, R16 ;  /* 0x000000ffff057224 */ /* 0x000fc600078e0010 */
[----:B------:R4:W-:Y:S04]  /*6ed30*/  STL [R1+0x1030], R7 ;  /* 0x0010300701007387 */ /* 0x0009e80000100800 */
[----:B------:R-:W3:Y:S04]  /*6ed40*/  LDL.LU R17, [R1+0x11b4] ;  /* 0x0011b40001117983 */ /* 0x000ee80000300800 */
[----:B-1----:R-:W3:Y:S04]  /*6ed50*/  LDL.LU R16, [R1+0x1170] ;  /* 0x0011700001107983 */ /* 0x002ee80000300800 */
[----:B------:R1:W-:Y:S04]  /*6ed60*/  LDGSTS.E [R11+0x6800], [R4.64], P0 ;  /* 0x06800000040b7fae */ /* 0x0003e80008121848 */
[----:B------:R-:W3:Y:S01]  /*6ed70*/  LDL.LU R18, [R1+0x11b0] ;  /* 0x0011b00001127983 */ /* 0x000ee20000300800 */
[----:B-1----:R-:W-:-:S02]  /*6ed80*/  IMAD.MOV.U32 R4, RZ, RZ, R6 ;  /* 0x000000ffff047224 */ /* 0x002fc400078e0006 */
[----:B------:R-:W-:Y:S01]  /*6ed90*/  IMAD.MOV.U32 R5, RZ, RZ, R7 ;  /* 0x000000ffff057224 */ /* 0x000fe200078e0007 */
[----:B----4-:R-:W4:Y:S04]  /*6eda0*/  LDL.LU R6, [R1+0x11f4] ;  /* 0x0011f40001067983 */ /* 0x010f280000300800 */
[----:B------:R-:W4:Y:S04]  /*6edb0*/  LDL.LU R7, [R1+0x1234] ;  /* 0x0012340001077983 */ /* 0x000f280000300800 */
[----:B------:R1:W-:Y:S01]  /*6edc0*/  LDGSTS.E [R11+0x7000], [R4.64], P0 ;  /* 0x07000000040b7fae */ /* 0x0003e20008121848 */
[----:B------:R-:W-:-:S05]  /*6edd0*/  IADD3 R8, P1, R8, UR7, RZ ;  /* 0x0000000708087c10 */ /* 0x000fca000ff3e0ff */
[----:B------:R1:W-:Y:S01]  /*6ede0*/  STL [R1+0x1074], R8 ;  /* 0x0010740801007387 */ /* 0x0003e20000100800 */
[----:B------:R-:W-:Y:S02]  /*6edf0*/  IADD3 R0, P2, R0, UR7, RZ ;  /* 0x0000000700007c10 */ /* 0x000fe4000ff5e0ff */
[----:B------:R-:W-:Y:S01]  /*6ee00*/  IADD3.X R14, R14, UR6, RZ, P1, !PT ;  /* 0x000000060e0e7c10 */ /* 0x000fe20008ffe4ff */
[----:B-1----:R-:W-:Y:S01]  /*6ee10*/  IMAD.MOV.U32 R4, RZ, RZ, R8 ;  /* 0x000000ffff047224 */ /* 0x002fe200078e0008 */
[----:B------:R-:W-:-:S03]  /*6ee20*/  IADD3.X R13, R13, UR6, RZ, P2, !PT ;  /* 0x000000060d0d7c10 */ /* 0x000fc600097fe4ff */
[----:B------:R1:W-:Y:S04]  /*6ee30*/  STL [R1+0x1070], R14 ;  /* 0x0010700e01007387 */ /* 0x0003e80000100800 */
[----:B------:R1:W-:Y:S04]  /*6ee40*/  STL [R1+0x10b4], R0 ;  /* 0x0010b40001007387 */ /* 0x0003e80000100800 */
[----:B------:R-:W4:Y:S01]  /*6ee50*/  LDL.LU R8, [R1+0x11f0] ;  /* 0x0011f00001087983 */ /* 0x000f220000300800 */
[----:B------:R-:W-:-:S03]  /*6ee60*/  IMAD.MOV.U32 R5, RZ, RZ, R14 ;  /* 0x000000ffff057224 */ /* 0x000fc600078e000e */
[----:B------:R1:W-:Y:S04]  /*6ee70*/  STL [R1+0x10b0], R13 ;  /* 0x0010b00d01007387 */ /* 0x0003e80000100800 */
[----:B-1----:R-:W4:Y:S04]  /*6ee80*/  LDL.LU R14, [R1+0x1230] ;  /* 0x00123000010e7983 */ /* 0x002f280000300800 */
[----:B------:R1:W-:Y:S02]  /*6ee90*/  LDGSTS.E [R11+0x7800], [R4.64], P0 ;  /* 0x07800000040b7fae */ /* 0x0003e40008121848 */
[----:B-1----:R-:W-:-:S02]  /*6eea0*/  IMAD.MOV.U32 R4, RZ, RZ, R0 ;  /* 0x000000ffff047224 */ /* 0x002fc400078e0000 */
[----:B------:R-:W-:Y:S01]  /*6eeb0*/  IMAD.MOV.U32 R5, RZ, RZ, R13 ;  /* 0x000000ffff057224 */ /* 0x000fe200078e000d */
[----:B------:R-:W4:Y:S04]  /*6eec0*/  LDL.LU R0, [R1+0x1274] ;  /* 0x0012740001007983 */ /* 0x000f280000300800 */
[----:B------:R-:W4:Y:S04]  /*6eed0*/  LDL.LU R13, [R1+0x12b4] ;  /* 0x0012b400010d7983 */ /* 0x000f280000300800 */
[----:B------:R1:W-:Y:S01]  /*6eee0*/  LDGSTS.E [R11+0x8000], [R4.64], P0 ;  /* 0x08000000040b7fae */ /* 0x0003e20008121848 */
[----:B-----5:R-:W-:-:S05]  /*6eef0*/  IADD3 R9, P1, R9, UR7, RZ ;  /* 0x0000000709097c10 */ /* 0x020fca000ff3e0ff */
[----:B------:R5:W-:Y:S01]  /*6ef00*/  STL [R1+0x10f4], R9 ;  /* 0x0010f40901007387 */ /* 0x000be20000100800 */
[----:B------:R-:W-:Y:S02]  /*6ef10*/  IADD3 R2, P2, R2, UR7, RZ ;  /* 0x0000000702027c10 */ /* 0x000fe4000ff5e0ff */
[----:B--2---:R-:W-:Y:S01]  /*6ef20*/  IADD3.X R15, R15, UR6, RZ, P1, !PT ;  /* 0x000000060f0f7c10 */ /* 0x004fe20008ffe4ff */
[----:B-1----:R-:W-:Y:S01]  /*6ef30*/  IMAD.MOV.U32 R4, RZ, RZ, R9 ;  /* 0x000000ffff047224 */ /* 0x002fe200078e0009 */
[----:B------:R-:W-:-:S03]  /*6ef40*/  IADD3.X R10, R10, UR6, RZ, P2, !PT ;  /* 0x000000060a0a7c10 */ /* 0x000fc600097fe4ff */
[----:B------:R1:W-:Y:S04]  /*6ef50*/  STL [R1+0x10f0], R15 ;  /* 0x0010f00f01007387 */ /* 0x0003e80000100800 */
[----:B------:R-:W-:Y:S04]  /*6ef60*/  STL [R1+0x1134], R2 ;  /* 0x0011340201007387 */ /* 0x000fe80000100800 */
[----:B-----5:R-:W2:Y:S01]  /*6ef70*/  LDL.LU R9, [R1+0x1270] ;  /* 0x0012700001097983 */ /* 0x020ea20000300800 */
[----:B------:R-:W-:-:S03]  /*6ef80*/  IMAD.MOV.U32 R5, RZ, RZ, R15 ;  /* 0x000000ffff057224 */ /* 0x000fc600078e000f */
[----:B------:R5:W-:Y:S04]  /*6ef90*/  STL [R1+0x1130], R10 ;  /* 0x0011300a01007387 */ /* 0x000be80000100800 */
[----:B-1----:R-:W2:Y:S04]  /*6efa0*/  LDL.LU R15, [R1+0x12b0] ;  /* 0x0012b000010f7983 */ /* 0x002ea80000300800 */
[----:B------:R1:W-:Y:S01]  /*6efb0*/  LDGSTS.E [R11+0x8800], [R4.64], P0 ;  /* 0x08800000040b7fae */ /* 0x0003e20008121848 */
[----:B---3--:R-:W-:Y:S01]  /*6efc0*/  IADD3 R12, P1, R12, UR7, RZ ;  /* 0x000000070c0c7c10 */ /* 0x008fe2000ff3e0ff */
[----:B-1----:R-:W-:-:S02]  /*6efd0*/  IMAD.MOV.U32 R4, RZ, RZ, R2 ;  /* 0x000000ffff047224 */ /* 0x002fc400078e0002 */
[----:B------:R-:W-:Y:S02]  /*6efe0*/  IMAD.MOV.U32 R5, RZ, RZ, R10 ;  /* 0x000000ffff057224 */ /* 0x000fe400078e000a */
[----:B-----5:R-:W3:Y:S01]  /*6eff0*/  LDL.LU R10, [R1+0x12f4] ;  /* 0x0012f400010a7983 */ /* 0x020ee20000300800 */
[----:B------:R-:W-:-:S03]  /*6f000*/  IADD3 R17, P2, R17, UR7, RZ ;  /* 0x0000000711117c10 */ /* 0x000fc6000ff5e0ff */
[----:B------:R-:W5:Y:S01]  /*6f010*/  LDL.LU R2, [R1+0x1334] ;  /* 0x0013340001027983 */ /* 0x000f620000300800 */
[----:B------:R-:W-:-:S03]  /*6f020*/  IADD3.X R16, R16, UR6, RZ, P1, !PT ;  /* 0x0000000610107c10 */ /* 0x000fc60008ffe4ff */
[----:B------:R1:W-:Y:S04]  /*6f030*/  LDGSTS.E [R11+0x9000], [R4.64], P0 ;  /* 0x09000000040b7fae */ /* 0x0003e80008121848 */
[----:B------:R-:W-:Y:S01]  /*6f040*/  STL [R1+0x1174], R12 ;  /* 0x0011740c01007387 */ /* 0x000fe20000100800 */
[----:B------:R-:W-:-:S03]  /*6f050*/  IADD3.X R18, R18, UR6, RZ, P2, !PT ;  /* 0x0000000612127c10 */ /* 0x000fc600097fe4ff */
[----:B------:R4:W-:Y:S01]  /*6f060*/  STL [R1+0x1170], R16 ;  /* 0x0011701001007387 */ /* 0x0009e20000100800 */
[----:B-1----:R-:W-:-:S03]  /*6f070*/  IMAD.MOV.U32 R4, RZ, RZ, R12 ;  /* 0x000000ffff047224 */ /* 0x002fc600078e000c */
[----:B------:R-:W-:Y:S01]  /*6f080*/  STL [R1+0x11b4], R17 ;  /* 0x0011b41101007387 */ /* 0x000fe20000100800 */
[----:B------:R-:W-:-:S03]  /*6f090*/  IMAD.MOV.U32 R5, RZ, RZ, R16 ;  /* 0x000000ffff057224 */ /* 0x000fc600078e0010 */
[----:B----4-:R-:W5:Y:S01]  /*6f0a0*/  LDL.LU R16, [R1+0x12f0] ;  /* 0x0012f00001107983 */ /* 0x010f620000300800 */
[----:B------:R-:W-:-:S03]  /*6f0b0*/  IADD3 R6, P1, R6, UR7, RZ ;  /* 0x0000000706067c10 */ /* 0x000fc6000ff3e0ff */
[----:B------:R-:W-:Y:S01]  /*6f0c0*/  STL [R1+0x11b0], R18 ;  /* 0x0011b01201007387 */ /* 0x000fe20000100800 */
[----:B------:R-:W-:-:S03]  /*6f0d0*/  IADD3 R7, P2, R7, UR7, RZ ;  /* 0x0000000707077c10 */ /* 0x000fc6000ff5e0ff */
[----:B------:R1:W-:Y:S04]  /*6f0e0*/  LDGSTS.E [R11+0x9800], [R4.64], P0 ;  /* 0x09800000040b7fae */ /* 0x0003e80008121848 */
[----:B------:R-:W5:Y:S01]  /*6f0f0*/  LDL.LU R12, [R1+0x1330] ;  /* 0x00133000010c7983 */ /* 0x000f620000300800 */
        /* <DEDUP_REMOVED lines=14> */
[----:B------:R-:W-:-:S03]  /*6f1e0*/  IMAD.MOV.U32 R5, RZ, RZ, R14 ;  /* 0x000000ffff057224 */ /* 0x000fc600078e000e */
[----:B-1----:R-:W5:Y:S01]  /*6f1f0*/  LDL.LU R14, [R1+0x1370] ;  /* 0x00137000010e7983 */ /* 0x002f620000300800 */
[----:B------:R-:W-:-:S03]  /*6f200*/  IMAD.MOV.U32 R4, RZ, RZ, R7 ;  /* 0x000000ffff047224 */ /* 0x000fc600078e0007 */
[----:B------:R-:W5:Y:S01]  /*6f210*/  LDL.LU R7, [R1+0x13b0] ;  /* 0x0013b00001077983 */ /* 0x000f620000300800 */
        /* <DEDUP_REMOVED lines=9> */
[----:B------:R2:W-:Y:S04]  /*6f2b0*/  STL [R1+0x12b4], R13 ;  /* 0x0012b40d01007387 */ /* 0x0005e80000100800 */
[----:B------:R2:W-:Y:S04]  /*6f2c0*/  LDGSTS.E [R11+0xb800], [R4.64], P0 ;  /* 0x0b800000040b7fae */ /* 0x0005e80008121848 */
[----:B-1----:R-:W4:Y:S04]  /*6f2d0*/  LDL.LU R9, [R1+0x13f4] ;  /* 0x0013f40001097983 */ /* 0x002f280000300800 */
[----:B------:R1:W-:Y:S04]  /*6f2e0*/  STL [R1+0x12b0], R15 ;  /* 0x0012b00f01007387 */ /* 0x0003e80000100800 */
[----:B------:R-:W4:Y:S01]  /*6f2f0*/  LDL.LU R0, [R1+0x1434] ;  /* 0x0014340001007983 */ /* 0x000f220000300800 */
[----:B--2---:R-:W-:-:S03]  /*6f300*/  IMAD.MOV.U32 R4, RZ, RZ, R13 ;  /* 0x000000ffff047224 */ /* 0x004fc600078e000d */
[----:B------:R-:W2:Y:S01]  /*6f310*/  LDL.LU R13, [R1+0x13f0] ;  /* 0x0013f000010d7983 */ /* 0x000ea20000300800 */
[----:B------:R-:W-:-:S03]  /*6f320*/  IMAD.MOV.U32 R5, RZ, RZ, R15 ;  /* 0x000000ffff057224 */ /* 0x000fc600078e000f */
[----:B-1----:R-:W2:Y:S01]  /*6f330*/  LDL.LU R15, [R1+0x1430] ;  /* 0x00143000010f7983 */ /* 0x002ea20000300800 */
[----:B---3--:R-:W-:Y:S02]  /*6f340*/  IADD3 R10, P1, R10, UR7, RZ ;  /* 0x000000070a0a7c10 */ /* 0x008fe4000ff3e0ff */
[----:B-----5:R-:W-:Y:S01]  /*6f350*/  IADD3 R2, P2, R2, UR7, RZ ;  /* 0x0000000702027c10 */ /* 0x020fe2000ff5e0ff */
        /* <DEDUP_REMOVED lines=12> */
[----:B------:R-:W3:Y:S04]  /*6f420*/  LDL.LU R18, [R1+0x14b0] ;  /* 0x0014b00001127983 */ /* 0x000ee80000300800 */
[----:B------:R1:W-:Y:S02]  /*6f430*/  LDGSTS.E [R11+0xc800], [R4.64], P0 ;  /* 0x0c800000040b7fae */ /* 0x0003e40008121848 */
[----:B-1----:R-:W-:-:S02]  /*6f440*/  IMAD.MOV.U32 R4, RZ, RZ, R2 ;  /* 0x000000ffff047224 */ /* 0x002fc400078e0002 */
[----:B------:R-:W-:Y:S01]  /*6f450*/  IMAD.MOV.U32 R5, RZ, RZ, R12 ;  /* 0x000000ffff057224 */ /* 0x000fe200078e000c */
[----:B-----5:R-:W5:Y:S04]  /*6f460*/  LDL.LU R2, [R1+0x14f4] ;  /* 0x0014f40001027983 */ /* 0x020f680000300800 */
[----:B------:R-:W5:Y:S04]  /*6f470*/  LDL.LU R12, [R1+0x1534] ;  /* 0x00153400010c7983 */ /* 0x000f680000300800 */
        /* <DEDUP_REMOVED lines=9> */
[----:B------:R-:W5:Y:S01]  /*6f510*/  LDL.LU R8, [R1+0x14f0] ;  /* 0x0014f00001087983 */ /* 0x000f620000300800 */
[----:B------:R-:W-:-:S03]  /*6f520*/  IMAD.MOV.U32 R5, RZ, RZ, R14 ;  /* 0x000000ffff057224 */ /* 0x000fc600078e000e */
[----:B------:R1:W-:Y:S04]  /*6f530*/  STL [R1+0x13b0], R7 ;  /* 0x0013b00701007387 */ /* 0x0003e80000100800 */
[----:B-1----:R-:W5:Y:S04]  /*6f540*/  LDL.LU R14, [R1+0x1530] ;  /* 0x00153000010e7983 */ /* 0x002f680000300800 */
[----:B------:R1:W-:Y:S02]  /*6f550*/  LDGSTS.E [R11+0xd800], [R4.64], P0 ;  /* 0x0d800000040b7fae */ /* 0x0003e40008121848 */
[----:B-1----:R-:W-:-:S02]  /*6f560*/  IMAD.MOV.U32 R4, RZ, RZ, R6 ;  /* 0x000000ffff047224 */ /* 0x002fc400078e0006 */
[----:B------:R-:W-:Y:S01]  /*6f570*/  IMAD.MOV.U32 R5, RZ, RZ, R7 ;  /* 0x000000ffff057224 */ /* 0x000fe200078e0007 */
[----:B------:R-:W5:Y:S04]  /*6f580*/  LDL.LU R6, [R1+0x1574] ;  /* 0x0015740001067983 */ /* 0x000f680000300800 */
[----:B------:R-:W5:Y:S04]  /*6f590*/  LDL.LU R7, [R1+0x15b4] ;  /* 0x0015b40001077983 */ /* 0x000f680000300800 */
[----:B------:R1:W-:Y:S01]  /*6f5a0*/  LDGSTS.E [R11+0xe000], [R4.64], P0 ;  /* 0x0e000000040b7fae */ /* 0x0003e20008121848 */
[----:B----4-:R-:W-:-:S05]  /*6f5b0*/  IADD3 R9, P1, R9, UR7, RZ ;  /* 0x0000000709097c10 */ /* 0x010fca000ff3e0ff */
[----:B------:R4:W-:Y:S01]  /*6f5c0*/  STL [R1+0x13f4], R9 ;  /* 0x0013f40901007387 */ /* 0x0009e20000100800 */
[----:B------:R-:W-:Y:S02]  /*6f5d0*/  IADD3 R0, P2, R0, UR7, RZ ;  /* 0x0000000700007c10 */ /* 0x000fe4000ff5e0ff */
[----:B--2---:R-:W-:Y:S01]  /*6f5e0*/  IADD3.X R13, R13, UR6, RZ, P1, !PT ;  /* 0x000000060d0d7c10 */ /* 0x004fe20008ffe4ff */
[----:B-1----:R-:W-:Y:S01]  /*6f5f0*/  IMAD.MOV.U32 R4, RZ, RZ, R9 ;  /* 0x000000ffff047224 */ /* 0x002fe200078e0009 */
[----:B------:R-:W-:-:S03]  /*6f600*/  IADD3.X R15, R15, UR6, RZ, P2, !PT ;  /* 0x000000060f0f7c10 */ /* 0x000fc600097fe4ff */
[----:B------:R1:W-:Y:S04]  /*6f610*/  STL [R1+0x13f0], R13 ;  /* 0x0013f00d01007387 */ /* 0x0003e80000100800 */
[----:B------:R-:W-:Y:S04]  /*6f620*/  STL [R1+0x1434], R0 ;  /* 0x0014340001007387 */ /* 0x000fe80000100800 */
[----:B----4-:R-:W2:Y:S01]  /*6f630*/  LDL.LU R9, [R1+0x1570] ;  /* 0x0015700001097983 */ /* 0x010ea20000300800 */
[----:B------:R-:W-:-:S03]  /*6f640*/  IMAD.MOV.U32 R5, RZ, RZ, R13 ;  /* 0x000000ffff057224 */ /* 0x000fc600078e000d */
[----:B------:R4:W-:Y:S04]  /*6f650*/  STL [R1+0x1430], R15 ;  /* 0x0014300f01007387 */ /* 0x0009e80000100800 */
[----:B-1----:R-:W2:Y:S04]  /*6f660*/  LDL.LU R13, [R1+0x15b0] ;  /* 0x0015b000010d7983 */ /* 0x002ea80000300800 */
[----:B------:R1:W-:Y:S01]  /*6f670*/  LDGSTS.E [R11+0xe800], [R4.64], P0 ;  /* 0x0e800000040b7fae */ /* 0x0003e20008121848 */
[----:B---3--:R-:W-:Y:S01]  /*6f680*/  IADD3 R10, P1, R10, UR7, RZ ;  /* 0x000000070a0a7c10 */ /* 0x008fe2000ff3e0ff */
[----:B-1----:R-:W-:-:S02]  /*6f690*/  IMAD.MOV.U32 R4, RZ, RZ, R0 ;  /* 0x000000ffff047224 */ /* 0x002fc400078e0000 */
[----:B------:R-:W-:Y:S02]  /*6f6a0*/  IMAD.MOV.U32 R5, RZ, RZ, R15 ;  /* 0x000000ffff057224 */ /* 0x000fe400078e000f */
[----:B----4-:R-:W3:Y:S01]  /*6f6b0*/  LDL.LU R15, [R1+0x15f4] ;  /* 0x0015f400010f7983 */ /* 0x010ee20000300800 */
[----:B------:R-:W-:-:S03]  /*6f6c0*/  IADD3 R17, P2, R17, UR7, RZ ;  /* 0x0000000711117c10 */ /* 0x000fc6000ff5e0ff */
[----:B------:R-:W4:Y:S01]  /*6f6d0*/  LDL.LU R0, [R1+0x1634] ;  /* 0x0016340001007983 */ /* 0x000f220000300800 */
[----:B------:R-:W-:-:S03]  /*6f6e0*/  IADD3.X R16, R16, UR6, RZ, P1, !PT ;  /* 0x0000000610107c10 */ /* 0x000fc60008ffe4ff */
[----:B------:R-:W-:Y:S01]  /*6f6f0*/  STL [R1+0x1474], R10 ;  /* 0x0014740a01007387 */ /* 0x000fe20000100800 */
[----:B------:R-:W-:-:S03]  /*6f700*/  IADD3.X R18, R18, UR6, RZ, P2, !PT ;  /* 0x0000000612127c10 */ /* 0x000fc600097fe4ff */
[----:B------:R1:W-:Y:S04]  /*6f710*/  LDGSTS.E [R11+0xf000], [R4.64], P0 ;  /* 0x0f000000040b7fae */ /* 0x0003e80008121848 */
[----:B------:R1:W-:Y:S04]  /*6f720*/  STL [R1+0x1470], R16 ;  /* 0x0014701001007387 */ /* 0x0003e80000100800 */
[----:B------:R-:W-:Y:S01]  /*6f730*/  STL [R1+0x14b4], R17 ;  /* 0x0014b41101007387 */ /* 0x000fe20000100800 */
[----:B-1----:R-:W-:Y:S02]  /*6f740*/  IMAD.MOV.U32 R4, RZ, RZ, R10 ;  /* 0x000000ffff047224 */ /* 0x002fe400078e000a */
[----:B------:R-:W-:-:S02]  /*6f750*/  IMAD.MOV.U32 R5, RZ, RZ, R16 ;  /* 0x000000ffff057224 */ /* 0x000fc400078e0010 */
[----:B------:R-:W4:Y:S01]  /*6f760*/  LDL.LU R16, [R1+0x15f0] ;  /* 0x0015f00001107983 */ /* 0x000f220000300800 */
[----:B-----5:R-:W-:-:S03]  /*6f770*/  IADD3 R2, P1, R2, UR7, RZ ;  /* 0x0000000702027c10 */ /* 0x020fc6000ff3e0ff */
[----:B------:R-:W-:Y:S04]  /*6f780*/  STL [R1+0x14b0], R18 ;  /* 0x0014b01201007387 */ /* 0x000fe80000100800 */
[----:B------:R-:W4:Y:S01]  /*6f790*/  LDL.LU R10, [R1+0x1630] ;  /* 0x00163000010a7983 */ /* 0x000f220000300800 */
[----:B------:R-:W-:-:S03]  /*6f7a0*/  IADD3 R12, P2, R12, UR7, RZ ;  /* 0x000000070c0c7c10 */ /* 0x000fc6000ff5e0ff */
[----:B------:R1:W-:Y:S04]  /*6f7b0*/  LDGSTS.E [R11+0xf800], [R4.64], P0 ;  /* 0x0f800000040b7fae */ /* 0x0003e80008121848 */
[----:B------:R1:W-:Y:S02]  /*6f7c0*/  STL [R1+0x14f4], R2 ;  /* 0x0014f40201007387 */ /* 0x0003e40000100800 */
[----:B-1----:R-:W-:Y:S02]  /*6f7d0*/  IMAD.MOV.U32 R4, RZ, RZ, R17 ;  /* 0x000000ffff047224 */ /* 0x002fe400078e0011 */
[----:B------:R-:W-:-:S05]  /*6f7e0*/  IMAD.MOV.U32 R5, RZ, RZ, R18 ;  /* 0x000000ffff057224 */ /* 0x000fca00078e0012 */
[----:B------:R1:W-:Y:S02]  /*6f7f0*/  LDGSTS.E [R11+0x10000], [R4.64], P0 ;  /* 0x10000000040b7fae */ /* 0x0003e40008121848 */
[----:B-1----:R-:W-:Y:S01]  /*6f800*/  IMAD.MOV.U32 R4, RZ, RZ, R2 ;  /* 0x000000ffff047224 */ /* 0x002fe200078e0002 */
[----:B------:R-:W-:-:S05]  /*6f810*/  IADD3.X R8, R8, UR6, RZ, P1, !PT ;  /* 0x0000000608087c10 */ /* 0x000fca0008ffe4ff */
[----:B------:R-:W-:Y:S01]  /*6f820*/  IMAD.MOV.U32 R5, RZ, RZ, R8 ;  /* 0x000000ffff057224 */ /* 0x000fe200078e0008 */
[----:B------:R1:W-:Y:S01]  /*6f830*/  STL [R1+0x14f0], R8 ;  /* 0x0014f00801007387 */ /* 0x0003e20000100800 */
[----:B------:R-:W-:-:S03]  /*6f840*/  IADD3.X R14, R14, UR6, RZ, P2, !PT ;  /* 0x000000060e0e7c10 */ /* 0x000fc600097fe4ff */
[----:B------:R-:W-:Y:S04]  /*6f850*/  STL [R1+0x1534], R12 ;  /* 0x0015340c01007387 */ /* 0x000fe80000100800 */
[----:B------:R-:W4:Y:S04]  /*6f860*/  LDL.LU R2, [R1+0x1674] ;  /* 0x0016740001027983 */ /* 0x000f280000300800 */
[----:B------:R1:W-:Y:S04]  /*6f870*/  STL [R1+0x1530], R14 ;  /* 0x0015300e01007387 */ /* 0x0003e80000100800 */
[----:B------:R1:W-:Y:S04]  /*6f880*/  LDGSTS.E [R11+0x10800], [R4.64], P0 ;  /* 0x10800000040b7fae */ /* 0x0003e80008121848 */
[----:B-1----:R-:W4:Y:S01]  /*6f890*/  LDL.LU R8, [R1+0x16b4] ;  /* 0x0016b40001087983 */ /* 0x002f220000300800 */
[----:B------:R-:W-:-:S03]  /*6f8a0*/  IMAD.MOV.U32 R5, RZ, RZ, R14 ;  /* 0x000000ffff057224 */ /* 0x000fc600078e000e */
[----:B------:R-:W4:Y:S01]  /*6f8b0*/  LDL.LU R14, [R1+0x1670] ;  /* 0x00167000010e7983 */ /* 0x000f220000300800 */
        /* <DEDUP_REMOVED lines=16> */
[----:B--2---:R-:W-:-:S02]  /*6f9c0*/  IMAD.MOV.U32 R5, RZ, RZ, R13 ;  /* 0x000000ffff057224 */ /* 0x004fc400078e000d */
[----:B------:R-:W-:Y:S01]  /*6f9d0*/  IMAD.MOV.U32 R4, RZ, RZ, R7 ;  /* 0x000000ffff047224 */ /* 0x000fe200078e0007 */
[----:B-1----:R-:W2:Y:S04]  /*6f9e0*/  LDL.LU R13, [R1+0x16f0] ;  /* 0x0016f000010d7983 */ /* 0x002ea80000300800 */
[----:B------:R-:W2:Y:S01]  /*6f9f0*/  LDL.LU R7, [R1+0x1730] ;  /* 0x0017300001077983 */ /* 0x000ea20000300800 */
[----:B---3--:R-:W-:Y:S02]  /*6fa00*/  IADD3 R15, P1, R15, UR7, RZ ;  /* 0x000000070f0f7c10 */ /* 0x008fe4000ff3e0ff */
[----:B----4-:R-:W-:Y:S01]  /*6fa10*/  IADD3 R0, P2, R0, UR7, RZ ;  /* 0x0000000700007c10 */ /* 0x010fe2000ff5e0ff */
[----:B------:R1:W-:Y:S04]  /*6fa20*/  LDGSTS.E [R11+0x12000], [R4.64], P0 ;  /* 0x12000000040b7fae */ /* 0x0003e80008121848 */
[----:B------:R-:W-:Y:S01]  /*6fa30*/  STL [R1+0x15f4], R15 ;  /* 0x0015f40f01007387 */ /* 0x000fe20000100800 */
[----:B------:R-:W-:-:S05]  /*6fa40*/  IADD3.X R16, R16, UR6, RZ, P1, !PT ;  /* 0x0000000610107c10 */ /* 0x000fca0008ffe4ff */
[----:B------:R-:W-:Y:S01]  /*6fa50*/  STL [R1+0x15f0], R16 ;  /* 0x0015f01001007387 */ /* 0x000fe20000100800 */
[----:B------:R-:W-:-:S03]  /*6fa60*/  IADD3.X R10, R10, UR6, RZ, P2, !PT ;  /* 0x000000060a0a7c10 */ /* 0x000fc600097fe4ff */
[----:B------:R-:W-:Y:S04]  /*6fa70*/  STL [R1+0x1634], R0 ;  /* 0x0016340001007387 */ /* 0x000fe80000100800 */
[----:B------:R3:W-:Y:S04]  /*6fa80*/  STL [R1+0x1630], R10 ;  /* 0x0016300a01007387 */ /* 0x0007e80000100800 */
[----:B------:R-:W4:Y:S04]  /*6fa90*/  LDL.LU R20, [R1+0x1770] ;  /* 0x0017700001147983 */ /* 0x000f280000300800 */
[----:B------:R-:W4:Y:S01]  /*6faa0*/  LDL.LU R19, [R1+0x1774] ;  /* 0x0017740001137983 */ /* 0x000f220000300800 */
[----:B-1----:R-:W-:-:S02]  /*6fab0*/  IMAD.MOV.U32 R4, RZ, RZ, R15 ;  /* 0x000000ffff047224 */ /* 0x002fc400078e000f */
[----:B------:R-:W-:Y:S01]  /*6fac0*/  IMAD.MOV.U32 R5, RZ, RZ, R16 ;  /* 0x000000ffff057224 */ /* 0x000fe200078e0010 */
[----:B------:R-:W4:Y:S04]  /*6fad0*/  LDL.LU R18, [R1+0x17b0] ;  /* 0x0017b00001127983 */ /* 0x000f280000300800 */
[----:B------:R-:W4:Y:S04]  /*6fae0*/  LDL.LU R17, [R1+0x17b4] ;  /* 0x0017b40001117983 */ /* 0x000f280000300800 */
[----:B------:R1:W-:Y:S02]  /*6faf0*/  LDGSTS.E [R11+0x12800], [R4.64], P0 ;  /* 0x12800000040b7fae */ /* 0x0003e40008121848 */
[----:B-1----:R-:W-:-:S02]  /*6fb00*/  IMAD.MOV.U32 R5, RZ, RZ, R10 ;  /* 0x000000ffff057224 */ /* 0x002fc400078e000a */
[----:B------:R-:W-:Y:S01]  /*6fb10*/  IMAD.MOV.U32 R4, RZ, RZ, R0 ;  /* 0x000000ffff047224 */ /* 0x000fe200078e0000 */
[----:B---3--:R-:W3:Y:S04]  /*6fb20*/  LDL.LU R10, [R1+0x17f4] ;  /* 0x0017f400010a7983 */ /* 0x008ee80000300800 */
[----:B------:R-:W3:Y:S04]  /*6fb30*/  LDL.LU R0, [R1+0x1834] ;  /* 0x0018340001007983 */ /* 0x000ee80000300800 */
[----:B------:R1:W-:Y:S01]  /*6fb40*/  LDGSTS.E [R11+0x13000], [R4.64], P0 ;  /* 0x13000000040b7fae */ /* 0x0003e20008121848 */
[----:B------:R-:W-:-:S05]  /*6fb50*/  IADD3 R2, P1, R2, UR7, RZ ;  /* 0x0000000702027c10 */ /* 0x000fca000ff3e0ff */
[----:B------:R1:W-:Y:S01]  /*6fb60*/  STL [R1+0x1674], R2 ;  /* 0x0016740201007387 */ /* 0x0003e20000100800 */
[----:B------:R-:W-:Y:S01]  /*6fb70*/  IADD3 R8, P2, R8, UR7, RZ ;  /* 0x0000000708087c10 */ /* 0x000fe2000ff5e0ff */
[----:B-1----:R-:W-:Y:S01]  /*6fb80*/  IMAD.MOV.U32 R4, RZ, RZ, R2 ;  /* 0x000000ffff047224 */ /* 0x002fe200078e0002 */
[----:B------:R-:W-:Y:S02]  /*6fb90*/  IADD3.X R14, R14, UR6, RZ, P1, !PT ;  /* 0x000000060e0e7c10 */ /* 0x000fe40008ffe4ff */
[----:B------:R-:W-:-:S03]  /*6fba0*/  IADD3.X R12, R12, UR6, RZ, P2, !PT ;  /* 0x000000060c0c7c10 */ /* 0x000fc600097fe4ff */
[----:B------:R-:W-:Y:S04]  /*6fbb0*/  STL [R1+0x1670], R14 ;  /* 0x0016700e01007387 */ /* 0x000fe80000100800 */
[----:B------:R-:W-:Y:S04]  /*6fbc0*/  STL [R1+0x16b4], R8 ;  /* 0x0016b40801007387 */ /* 0x000fe80000100800 */
[----:B------:R-:W3:Y:S04]  /*6fbd0*/  LDL.LU R16, [R1+0x17f0] ;  /* 0x0017f00001107983 */ /* 0x000ee80000300800 */
[----:B------:R1:W-:Y:S04]  /*6fbe0*/  STL [R1+0x16b0], R12 ;  /* 0x0016b00c01007387 */ /* 0x0003e80000100800 */
[----:B------:R-:W3:Y:S01]  /*6fbf0*/  LDL.LU R2, [R1+0x1830] ;  /* 0x0018300001027983 */ /* 0x000ee20000300800 */
[----:B------:R-:W-:-:S05]  /*6fc00*/  IMAD.MOV.U32 R5, RZ, RZ, R14 ;  /* 0x000000ffff057224 */ /* 0x000fca00078e000e */
[----:B------:R1:W-:Y:S02]  /*6fc10*/  LDGSTS.E [R11+0x13800], [R4.64], P0 ;  /* 0x13800000040b7fae */ /* 0x0003e40008121848 */
[----:B-1----:R-:W-:Y:S02]  /*6fc20*/  IMAD.MOV.U32 R4, RZ, RZ, R8 ;  /* 0x000000ffff047224 */ /* 0x002fe400078e0008 */
[----:B------:R-:W-:Y:S02]  /*6fc30*/  IMAD.MOV.U32 R5, RZ, RZ, R12 ;  /* 0x000000ffff057224 */ /* 0x000fe400078e000c */
[----:B------:R-:W3:Y:S04]  /*6fc40*/  LDL.LU R12, [R1+0x1874] ;  /* 0x00187400010c7983 */ /* 0x000ee80000300800 */
[----:B------:R-:W3:Y:S04]  /*6fc50*/  LDL.LU R8, [R1+0x18b4] ;  /* 0x0018b40001087983 */ /* 0x000ee80000300800 */
[----:B------:R1:W-:Y:S01]  /*6fc60*/  LDGSTS.E [R11+0x14000], [R4.64], P0 ;  /* 0x14000000040b7fae */ /* 0x0003e20008121848 */
[----:B-----5:R-:W-:-:S02]  /*6fc70*/  IADD3 R9, P1, R9, UR7, RZ ;  /* 0x0000000709097c10 */ /* 0x020fc4000ff3e0ff */
[----:B------:R-:W-:-:S03]  /*6fc80*/  IADD3 R6, P2, R6, UR7, RZ ;  /* 0x0000000706067c10 */ /* 0x000fc6000ff5e0ff */
[----:B------:R-:W-:Y:S01]  /*6fc90*/  STL [R1+0x16f4], R9 ;  /* 0x0016f40901007387 */ /* 0x000fe20000100800 */
[----:B--2---:R-:W-:Y:S01]  /*6fca0*/  IADD3.X R13, R13, UR6, RZ, P1, !PT ;  /* 0x000000060d0d7c10 */ /* 0x004fe20008ffe4ff */
[----:B-1----:R-:W-:Y:S01]  /*6fcb0*/  IMAD.MOV.U32 R4, RZ, RZ, R9 ;  /* 0x000000ffff047224 */ /* 0x002fe200078e0009 */
[----:B------:R-:W-:-:S03]  /*6fcc0*/  IADD3.X R7, R7, UR6, RZ, P2, !PT ;  /* 0x0000000607077c10 */ /* 0x000fc600097fe4ff */
[----:B------:R1:W-:Y:S01]  /*6fcd0*/  STL [R1+0x16f0], R13 ;  /* 0x0016f00d01007387 */ /* 0x0003e20000100800 */
[----:B------:R-:W-:-:S03]  /*6fce0*/  IMAD.MOV.U32 R5, RZ, RZ, R13 ;  /* 0x000000ffff057224 */ /* 0x000fc600078e000d */
        /* <DEDUP_REMOVED lines=8> */
[----:B------:R-:W2:Y:S04]  /*6fd70*/  LDL.LU R6, [R1+0x18f4] ;  /* 0x0018f40001067983 */ /* 0x000ea80000300800 */
[----:B------:R-:W2:Y:S04]  /*6fd80*/  LDL.LU R15, [R1+0x1930] ;  /* 0x00193000010f7983 */ /* 0x000ea80000300800 */
[----:B------:R-:W2:Y:S01]  /*6fd90*/  LDL.LU R14, [R1+0x1934] ;  /* 0x00193400010e7983 */ /* 0x000ea20000300800 */
[----:B----4-:R-:W-:-:S03]  /*6fda0*/  IADD3 R19, P1, R19, UR7, RZ ;  /* 0x0000000713137c10 */ /* 0x010fc6000ff3e0ff */
[----:B------:R1:W-:Y:S01]  /*6fdb0*/  LDGSTS.E [R11+0x15000], [R4.64], P0 ;  /* 0x15000000040b7fae */ /* 0x0003e20008121848 */
[----:B------:R-:W-:Y:S02]  /*6fdc0*/  IADD3.X R20, R20, UR6, RZ, P1, !PT ;  /* 0x0000000614147c10 */ /* 0x000fe40008ffe4ff */
[----:B------:R-:W-:-:S04]  /*6fdd0*/  IADD3 R17, P2, R17, UR7, RZ ;  /* 0x0000000711117c10 */ /* 0x000fc8000ff5e0ff */
[----:B------:R-:W-:Y:S01]  /*6fde0*/  IADD3.X R18, R18, UR6, RZ, P2, !PT ;  /* 0x0000000612127c10 */ /* 0x000fe200097fe4ff */
[----:B-1----:R-:W-:Y:S02]  /*6fdf0*/  IMAD.MOV.U32 R4, RZ, RZ, R19 ;  /* 0x000000ffff047224 */ /* 0x002fe400078e0013 */
[----:B------:R-:W-:Y:S01]  /*6fe00*/  IMAD.MOV.U32 R5, RZ, RZ, R20 ;  /* 0x000000ffff057224 */ /* 0x000fe200078e0014 */
[----:B------:R-:W-:Y:S04]  /*6fe10*/  STL [R1+0x1774], R19 ;  /* 0x0017741301007387 */ /* 0x000fe80000100800 */
[----:B------:R1:W-:Y:S01]  /*6fe20*/  LDGSTS.E [R11+0x15800], [R4.64], P0 ;  /* 0x15800000040b7fae */ /* 0x0003e20008121848 */
[----:B---3--:R-:W-:-:S03]  /*6fe30*/  IADD3 R10, P1, R10, UR7, RZ ;  /* 0x000000070a0a7c10 */ /* 0x008fc6000ff3e0ff */
[----:B------:R-:W-:Y:S01]  /*6fe40*/  STL [R1+0x1770], R20 ;  /* 0x0017701401007387 */ /* 0x000fe20000100800 */
[----:B------:R-:W-:Y:S01]  /*6fe50*/  IADD3 R0, P2, R0, UR7, RZ ;  /* 0x0000000700007c10 */ /* 0x000fe2000ff5e0ff */
[----:B-1----:R-:W-:Y:S02]  /*6fe60*/  IMAD.MOV.U32 R4, RZ, RZ, R17 ;  /* 0x000000ffff047224 */ /* 0x002fe400078e0011 */
[----:B------:R-:W-:Y:S01]  /*6fe70*/  IMAD.MOV.U32 R5, RZ, RZ, R18 ;  /* 0x000000ffff057224 */ /* 0x000fe200078e0012 */
[----:B------:R-:W-:Y:S04]  /*6fe80*/  STL [R1+0x17b4], R17 ;  /* 0x0017b41101007387 */ /* 0x000fe80000100800 */
[----:B------:R-:W-:Y:S04]  /*6fe90*/  STL [R1+0x17b0], R18 ;  /* 0x0017b01201007387 */ /* 0x000fe80000100800 */
[----:B------:R1:W-:Y:S04]  /*6fea0*/  LDGSTS.E [R11+0x16000], [R4.64], P0 ;  /* 0x16000000040b7fae */ /* 0x0003e80008121848 */
[----:B------:R3:W-:Y:S01]  /*6feb0*/  STL [R1+0x17f4], R10 ;  /* 0x0017f40a01007387 */ /* 0x0007e20000100800 */
[----:B-1----:R-:W-:Y:S01]  /*6fec0*/  IMAD.MOV.U32 R4, RZ, RZ, R10 ;  /* 0x000000ffff047224 */ /* 0x002fe200078e000a */
[----:B------:R-:W-:-:S05]  /*6fed0*/  IADD3.X R16, R16, UR6, RZ, P1, !PT ;  /* 0x0000000610107c10 */ /* 0x000fca0008ffe4ff */
[----:B------:R-:W-:Y:S01]  /*6fee0*/  IMAD.MOV.U32 R5, RZ, RZ, R16 ;  /* 0x000000ffff057224 */ /* 0x000fe200078e0010 */
[----:B------:R-:W-:Y:S01]  /*6fef0*/  IADD3.X R2, R2, UR6, RZ, P2, !PT ;  /* 0x0000000602027c10 */ /* 0x000fe200097fe4ff */
[----:B------:R-:W-:Y:S04]  /*6ff00*/  STL [R1+0x17f0], R16 ;  /* 0x0017f01001007387 */ /* 0x000fe80000100800 */
[----:B------:R-:W-:Y:S04]  /*6ff10*/  STL [R1+0x1834], R0 ;  /* 0x0018340001007387 */ /* 0x000fe80000100800 */
[----:B------:R1:W-:Y:S04]  /*6ff20*/  STL [R1+0x1830], R2 ;  /* 0x0018300201007387 */ /* 0x0003e80000100800 */
[----:B------:R-:W4:Y:S04]  /*6ff30*/  LDL.LU R24, [R1+0x1948] ;  /* 0x0019480001187983 */ /* 0x000f280000300800 */
[----:B------:R1:W-:Y:S04]  /*6ff40*/  LDGSTS.E [R11+0x16800], [R4.64], P0 ;  /* 0x16800000040b7fae */ /* 0x0003e80008121848 */
[----:B---3--:R-:W3:Y:S01]  /*6ff50*/  LDL.LU R10, [R1+0x194c] ;  /* 0x00194c00010a7983 */ /* 0x008ee20000300800 */
[----:B-1----:R-:W-:-:S02]  /*6ff60*/  IMAD.MOV.U32 R5, RZ, RZ, R2 ;  /* 0x000000ffff057224 */ /* 0x002fc400078e0002 */
[----:B------:R-:W-:Y:S01]  /*6ff70*/  IMAD.MOV.U32 R4, RZ, RZ, R0 ;  /* 0x000000ffff047224 */ /* 0x000fe200078e0000 */
[----:B------:R-:W4:Y:S04]  /*6ff80*/  LDL.LU R2, [R1+0x1950] ;  /* 0x0019500001027983 */ /* 0x000f280000300800 */
[----:B------:R-:W4:Y:S01]  /*6ff90*/  LDL.LU R0, [R1+0x1954] ;  /* 0x0019540001007983 */ /* 0x000f220000300800 */
[----:B------:R-:W-:Y:S02]  /*6ffa0*/  IADD3 R12, P1, R12, UR7, RZ ;  /* 0x000000070c0c7c10 */ /* 0x000fe4000ff3e0ff */
[----:B------:R-:W-:Y:S01]  /*6ffb0*/  IADD3 R8, P2, R8, UR7, RZ ;  /* 0x0000000708087c10 */ /* 0x000fe2000ff5e0ff */
[----:B------:R1:W-:Y:S04]  /*6ffc0*/  LDGSTS.E [R11+0x17000], [R4.64], P0 ;  /* 0x17000000040b7fae */ /* 0x0003e80008121848 */
[----:B------:R-:W-:Y:S01]  /*6ffd0*/  STL [R1+0x1874], R12 ;  /* 0x0018740c01007387 */ /* 0x000fe20000100800 */
[----:B-1----:R-:W-:Y:S01]  /*6ffe0*/  IMAD.MOV.U32 R4, RZ, RZ, R12 ;  /* 0x000000ffff047224 */ /* 0x002fe200078e000c */
[----:B-----5:R-:W-:-:S05]  /*6fff0*/  IADD3.X R13, R13, UR6, RZ, P1, !PT ;  /* 0x000000060d0d7c10 */ /* 0x020fca0008ffe4ff */
[----:B------:R-:W-:Y:S01]  /*70000*/  STL [R1+0x1870], R13 ;  /* 0x0018700d01007387 */ /* 0x000fe20000100800 */
[----:B------:R-:W-:Y:S01]  /*70010*/  IADD3.X R9, R9, UR6, RZ, P2, !PT ;  /* 0x0000000609097c10 */ /* 0x000fe200097fe4ff */
[----:B------:R-:W-:Y:S02]  /*70020*/  IMAD.MOV.U32 R5, RZ, RZ, R13 ;  /* 0x000000ffff057224 */ /* 0x000fe400078e000d */
[----:B------:R-:W-:Y:S04]  /*70030*/  STL [R1+0x18b4], R8 ;  /* 0x0018b40801007387 */ /* 0x000fe80000100800 */
[----:B------:R1:W-:Y:S01]  /*70040*/  STL [R1+0x18b0], R9 ;  /* 0x0018b00901007387 */ /* 0x0003e20000100800 */
[----:B--2---:R-:W-:-:S03]  /*70050*/  IADD3 R6, P1, R6, UR7, RZ ;  /* 0x0000000706067c10 */ /* 0x004fc6000ff3e0ff */
[----:B------:R-:W2:Y:S01]  /*70060*/  LDL.LU.64 R38, [R1+0xca0] ;  /* 0x000ca00001267983 */ /* 0x000ea20000300a00 */
[----:B------:R-:W-:-:S03]  /*70070*/  IADD3.X R7, R7, UR6, RZ, P1, !PT ;  /* 0x0000000607077c10 */ /* 0x000fc60008ffe4ff */
[----:B------:R5:W-:Y:S01]  /*70080*/  LDGSTS.E [R11+0x17800], [R4.64], P0 ;  /* 0x17800000040b7fae */ /* 0x000be20008121848 */
[----:B------:R-:W-:-:S04]  /*70090*/  IADD3 R14, P2, R14, UR7, RZ ;  /* 0x000000070e0e7c10 */ /* 0x000fc8000ff5e0ff */
[----:B------:R-:W-:Y:S01]  /*700a0*/  IADD3.X R15, R15, UR6, RZ, P2, !PT ;  /* 0x000000060f0f7c10 */ /* 0x000fe200097fe4ff */
[----:B-----5:R-:W-:Y:S02]  /*700b0*/  IMAD.MOV.U32 R4, RZ, RZ, R8 ;  /* 0x000000ffff047224 */ /* 0x020fe400078e0008 */
[----:B------:R-:W-:Y:S02]  /*700c0*/  IMAD.MOV.U32 R5, RZ, RZ, R9 ;  /* 0x000000ffff057224 */ /* 0x000fe400078e0009 */
[----:B-1----:R-:W5:Y:S04]  /*700d0*/  LDL.LU.64 R8, [R1+0xc98] ;  /* 0x000c980001087983 */ /* 0x002f680000300a00 */
[----:B------:R-:W-:Y:S04]  /*700e0*/  STL [R1+0x18f4], R6 ;  /* 0x0018f40601007387 */ /* 0x000fe80000100800 */
[----:B------:R1:W-:Y:S04]  /*700f0*/  STL [R1+0x18f0], R7 ;  /* 0x0018f00701007387 */ /* 0x0003e80000100800 */
[----:B------:R-:W-:Y:S04]  /*70100*/  STL [R1+0x1934], R14 ;  /* 0x0019340e01007387 */ /* 0x000fe80000100800 */
[----:B------:R-:W5:Y:S04]  /*70110*/  LDL.LU.64 R12, [R1+0xc90] ;  /* 0x000c9000010c7983 */ /* 0x000f680000300a00 */
[----:B------:R1:W-:Y:S04]  /*70120*/  LDGSTS.E [R11+0x18000], [R4.64], P0 ;  /* 0x18000000040b7fae */ /* 0x0003e80008121848 */
[----:B------:R1:W-:Y:S02]  /*70130*/  STL [R1+0x1930], R15 ;  /* 0x0019300f01007387 */ /* 0x0003e40000100800 */
[----:B-1----:R-:W-:-:S02]  /*70140*/  IMAD.MOV.U32 R4, RZ, RZ, R6 ;  /* 0x000000ffff047224 */ /* 0x002fc400078e0006 */
[----:B------:R-:W-:Y:S02]  /*70150*/  IMAD.MOV.U32 R5, RZ, RZ, R7 ;  /* 0x000000ffff057224 */ /* 0x000fe400078e0007 */
[----:B------:R-:W5:Y:S04]  /*70160*/  LDL.LU.64 R6, [R1+0xc88] ;  /* 0x000c880001067983 */ /* 0x000f680000300a00 */
[----:B------:R1:W-:Y:S02]  /*70170*/  LDGSTS.E [R11+0x18800], [R4.64], P0 ;  /* 0x18800000040b7fae */ /* 0x0003e40008121848 */
[----:B-1----:R-:W-:Y:S02]  /*70180*/  IMAD.MOV.U32 R4, RZ, RZ, R14 ;  /* 0x000000ffff047224 */ /* 0x002fe400078e000e */
[----:B------:R-:W-:-:S02]  /*70190*/  IMAD.MOV.U32 R5, RZ, RZ, R15 ;  /* 0x000000ffff057224 */ /* 0x000fc400078e000f */
[----:B------:R-:W5:Y:S04]  /*701a0*/  LDL.LU.64 R14, [R1+0xc80] ;  /* 0x000c8000010e7983 */ /* 0x000f680000300a00 */
[----:B------:R-:W5:Y:S04]  /*701b0*/  LDL.LU.64 R16, [R1+0xc78] ;  /* 0x000c780001107983 */ /* 0x000f680000300a00 */
[----:B------:R-:W5:Y:S04]  /*701c0*/  LDL.LU.64 R18, [R1+0xc70] ;  /* 0x000c700001127983 */ /* 0x000f680000300a00 */
[----:B------:R-:W5:Y:S04]  /*701d0*/  LDL.LU.64 R20, [R1+0xc68] ;  /* 0x000c680001147983 */ /* 0x000f680000300a00 */
[----:B------:R-:W5:Y:S04]  /*701e0*/  LDL.LU.64 R22, [R1+0xc60] ;  /* 0x000c600001167983 */ /* 0x000f680000300a00 */
[----:B------:R-:W5:Y:S04]  /*701f0*/  LDL.LU.64 R36, [R1+0xc58] ;  /* 0x000c580001247983 */ /* 0x000f680000300a00 */
[----:B------:R-:W5:Y:S04]  /*70200*/  LDL.LU R31, [R1+0xcbc] ;  /* 0x000cbc00011f7983 */ /* 0x000f680000300800 */
[----:B------:R1:W-:Y:S01]  /*70210*/  LDGSTS.E [R11+0x19000], [R4.64], P0 ;  /* 0x19000000040b7fae */ /* 0x0003e20008121848 */
[----:B---3--:R-:W-:-:S04]  /*70220*/  IADD3 R10, P1, R10, UR7, RZ ;  /* 0x000000070a0a7c10 */ /* 0x008fc8000ff3e0ff */
[----:B----4-:R-:W-:Y:S01]  /*70230*/  IADD3.X R24, R24, UR6, RZ, P1, !PT ;  /* 0x0000000618187c10 */ /* 0x010fe20008ffe4ff */
[----:B------:R-:W-:Y:S04]  /*70240*/  STL [R1+0x194c], R10 ;  /* 0x00194c0a01007387 */ /* 0x000fe80000100800 */
[----:B------:R-:W-:Y:S01]  /*70250*/  STL [R1+0x1948], R24 ;  /* 0x0019481801007387 */ /* 0x000fe20000100800 */
[----:B------:R-:W-:-:S04]  /*70260*/  IADD3 R0, P2, R0, UR7, RZ ;  /* 0x0000000700007c10 */ /* 0x000fc8000ff5e0ff */
[----:B------:R-:W-:Y:S01]  /*70270*/  IADD3.X R2, R2, UR6, RZ, P2, !PT ;  /* 0x0000000602027c10 */ /* 0x000fe200097fe4ff */
[----:B------:R2:W-:Y:S04]  /*70280*/  STL [R1+0x1954], R0 ;  /* 0x0019540001007387 */ /* 0x0005e80000100800 */
[----:B------:R-:W3:Y:S04]  /*70290*/  LDL.LU.64 R34, [R1+0xc50] ;  /* 0x000c500001227983 */ /* 0x000ee80000300a00 */
[----:B------:R4:W-:Y:S04]  /*702a0*/  STL [R1+0x1950], R2 ;  /* 0x0019500201007387 */ /* 0x0009e80000100800 */
[----:B------:R-:W3:Y:S01]  /*702b0*/  LDL.LU R33, [R1+0xcb8] ;  /* 0x000cb80001217983 */ /* 0x000ee20000300800 */
[----:B-1----:R-:W-:-:S02]  /*702c0*/  IMAD.MOV.U32 R4, RZ, RZ, R10 ;  /* 0x000000ffff047224 */ /* 0x002fc400078e000a */
[----:B------:R-:W-:Y:S01]  /*702d0*/  IMAD.MOV.U32 R5, RZ, RZ, R24 ;  /* 0x000000ffff057224 */ /* 0x000fe200078e0018 */
[----:B------:R-:W3:Y:S04]  /*702e0*/  LDL.LU R29, [R1+0xcf8] ;  /* 0x000cf800011d7983 */ /* 0x000ee80000300800 */
[----:B------:R1:W-:Y:S04]  /*702f0*/  LDGSTS.E [R11+0x19800], [R4.64], P0 ;  /* 0x19800000040b7fae */ /* 0x0003e80008121848 */
[----:B------:R-:W3:Y:S04]  /*70300*/  LDL.LU R28, [R1+0xcfc] ;  /* 0x000cfc00011c7983 */ /* 0x000ee80000300800 */
[----:B------:R-:W3:Y:S01]  /*70310*/  LDL.LU R26, [R1+0xd38] ;  /* 0x000d3800011a7983 */ /* 0x000ee20000300800 */
[----:B-1----:R-:W-:-:S03]  /*70320*/  IMAD.MOV.U32 R4, RZ, RZ, R0 ;  /* 0x000000ffff047224 */ /* 0x002fc600078e0000 */
[----:B------:R-:W3:Y:S01]  /*70330*/  LDL.LU R25, [R1+0xd3c] ;  /* 0x000d3c0001197983 */ /* 0x000ee20000300800 */
[----:B------:R-:W-:-:S05]  /*70340*/  IMAD.MOV.U32 R5, RZ, RZ, R2 ;  /* 0x000000ffff057224 */ /* 0x000fca00078e0002 */
[----:B------:R1:W-:Y:S01]  /*70350*/  LDGSTS.E [R11+0x1a000], [R4.64], P0 ;  /* 0x1a000000040b7fae */ /* 0x0003e20008121848 */
[----:B--2---:R-:W-:-:S04]  /*70360*/  IADD3 R0, P1, R38, UR7, RZ ;  /* 0x0000000726007c10 */ /* 0x004fc8000ff3e0ff */
[----:B----4-:R-:W-:Y:S02]  /*70370*/  IADD3.X R2, R39, UR6, RZ, P1, !PT ;  /* 0x0000000627027c10 */ /* 0x010fe40008ffe4ff */
[----:B-----5:R-:W-:-:S04]  /*70380*/  IADD3 R10, P1, R8, UR7, RZ ;  /* 0x00000007080a7c10 */ /* 0x020fc8000ff3e0ff */
[----:B-1----:R-:W-:Y:S02]  /*70390*/  IADD3.X R4, R9, UR6, RZ, P1, !PT ;  /* 0x0000000609047c10 */ /* 0x002fe40008ffe4ff */
[----:B------:R-:W-:-:S04]  /*703a0*/  IADD3 R9, P1, R12, UR7, RZ ;  /* 0x000000070c097c10 */ /* 0x000fc8000ff3e0ff */
[----:B------:R-:W-:Y:S02]  /*703b0*/  IADD3.X R5, R13, UR6, RZ, P1, !PT ;  /* 0x000000060d057c10 */ /* 0x000fe40008ffe4ff */
        /* <DEDUP_REMOVED lines=14> */
[----:B------:R-:W-:Y:S01]  /*704a0*/  IADD3 R31, P1, R31, UR7, RZ ;  /* 0x000000071f1f7c10 */ /* 0x000fe2000ff3e0ff */
[----:B------:R-:W-:Y:S02]  /*704b0*/  IMAD.MOV.U32 R54, RZ, RZ, R0 ;  /* 0x000000ffff367224 */ /* 0x000fe400078e0000 */
[----:B------:R-:W-:Y:S02]  /*704c0*/  IMAD.MOV.U32 R55, RZ, RZ, R2 ;  /* 0x000000ffff377224 */ /* 0x000fe400078e0002 */
[----:B------:R-:W-:Y:S02]  /*704d0*/  IMAD.MOV.U32 R52, RZ, RZ, R10 ;  /* 0x000000ffff347224 */ /* 0x000fe400078e000a */
[----:B------:R-:W-:Y:S01]  /*704e0*/  IMAD.MOV.U32 R53, RZ, RZ, R4 ;  /* 0x000000ffff357224 */ /* 0x000fe200078e0004 */
[----:B------:R-:W-:Y:S01]  /*704f0*/  STL [R1+0xcbc], R31 ;  /* 0x000cbc1f01007387 */ /* 0x000fe20000100800 */
[----:B------:R-:W-:-:S02]  /*70500*/  IMAD.MOV.U32 R50, RZ, RZ, R9 ;  /* 0x000000ffff327224 */ /* 0x000fc400078e0009 */
[----:B------:R-:W-:Y:S01]  /*70510*/  IMAD.MOV.U32 R51, RZ, RZ, R5 ;  /* 0x000000ffff337224 */ /* 0x000fe200078e0005 */
[----:B------:R1:W-:Y:S01]  /*70520*/  LDGSTS.E [R11+0x1a800], [R54.64], P0 ;  /* 0x1a800000360b7fae */ /* 0x0003e20008121848 */
[----:B------:R-:W-:Y:S02]  /*70530*/  IMAD.MOV.U32 R48, RZ, RZ, R8 ;  /* 0x000000ffff307224 */ /* 0x000fe400078e0008 */
[----:B------:R-:W-:Y:S01]  /*70540*/  IMAD.MOV.U32 R49, RZ, RZ, R6 ;  /* 0x000000ffff317224 */ /* 0x000fe200078e0006 */
[----:B------:R-:W-:Y:S01]  /*70550*/  LOP3.LUT R58, R250, 0x10, RZ, 0x3c, !PT ;  /* 0x00000010fa3a7812 */ /* 0x000fe200078e3cff */
[----:B------:R-:W-:Y:S01]  /*70560*/  IMAD.MOV.U32 R46, RZ, RZ, R12 ;  /* 0x000000ffff2e7224 */ /* 0x000fe200078e000c */
[----:B------:R1:W-:Y:S01]  /*70570*/  LDGSTS.E [R11+0x1b000], [R52.64], P0 ;  /* 0x1b000000340b7fae */ /* 0x0003e20008121848 */
[----:B------:R-:W-:Y:S02]  /*70580*/  IMAD.MOV.U32 R47, RZ, RZ, R7 ;  /* 0x000000ffff2f7224 */ /* 0x000fe400078e0007 */
[----:B------:R-:W-:Y:S01]  /*70590*/  IMAD.MOV.U32 R44, RZ, RZ, R14 ;  /* 0x000000ffff2c7224 */ /* 0x000fe200078e000e */
[----:B------:R1:W-:Y:S01]  /*705a0*/  LDGSTS.E [R11+0x1b800], [R50.64], P0 ;  /* 0x1b800000320b7fae */ /* 0x0003e20008121848 */
[----:B------:R-:W-:-:S02]  /*705b0*/  IMAD.MOV.U32 R45, RZ, RZ, R13 ;  /* 0x000000ffff2d7224 */ /* 0x000fc400078e000d */
[----:B------:R-:W-:Y:S01]  /*705c0*/  IMAD.MOV.U32 R42, RZ, RZ, R16 ;  /* 0x000000ffff2a7224 */ /* 0x000fe200078e0010 */
[----:B------:R1:W-:Y:S01]  /*705d0*/  LDGSTS.E [R11+0x1c000], [R48.64], P0 ;  /* 0x1c000000300b7fae */ /* 0x0003e20008121848 */
[----:B------:R-:W-:Y:S02]  /*705e0*/  IMAD.MOV.U32 R43, RZ, RZ, R15 ;  /* 0x000000ffff2b7224 */ /* 0x000fe400078e000f */
[----:B------:R-:W-:Y:S01]  /*705f0*/  IMAD.MOV.U32 R40, RZ, RZ, R18 ;  /* 0x000000ffff287224 */ /* 0x000fe200078e0012 */
[----:B------:R1:W-:Y:S01]  /*70600*/  LDGSTS.E [R11+0x1c800], [R46.64], P0 ;  /* 0x1c8000002e0b7fae */ /* 0x0003e20008121848 */
[----:B------:R-:W-:Y:S01]  /*70610*/  IMAD.MOV.U32 R41, RZ, RZ, R17 ;  /* 0x000000ffff297224 */ /* 0x000fe200078e0011 */
[----:B---3--:R-:W-:Y:S02]  /*70620*/  IADD3 R24, P2, R34, UR7, RZ ;  /* 0x0000000722187c10 */ /* 0x008fe4000ff5e0ff */
[----:B------:R-:W-:Y:S01]  /*70630*/  IADD3.X R33, R33, UR6, RZ, P1, !PT ;  /* 0x0000000621217c10 */ /* 0x000fe20008ffe4ff */
[----:B------:R-:W-:Y:S01]  /*70640*/  IMAD.MOV.U32 R38, RZ, RZ, R20 ;  /* 0x000000ffff267224 */ /* 0x000fe200078e0014 */
[----:B------:R-:W-:Y:S01]  /*70650*/  IADD3.X R23, R35, UR6, RZ, P2, !PT ;  /* 0x0000000623177c10 */ /* 0x000fe200097fe4ff */
[----:B------:R-:W-:Y:S01]  /*70660*/  IMAD.MOV.U32 R39, RZ, RZ, R19 ;  /* 0x000000ffff277224 */ /* 0x000fe200078e0013 */
[----:B------:R1:W-:Y:S04]  /*70670*/  LDGSTS.E [R11+0x1d000], [R44.64], P0 ;  /* 0x1d0000002c0b7fae */ /* 0x0003e80008121848 */
[----:B------:R-:W-:Y:S04]  /*70680*/  STL [R1+0xcb8], R33 ;  /* 0x000cb82101007387 */ /* 0x000fe80000100800 */
        /* <DEDUP_REMOVED lines=16> */
[----:B------:R-:W3:Y:S04]  /*70790*/  LDL.LU R8, [R1+0xdbc] ;  /* 0x000dbc0001087983 */ /* 0x000ee80000300800 */
[----:B------:R-:W4:Y:S04]  /*707a0*/  LDL.LU R14, [R1+0xd78] ;  /* 0x000d7800010e7983 */ /* 0x000f280000300800 */
[----:B------:R-:W5:Y:S04]  /*707b0*/  LDL.LU R13, [R1+0xdb8] ;  /* 0x000db800010d7983 */ /* 0x000f680000300800 */
[----:B------:R-:W5:Y:S04]  /*707c0*/  LDL.LU R9, [R1+0xdfc] ;  /* 0x000dfc0001097983 */ /* 0x000f680000300800 */
[----:B------:R-:W5:Y:S04]  /*707d0*/  LDL.LU R6, [R1+0xe3c] ;  /* 0x000e3c0001067983 */ /* 0x000f680000300800 */
[----:B------:R-:W5:Y:S04]  /*707e0*/  LDL.LU R15, [R1+0xdf8] ;  /* 0x000df800010f7983 */ /* 0x000f680000300800 */
[----:B------:R-:W5:Y:S01]  /*707f0*/  LDL.LU R10, [R1+0xe38] ;  /* 0x000e3800010a7983 */ /* 0x000f620000300800 */
[----:B------:R-:W-:Y:S01]  /*70800*/  IADD3 R28, P1, R28, UR7, RZ ;  /* 0x000000071c1c7c10 */ /* 0x000fe2000ff3e0ff */
[----:B------:R-:W-:Y:S01]  /*70810*/  IMAD.U32 R0, RZ, RZ, UR5 ;  /* 0x00000005ff007e24 */ /* 0x000fe2000f8e00ff */
[----:B------:R-:W-:Y:S01]  /*70820*/  IADD3 R25, P2, R25, UR7, RZ ;  /* 0x0000000719197c10 */ /* 0x000fe2000ff5e0ff */
[----:B------:R1:W-:Y:S01]  /*70830*/  LDGSTS.E [R11+0x1d800], [R42.64], P0 ;  /* 0x1d8000002a0b7fae */ /* 0x0003e20008121848 */
[----:B------:R-:W-:Y:S01]  /*70840*/  IADD3.X R29, R29, UR6, RZ, P1, !PT ;  /* 0x000000061d1d7c10 */ /* 0x000fe20008ffe4ff */
[----:B------:R-:W-:Y:S01]  /*70850*/  IMAD R0, R0, 0x20000, R58 ;  /* 0x0002000000007824 */ /* 0x000fe200078e023a */
[----:B------:R-:W-:Y:S01]  /*70860*/  IADD3.X R26, R26, UR6, RZ, P2, !PT ;  /* 0x000000061a1a7c10 */ /* 0x000fe200097fe4ff */
[----:B------:R-:W-:Y:S01]  /*70870*/  IMAD.MOV.U32 R4, RZ, RZ, R31 ;  /* 0x000000ffff047224 */ /* 0x000fe200078e001f */
[----:B------:R-:W-:Y:S01]  /*70880*/  STL [R1+0xcfc], R28 ;  /* 0x000cfc1c01007387 */ /* 0x000fe20000100800 */
[----:B------:R-:W-:-:S03]  /*70890*/  IMAD.MOV.U32 R5, RZ, RZ, R33 ;  /* 0x000000ffff057224 */ /* 0x000fc600078e0021 */
[----:B------:R1:W-:Y:S04]  /*708a0*/  LDGSTS.E [R11+0x1e000], [R40.64], P0 ;  /* 0x1e000000280b7fae */ /* 0x0003e80008121848 */
[----:B------:R-:W-:Y:S04]  /*708b0*/  STL [R1+0xcf8], R29 ;  /* 0x000cf81d01007387 */ /* 0x000fe80000100800 */
[----:B------:R1:W-:Y:S04]  /*708c0*/  LDGSTS.E [R11+0x1e800], [R38.64], P0 ;  /* 0x1e800000260b7fae */ /* 0x0003e80008121848 */
[----:B------:R-:W-:Y:S04]  /*708d0*/  STL [R1+0xd3c], R25 ;  /* 0x000d3c1901007387 */ /* 0x000fe80000100800 */
[----:B------:R1:W-:Y:S04]  /*708e0*/  LDGSTS.E [R11+0x1f000], [R36.64], P0 ;  /* 0x1f000000240b7fae */ /* 0x0003e80008121848 */
[----:B------:R-:W5:Y:S04]  /*708f0*/  LDL.LU R7, [R1+0xe7c] ;  /* 0x000e7c0001077983 */ /* 0x000f680000300800 */
[----:B------:R1:W-:Y:S04]  /*70900*/  LDGSTS.E [R11+0x1f800], [R34.64], P0 ;  /* 0x1f800000220b7fae */ /* 0x0003e80008121848 */
[----:B------:R1:W-:Y:S04]  /*70910*/  LDGSTS.E [R0+0x100], [R4.64], P0 ;  /* 0x0010000004007fae */ /* 0x0003e80008121848 */
[----:B------:R-:W-:Y:S04]  /*70920*/  STL [R1+0xd38], R26 ;  /* 0x000d381a01007387 */ /* 0x000fe80000100800 */
[----:B------:R-:W5:Y:S01]  /*70930*/  LDL.LU R17, [R1+0xebc] ;  /* 0x000ebc0001117983 */ /* 0x000f620000300800 */
[----:B-1----:R-:W-:-:S03]  /*70940*/  IMAD.MOV.U32 R4, RZ, RZ, R28 ;  /* 0x000000ffff047224 */ /* 0x002fc600078e001c */
[----:B------:R-:W5:Y:S01]  /*70950*/  LDL.LU R16, [R1+0xe78] ;  /* 0x000e780001107983 */ /* 0x000f620000300800 */
[----:B------:R-:W-:-:S03]  /*70960*/  IMAD.MOV.U32 R5, RZ, RZ, R29 ;  /* 0x000000ffff057224 */ /* 0x000fc600078e001d */
[----:B------:R-:W5:Y:S04]  /*70970*/  LDL.LU R18, [R1+0xeb8] ;  /* 0x000eb80001127983 */ /* 0x000f680000300800 */
[----:B------:R1:W-:Y:S04]  /*70980*/  LDGSTS.E [R0+0x900], [R4.64], P0 ;  /* 0x0090000004007fae */ /* 0x0003e80008121848 */
[----:B------:R-:W5:Y:S04]  /*70990*/  LDL.LU R2, [R1+0xefc] ;  /* 0x000efc0001027983 */ /* 0x000f680000300800 */
[----:B------:R-:W5:Y:S01]  /*709a0*/  LDL.LU R11, [R1+0xf3c] ;  /* 0x000f3c00010b7983 */ /* 0x000f620000300800 */
[----:B-1----:R-:W-:-:S02]  /*709b0*/  IMAD.MOV.U32 R4, RZ, RZ, R25 ;  /* 0x000000ffff047224 */ /* 0x002fc400078e0019 */
[----:B------:R-:W-:-:S05]  /*709c0*/  IMAD.MOV.U32 R5, RZ, RZ, R26 ;  /* 0x000000ffff057224 */ /* 0x000fca00078e001a */
[----:B------:R1:W-:Y:S01]  /*709d0*/  LDGSTS.E [R0+0x1100], [R4.64], P0 ;  /* 0x0110000004007fae */ /* 0x0003e20008121848 */
[----:B--2---:R-:W-:Y:S02]  /*709e0*/  IADD3 R12, P1, R12, UR7, RZ ;  /* 0x000000070c0c7c10 */ /* 0x004fe4000ff3e0ff */
[----:B---3--:R-:W-:Y:S02]  /*709f0*/  IADD3 R8, P2, R8, UR7, RZ ;  /* 0x0000000708087c10 */ /* 0x008fe4000ff5e0ff */
[----:B----4-:R-:W-:Y:S01]  /*70a00*/  IADD3.X R14, R14, UR6, RZ, P1, !PT ;  /* 0x000000060e0e7c10 */ /* 0x010fe20008ffe4ff */
[----:B------:R2:W-:Y:S01]  /*70a10*/  STL [R1+0xd7c], R12 ;  /* 0x000d7c0c01007387 */ /* 0x0005e20000100800 */
[----:B-1----:R-:W-:Y:S01]  /*70a20*/  IMAD.MOV.U32 R4, RZ, RZ, R12 ;  /* 0x000000ffff047224 */ /* 0x002fe200078e000c */
[----:B-----5:R-:W-:Y:S02]  /*70a30*/  IADD3.X R13, R13, UR6, RZ, P2, !PT ;  /* 0x000000060d0d7c10 */ /* 0x020fe400097fe4ff */
[----:B------:R1:W-:Y:S04]  /*70a40*/  STL [R1+0xd78], R14 ;  /* 0x000d780e01007387 */ /* 0x0003e80000100800 */
[----:B------:R3:W-:Y:S04]  /*70a50*/  STL [R1+0xdbc], R8 ;  /* 0x000dbc0801007387 */ /* 0x0007e80000100800 */
[----:B--2---:R-:W2:Y:S01]  /*70a60*/  LDL.LU R12, [R1+0xef8] ;  /* 0x000ef800010c7983 */ /* 0x004ea20000300800 */
[----:B------:R-:W-:-:S03]  /*70a70*/  IMAD.MOV.U32 R5, RZ, RZ, R14 ;  /* 0x000000ffff057224 */ /* 0x000fc600078e000e */
[----:B------:R4:W-:Y:S04]  /*70a80*/  STL [R1+0xdb8], R13 ;  /* 0x000db80d01007387 */ /* 0x0009e80000100800 */
[----:B-1----:R-:W5:Y:S01]  /*70a90*/  LDL.LU R14, [R1+0xf38] ;  /* 0x000f3800010e7983 */ /* 0x002f620000300800 */
[----:B------:R-:W-:-:S03]  /*70aa0*/  IADD3 R9, P1, R9, UR7, RZ ;  /* 0x0000000709097c10 */ /* 0x000fc6000ff3e0ff */
[----:B------:R1:W-:Y:S01]  /*70ab0*/  LDGSTS.E [R0+0x1900], [R4.64], P0 ;  /* 0x0190000004007fae */ /* 0x0003e20008121848 */
[----:B------:R-:W-:Y:S02]  /*70ac0*/  IADD3.X R15, R15, UR6, RZ, P1, !PT ;  /* 0x000000060f0f7c10 */ /* 0x000fe40008ffe4ff */
[----:B------:R-:W-:Y:S01]  /*70ad0*/  IADD3 R6, P2, R6, UR7, RZ ;  /* 0x0000000706067c10 */ /* 0x000fe2000ff5e0ff */
[----:B-1----:R-:W-:Y:S02]  /*70ae0*/  IMAD.MOV.U32 R4, RZ, RZ, R8 ;  /* 0x000000ffff047224 */ /* 0x002fe400078e0008 */
[----:B------:R-:W-:Y:S01]  /*70af0*/  IMAD.MOV.U32 R5, RZ, RZ, R13 ;  /* 0x000000ffff057224 */ /* 0x000fe200078e000d */
[----:B---3--:R-:W3:Y:S01]  /*70b00*/  LDL.LU R8, [R1+0xf7c] ;  /* 0x000f7c0001087983 */ /* 0x008ee20000300800 */
[----:B------:R-:W-:-:S03]  /*70b10*/  IADD3.X R10, R10, UR6, RZ, P2, !PT ;  /* 0x000000060a0a7c10 */ /* 0x000fc600097fe4ff */
[----:B----4-:R-:W4:Y:S04]  /*70b20*/  LDL.LU R13, [R1+0xfbc] ;  /* 0x000fbc00010d7983 */ /* 0x010f280000300800 */
[----:B------:R1:W-:Y:S04]  /*70b30*/  STL [R1+0xdfc], R9 ;  /* 0x000dfc0901007387 */ /* 0x0003e80000100800 */
[----:B------:R1:W-:Y:S04]  /*70b40*/  LDGSTS.E [R0+0x2100], [R4.64], P0 ;  /* 0x0210000004007fae */ /* 0x0003e80008121848 */
[----:B------:R1:W-:Y:S04]  /*70b50*/  STL [R1+0xdf8], R15 ;  /* 0x000df80f01007387 */ /* 0x0003e80000100800 */
[----:B------:R-:W-:Y:S01]  /*70b60*/  STL [R1+0xe3c], R6 ;  /* 0x000e3c0601007387 */ /* 0x000fe20000100800 */
[----:B-1----:R-:W-:-:S03]  /*70b70*/  IMAD.MOV.U32 R4, RZ, RZ, R9 ;  /* 0x000000ffff047224 */ /* 0x002fc600078e0009 */
[----:B------:R-:W4:Y:S01]  /*70b80*/  LDL.LU R9, [R1+0xf78] ;  /* 0x000f780001097983 */ /* 0x000f220000300800 */
[----:B------:R-:W-:-:S03]  /*70b90*/  IMAD.MOV.U32 R5, RZ, RZ, R15 ;  /* 0x000000ffff057224 */ /* 0x000fc600078e000f */
[----:B------:R1:W-:Y:S04]  /*70ba0*/  STL [R1+0xe38], R10 ;  /* 0x000e380a01007387 */ /* 0x0003e80000100800 */
[----:B------:R-:W4:Y:S01]  /*70bb0*/  LDL.LU R15, [R1+0xfb8] ;  /* 0x000fb800010f7983 */ /* 0x000f220000300800 */
[----:B------:R-:W-:-:S03]  /*70bc0*/  IADD3 R7, P1, R7, UR7, RZ ;  /* 0x0000000707077c10 */ /* 0x000fc6000ff3e0ff */
[----:B------:R1:W-:Y:S01]  /*70bd0*/  LDGSTS.E [R0+0x2900], [R4.64], P0 ;  /* 0x0290000004007fae */ /* 0x0003e20008121848 */
[----:B------:R-:W-:Y:S02]  /*70be0*/  IADD3.X R16, R16, UR6, RZ, P1, !PT ;  /* 0x0000000610107c10 */ /* 0x000fe40008ffe4ff */
[----:B------:R-:W-:Y:S01]  /*70bf0*/  IADD3 R17, P2, R17, UR7, RZ ;  /* 0x0000000711117c10 */ /* 0x000fe2000ff5e0ff */
[----:B-1----:R-:W-:Y:S02]  /*70c00*/  IMAD.MOV.U32 R4, RZ, RZ, R6 ;  /* 0x000000ffff047224 */ /* 0x002fe400078e0006 */
[----:B------:R-:W-:Y:S02]  /*70c10*/  IMAD.MOV.U32 R5, RZ, RZ, R10 ;  /* 0x000000ffff057224 */ /* 0x000fe400078e000a */
[----:B------:R-:W4:Y:S01]  /*70c20*/  LDL.LU R10, [R1+0xffc] ;  /* 0x000ffc00010a7983 */ /* 0x000f220000300800 */
[----:B------:R-:W-:-:S03]  /*70c30*/  IADD3.X R18, R18, UR6, RZ, P2, !PT ;  /* 0x0000000612127c10 */ /* 0x000fc600097fe4ff */
[----:B------:R-:W4:Y:S04]  /*70c40*/  LDL.LU R6, [R1+0x103c] ;  /* 0x00103c0001067983 */ /* 0x000f280000300800 */
[----:B------:R1:W-:Y:S01]  /*70c50*/  LDGSTS.E [R0+0x3100], [R4.64], P0 ;  /* 0x0310000004007fae */ /* 0x0003e20008121848 */
[----:B------:R-:W-:-:S03]  /*70c60*/  IADD3 R2, P1, R2, UR7, RZ ;  /* 0x0000000702027c10 */ /* 0x000fc6000ff3e0ff */
[----:B------:R-:W-:Y:S04]  /*70c70*/  STL [R1+0xe7c], R7 ;  /* 0x000e7c0701007387 */ /* 0x000fe80000100800 */
[----:B------:R1:W-:Y:S02]  /*70c80*/  STL [R1+0xe78], R16 ;  /* 0x000e781001007387 */ /* 0x0003e40000100800 */
[----:B-1----:R-:W-:Y:S02]  /*70c90*/  IMAD.MOV.U32 R4, RZ, RZ, R7 ;  /* 0x000000ffff047224 */ /* 0x002fe400078e0007 */
[----:B------:R-:W-:Y:S01]  /*70ca0*/  IMAD.MOV.U32 R5, RZ, RZ, R16 ;  /* 0x000000ffff057224 */ /* 0x000fe200078e0010 */
[----:B------:R-:W-:Y:S04]  /*70cb0*/  STL [R1+0xebc], R17 ;  /* 0x000ebc1101007387 */ /* 0x000fe80000100800 */
[----:B------:R-:W4:Y:S01]  /*70cc0*/  LDL.LU R16, [R1+0xff8] ;  /* 0x000ff80001107983 */ /* 0x000f220000300800 */
        /* <DEDUP_REMOVED lines=9> */
[----:B--2---:R-:W-:-:S05]  /*70d60*/  IADD3.X R12, R12, UR6, RZ, P1, !PT ;  /* 0x000000060c0c7c10 */ /* 0x004fca0008ffe4ff */
[----:B------:R-:W-:Y:S01]  /*70d70*/  IMAD.MOV.U32 R5, RZ, RZ, R12 ;  /* 0x000000ffff057224 */ /* 0x000fe200078e000c */
[----:B------:R1:W-:Y:S01]  /*70d80*/  STL [R1+0xef8], R12 ;  /* 0x000ef80c01007387 */ /* 0x0003e20000100800 */
[----:B-----5:R-:W-:-:S03]  /*70d90*/  IADD3.X R14, R14, UR6, RZ, P2, !PT ;  /* 0x000000060e0e7c10 */ /* 0x020fc600097fe4ff */
        /* <DEDUP_REMOVED lines=12> */
[----:B------:R-:W-:Y:S01]  /*70e60*/  STL [R1+0xf7c], R8 ;  /* 0x000f7c0801007387 */ /* 0x000fe20000100800 */
[----:B------:R-:W-:Y:S01]  /*70e70*/  IADD3.X R9, R9, UR6, RZ, P1, !PT ;  /* 0x0000000609097c10 */ /* 0x000fe20008ffe4ff */
[----:B-1----:R-:W-:-:S04]  /*70e80*/  IMAD.MOV.U32 R4, RZ, RZ, R8 ;  /* 0x000000ffff047224 */ /* 0x002fc800078e0008 */
        /* <DEDUP_REMOVED lines=8> */
[----:B---3--:R-:W-:-:S03]  /*70f10*/  IMAD.MOV.U32 R5, RZ, RZ, R15 ;  /* 0x000000ffff057224 */ /* 0x008fc600078e000f */
[----:B-1----:R-:W3:Y:S01]  /*70f20*/  LDL.LU R15, [R1+0x10f8] ;  /* 0x0010f800010f7983 */ /* 0x002ee20000300800 */
[----:B------:R-:W-:-:S03]  /*70f30*/  IMAD.MOV.U32 R4, RZ, RZ, R13 ;  /* 0x000000ffff047224 */ /* 0x000fc600078e000d */
[----:B------:R-:W3:Y:S01]  /*70f40*/  LDL.LU R13, [R1+0x1138] ;  /* 0x00113800010d7983 */ /* 0x000ee20000300800 */
[----:B------:R-:W-:Y:S02]  /*70f50*/  IADD3 R10, P1, R10, UR7, RZ ;  /* 0x000000070a0a7c10 */ /* 0x000fe4000ff3e0ff */
[----:B------:R-:W-:Y:S01]  /*70f60*/  IADD3 R6, P2, R6, UR7, RZ ;  /* 0x0000000706067c10 */ /* 0x000fe2000ff5e0ff */
[----:B------:R1:W-:Y:S04]  /*70f70*/  LDGSTS.E [R0+0x6100], [R4.64], P0 ;  /* 0x0610000004007fae */ /* 0x0003e80008121848 */
[----:B------:R1:W-:Y:S01]  /*70f80*/  STL [R1+0xffc], R10 ;  /* 0x000ffc0a01007387 */ /* 0x0003e20000100800 */
[----:B------:R-:W-:Y:S01]  /*70f90*/  IADD3.X R16, R16, UR6, RZ, P1, !PT ;  /* 0x0000000610107c10 */ /* 0x000fe20008ffe4ff */
[----:B-1----:R-:W-:-:S04]  /*70fa0*/  IMAD.MOV.U32 R4, RZ, RZ, R10 ;  /* 0x000000ffff047224 */ /* 0x002fc800078e000a */
[----:B------:R1:W-:Y:S04]  /*70fb0*/  STL [R1+0xff8], R16 ;  /* 0x000ff81001007387 */ /* 0x0003e80000100800 */
[----:B------:R1:W-:Y:S01]  /*70fc0*/  STL [R1+0x103c], R6 ;  /* 0x00103c0601007387 */ /* 0x0003e20000100800 */
[----:B------:R-:W-:-:S03]  /*70fd0*/  IADD3.X R7, R7, UR6, RZ, P2, !PT ;  /* 0x0000000607077c10 */ /* 0x000fc600097fe4ff */
[----:B------:R-:W3:Y:S01]  /*70fe0*/  LDL.LU R10, [R1+0x117c] ;  /* 0x00117c00010a7983 */ /* 0x000ee20000300800 */
        /* <DEDUP_REMOVED lines=8> */
[----:B------:R-:W3:Y:S04]  /*71070*/  LDL.LU R6, [R1+0x11fc] ;  /* 0x0011fc0001067983 */ /* 0x000ee80000300800 */
[----:B------:R-:W3:Y:S04]  /*71080*/  LDL.LU R7, [R1+0x123c] ;  /* 0x00123c0001077983 */ /* 0x000ee80000300800 */
        /* <DEDUP_REMOVED lines=8> */
[----:B------:R2:W-:Y:S04]  /*71110*/  STL [R1+0x10bc], R2 ;  /* 0x0010bc0201007387 */ /* 0x0005e80000100800 */
[----:B-----5:R-:W5:Y:S01]  /*71120*/  LDL.LU R12, [R1+0x11f8] ;  /* 0x0011f800010c7983 */ /* 0x020f620000300800 */
[----:B------:R-:W-:-:S03]  /*71130*/  IMAD.MOV.U32 R5, RZ, RZ, R14 ;  /* 0x000000ffff057224 */ /* 0x000fc600078e000e */
[----:B------:R2:W-:Y:S04]  /*71140*/  STL [R1+0x10b8], R11 ;  /* 0x0010b80b01007387 */ /* 0x0005e80000100800 */
[----:B-1----:R-:W5:Y:S04]  /*71150*/  LDL.LU R14, [R1+0x1238] ;  /* 0x00123800010e7983 */ /* 0x002f680000300800 */
[----:B------:R1:W-:Y:S01]  /*71160*/  LDGSTS.E [R0+0x7900], [R4.64], P0 ;  /* 0x0790000004007fae */ /* 0x0003e20008121848 */
[----:B----4-:R-:W-:Y:S01]  /*71170*/  IADD3 R9, P1, R9, UR7, RZ ;  /* 0x0000000709097c10 */ /* 0x010fe2000ff3e0ff */
[----:B-1----:R-:W-:-:S02]  /*71180*/  IMAD.MOV.U32 R4, RZ, RZ, R2 ;  /* 0x000000ffff047224 */ /* 0x002fc400078e0002 */
[----:B------:R-:W-:Y:S01]  /*71190*/  IMAD.MOV.U32 R5, RZ, RZ, R11 ;  /* 0x000000ffff057224 */ /* 0x000fe200078e000b */
[----:B--2---:R-:W2:Y:S01]  /*711a0*/  LDL.LU R2, [R1+0x127c] ;  /* 0x00127c0001027983 */ /* 0x004ea20000300800 */
[----:B------:R-:W-:-:S03]  /*711b0*/  IADD3 R8, P2, R8, UR7, RZ ;  /* 0x0000000708087c10 */ /* 0x000fc6000ff5e0ff */
[----:B------:R-:W4:Y:S01]  /*711c0*/  LDL.LU R11, [R1+0x12bc] ;  /* 0x0012bc00010b7983 */ /* 0x000f220000300800 */
[----:B---3--:R-:W-:-:S03]  /*711d0*/  IADD3.X R15, R15, UR6, RZ, P1, !PT ;  /* 0x000000060f0f7c10 */ /* 0x008fc60008ffe4ff */
[----:B------:R1:W-:Y:S01]  /*711e0*/  STL [R1+0x10fc], R9 ;  /* 0x0010fc0901007387 */ /* 0x0003e20000100800 */
[----:B------:R-:W-:-:S03]  /*711f0*/  IADD3.X R13, R13, UR6, RZ, P2, !PT ;  /* 0x000000060d0d7c10 */ /* 0x000fc600097fe4ff */
[----:B------:R3:W-:Y:S04]  /*71200*/  LDGSTS.E [R0+0x8100], [R4.64], P0 ;  /* 0x0810000004007fae */ /* 0x0007e80008121848 */
[----:B------:R1:W-:Y:S04]  /*71210*/  STL [R1+0x10f8], R15 ;  /* 0x0010f80f01007387 */ /* 0x0003e80000100800 */
[----:B------:R-:W-:Y:S01]  /*71220*/  STL [R1+0x113c], R8 ;  /* 0x00113c0801007387 */ /* 0x000fe20000100800 */
[----:B---3--:R-:W-:-:S03]  /*71230*/  IMAD.MOV.U32 R4, RZ, RZ, R9 ;  /* 0x000000ffff047224 */ /* 0x008fc600078e0009 */
[----:B-1----:R-:W4:Y:S01]  /*71240*/  LDL.LU R9, [R1+0x1278] ;  /* 0x0012780001097983 */ /* 0x002f220000300800 */
[----:B------:R-:W-:-:S03]  /*71250*/  IMAD.MOV.U32 R5, RZ, RZ, R15 ;  /* 0x000000ffff057224 */ /* 0x000fc600078e000f */
[----:B------:R1:W-:Y:S04]  /*71260*/  STL [R1+0x1138], R13 ;  /* 0x0011380d01007387 */ /* 0x0003e80000100800 */
[----:B------:R-:W4:Y:S04]  /*71270*/  LDL.LU R15, [R1+0x12b8] ;  /* 0x0012b800010f7983 */ /* 0x000f280000300800 */
[----:B------:R1:W-:Y:S01]  /*71280*/  LDGSTS.E [R0+0x8900], [R4.64], P0 ;  /* 0x0890000004007fae */ /* 0x0003e20008121848 */
[----:B------:R-:W-:Y:S01]  /*71290*/  IADD3 R10, P1, R10, UR7, RZ ;  /* 0x000000070a0a7c10 */ /* 0x000fe2000ff3e0ff */
[----:B-1----:R-:W-:-:S02]  /*712a0*/  IMAD.MOV.U32 R4, RZ, RZ, R8 ;  /* 0x000000ffff047224 */ /* 0x002fc400078e0008 */
[----:B------:R-:W-:Y:S01]  /*712b0*/  IMAD.MOV.U32 R5, RZ, RZ, R13 ;  /* 0x000000ffff057224 */ /* 0x000fe200078e000d */
[----:B------:R-:W-:Y:S01]  /*712c0*/  IADD3 R17, P2, R17, UR7, RZ ;  /* 0x0000000711117c10 */ /* 0x000fe2000ff5e0ff */
[----:B------:R-:W4:Y:S01]  /*712d0*/  LDL.LU R13, [R1+0x12fc] ;  /* 0x0012fc00010d7983 */ /* 0x000f220000300800 */
[----:B------:R-:W-:-:S03]  /*712e0*/  IADD3.X R16, R16, UR6, RZ, P1, !PT ;  /* 0x0000000610107c10 */ /* 0x000fc60008ffe4ff */
[----:B------:R-:W4:Y:S04]  /*712f0*/  LDL.LU R8, [R1+0x133c] ;  /* 0x00133c0001087983 */ /* 0x000f280000300800 */
[----:B------:R1:W-:Y:S01]  /*71300*/  LDGSTS.E [R0+0x9100], [R4.64], P0 ;  /* 0x0910000004007fae */ /* 0x0003e20008121848 */
[----:B------:R-:W-:-:S03]  /*71310*/  IADD3.X R18, R18, UR6, RZ, P2, !PT ;  /* 0x0000000612127c10 */ /* 0x000fc600097fe4ff */
[----:B------:R-:W-:Y:S04]  /*71320*/  STL [R1+0x117c], R10 ;  /* 0x00117c0a01007387 */ /* 0x000fe80000100800 */
[----:B------:R1:W-:Y:S02]  /*71330*/  STL [R1+0x1178], R16 ;  /* 0x0011781001007387 */ /* 0x0003e40000100800 */
[----:B-1----:R-:W-:Y:S02]  /*71340*/  IMAD.MOV.U32 R4, RZ, RZ, R10 ;  /* 0x000000ffff047224 */ /* 0x002fe400078e000a */
[----:B------:R-:W-:Y:S01]  /*71350*/  STL [R1+0x11bc], R17 ;  /* 0x0011bc1101007387 */ /* 0x000fe20000100800 */
[----:B------:R-:W-:Y:S01]  /*71360*/  IMAD.MOV.U32 R5, RZ, RZ, R16 ;  /* 0x000000ffff057224 */ /* 0x000fe200078e0010 */
[----:B------:R-:W-:-:S02]  /*71370*/  IADD3 R6, P1, R6, UR7, RZ ;  /* 0x0000000706067c10 */ /* 0x000fc4000ff3e0ff */
[----:B------:R-:W4:Y:S01]  /*71380*/  LDL.LU R16, [R1+0x12f8] ;  /* 0x0012f80001107983 */ /* 0x000f220000300800 */
[----:B------:R-:W-:-:S03]  /*71390*/  IADD3 R7, P2, R7, UR7, RZ ;  /* 0x0000000707077c10 */ /* 0x000fc6000ff5e0ff */
[----:B------:R-:W-:Y:S04]  /*713a0*/  STL [R1+0x11b8], R18 ;  /* 0x0011b81201007387 */ /* 0x000fe80000100800 */
[----:B------:R1:W-:Y:S04]  /*713b0*/  LDGSTS.E [R0+0x9900], [R4.64], P0 ;  /* 0x0990000004007fae */ /* 0x0003e80008121848 */
[----:B------:R-:W4:Y:S01]  /*713c0*/  LDL.LU R10, [R1+0x1338] ;  /* 0x00133800010a7983 */ /* 0x000f220000300800 */
[----:B-1----:R-:W-:Y:S02]  /*713d0*/  IMAD.MOV.U32 R4, RZ, RZ, R17 ;  /* 0x000000ffff047224 */ /* 0x002fe400078e0011 */
[----:B------:R-:W-:Y:S01]  /*713e0*/  IMAD.MOV.U32 R5, RZ, RZ, R18 ;  /* 0x000000ffff057224 */ /* 0x000fe200078e0012 */
[----:B------:R-:W-:Y:S04]  /*713f0*/  STL [R1+0x11fc], R6 ;  /* 0x0011fc0601007387 */ /* 0x000fe80000100800 */
[----:B------:R1:W-:Y:S02]  /*71400*/  LDGSTS.E [R0+0xa100], [R4.64], P0 ;  /* 0x0a10000004007fae */ /* 0x0003e40008121848 */
[----:B-1----:R-:W-:Y:S01]  /*71410*/  IMAD.MOV.U32 R4, RZ, RZ, R6 ;  /* 0x000000ffff047224 */ /* 0x002fe200078e0006 */
[----:B-----5:R-:W-:-:S05]  /*71420*/  IADD3.X R12, R12, UR6, RZ, P1, !PT ;  /* 0x000000060c0c7c10 */ /* 0x020fca0008ffe4ff */
[----:B------:R-:W-:Y:S01]  /*71430*/  IMAD.MOV.U32 R5, RZ, RZ, R12 ;  /* 0x000000ffff057224 */ /* 0x000fe200078e000c */
[----:B------:R1:W-:Y:S01]  /*71440*/  STL [R1+0x11f8], R12 ;  /* 0x0011f80c01007387 */ /* 0x0003e20000100800 */
[----:B------:R-:W-:-:S03]  /*71450*/  IADD3.X R14, R14, UR6, RZ, P2, !PT ;  /* 0x000000060e0e7c10 */ /* 0x000fc600097fe4ff */
[----:B------:R-:W-:Y:S04]  /*71460*/  STL [R1+0x123c], R7 ;  /* 0x00123c0701007387 */ /* 0x000fe80000100800 */
[----:B------:R5:W-:Y:S04]  /*71470*/  LDGSTS.E [R0+0xa900], [R4.64], P0 ;  /* 0x0a90000004007fae */ /* 0x000be80008121848 */
[----:B-1----:R-:W3:Y:S04]  /*71480*/  LDL.LU R12, [R1+0x137c] ;  /* 0x00137c00010c7983 */ /* 0x002ee80000300800 */
[----:B------:R1:W-:Y:S04]  /*71490*/  STL [R1+0x1238], R14 ;  /* 0x0012380e01007387 */ /* 0x0003e80000100800 */
[----:B------:R-:W3:Y:S01]  /*714a0*/  LDL.LU R6, [R1+0x13bc] ;  /* 0x0013bc0001067983 */ /* 0x000ee20000300800 */
[----:B-----5:R-:W-:-:S03]  /*714b0*/  IMAD.MOV.U32 R5, RZ, RZ, R14 ;  /* 0x000000ffff057224 */ /* 0x020fc600078e000e */
[----:B-1----:R-:W5:Y:S01]  /*714c0*/  LDL.LU R14, [R1+0x1378] ;  /* 0x00137800010e7983 */ /* 0x002f620000300800 */
[----:B------:R-:W-:-:S03]  /*714d0*/  IMAD.MOV.U32 R4, RZ, RZ, R7 ;  /* 0x000000ffff047224 */ /* 0x000fc600078e0007 */
[----:B------:R-:W5:Y:S01]  /*714e0*/  LDL.LU R7, [R1+0x13b8] ;  /* 0x0013b80001077983 */ /* 0x000f620000300800 */
[----:B--2---:R-:W-:Y:S02]  /*714f0*/  IADD3 R2, P1, R2, UR7, RZ ;  /* 0x0000000702027c10 */ /* 0x004fe4000ff3e0ff */
[----:B----4-:R-:W-:Y:S01]  /*71500*/  IADD3 R11, P2, R11, UR7, RZ ;  /* 0x000000070b0b7c10 */ /* 0x010fe2000ff5e0ff */
[----:B------:R1:W-:Y:S04]  /*71510*/  LDGSTS.E [R0+0xb100], [R4.64], P0 ;  /* 0x0b10000004007fae */ /* 0x0003e80008121848 */
[----:B------:R-:W-:Y:S01]  /*71520*/  STL [R1+0x127c], R2 ;  /* 0x00127c0201007387 */ /* 0x000fe20000100800 */
[----:B-1----:R-:W-:Y:S01]  /*71530*/  IMAD.MOV.U32 R4, RZ, RZ, R2 ;  /* 0x000000ffff047224 */ /* 0x002fe200078e0002 */
[----:B------:R-:W-:-:S05]  /*71540*/  IADD3.X R9, R9, UR6, RZ, P1, !PT ;  /* 0x0000000609097c10 */ /* 0x000fca0008ffe4ff */
[----:B------:R-:W-:Y:S01]  /*71550*/  IMAD.MOV.U32 R5, RZ, RZ, R9 ;  /* 0x000000ffff057224 */ /* 0x000fe200078e0009 */
[----:B------:R1:W-:Y:S01]  /*71560*/  STL [R1+0x1278], R9 ;  /* 0x0012780901007387 */ /* 0x0003e20000100800 */
[----:B------:R-:W-:-:S03]  /*71570*/  IADD3.X R15, R15, UR6, RZ, P2, !PT ;  /* 0x000000060f0f7c10 */ /* 0x000fc600097fe4ff */
[----:B------:R2:W-:Y:S04]  /*71580*/  STL [R1+0x12bc], R11 ;  /* 0x0012bc0b01007387 */ /* 0x0005e80000100800 */
[----:B------:R4:W-:Y:S04]  /*71590*/  LDGSTS.E [R0+0xb900], [R4.64], P0 ;  /* 0x0b90000004007fae */ /* 0x0009e80008121848 */
[----:B-1----:R-:W5:Y:S04]  /*715a0*/  LDL.LU R9, [R1+0x13fc] ;  /* 0x0013fc0001097983 */ /* 0x002f680000300800 */
[----:B------:R1:W-:Y:S04]  /*715b0*/  STL [R1+0x12b8], R15 ;  /* 0x0012b80f01007387 */ /* 0x0003e80000100800 */
[----:B------:R-:W5:Y:S01]  /*715c0*/  LDL.LU R2, [R1+0x143c] ;  /* 0x00143c0001027983 */ /* 0x000f620000300800 */
[----:B----4-:R-:W-:-:S03]  /*715d0*/  IMAD.MOV.U32 R4, RZ, RZ, R11 ;  /* 0x000000ffff047224 */ /* 0x010fc600078e000b */
[----:B--2---:R-:W2:Y:S01]  /*715e0*/  LDL.LU R11, [R1+0x13f8] ;  /* 0x0013f800010b7983 */ /* 0x004ea20000300800 */
[----:B------:R-:W-:-:S03]  /*715f0*/  IMAD.MOV.U32 R5, RZ, RZ, R15 ;  /* 0x000000ffff057224 */ /* 0x000fc600078e000f */
[----:B-1----:R-:W4:Y:S01]  /*71600*/  LDL.LU R15, [R1+0x1438] ;  /* 0x00143800010f7983 */ /* 0x002f220000300800 */
        /* <DEDUP_REMOVED lines=9> */
[----:B------:R-:W4:Y:S01]  /*716a0*/  LDL.LU R13, [R1+0x147c] ;  /* 0x00147c00010d7983 */ /* 0x000f220000300800 */
[----:B------:R-:W-:-:S03]  /*716b0*/  IMAD.MOV.U32 R5, RZ, RZ, R16 ;  /* 0x000000ffff057224 */ /* 0x000fc600078e0010 */
[----:B------:R1:W-:Y:S04]  /*716c0*/  STL [R1+0x1338], R10 ;  /* 0x0013380a01007387 */ /* 0x0003e80000100800 */
[----:B------:R-:W4:Y:S04]  /*716d0*/  LDL.LU R17, [R1+0x14bc] ;  /* 0x0014bc0001117983 */ /* 0x000f280000300800 */
[----:B-1----:R-:W4:Y:S04]  /*716e0*/  LDL.LU R16, [R1+0x1478] ;  /* 0x0014780001107983 */ /* 0x002f280000300800 */
[----:B------:R-:W4:Y:S04]  /*716f0*/  LDL.LU R18, [R1+0x14b8] ;  /* 0x0014b80001127983 */ /* 0x000f280000300800 */
[----:B------:R1:W-:Y:S02]  /*71700*/  LDGSTS.E [R0+0xc900], [R4.64], P0 ;  /* 0x0c90000004007fae */ /* 0x0003e40008121848 */
[----:B-1----:R-:W-:-:S02]  /*71710*/  IMAD.MOV.U32 R4, RZ, RZ, R8 ;  /* 0x000000ffff047224 */ /* 0x002fc400078e0008 */
[----:B------:R-:W-:Y:S01]  /*71720*/  IMAD.MOV.U32 R5, RZ, RZ, R10 ;  /* 0x000000ffff057224 */ /* 0x000fe200078e000a */
[----:B------:R-:W4:Y:S04]  /*71730*/  LDL.LU R8, [R1+0x14fc] ;  /* 0x0014fc0001087983 */ /* 0x000f280000300800 */
[----:B------:R-:W4:Y:S04]  /*71740*/  LDL.LU R10, [R1+0x153c] ;  /* 0x00153c00010a7983 */ /* 0x000f280000300800 */
[----:B------:R1:W-:Y:S01]  /*71750*/  LDGSTS.E [R0+0xd100], [R4.64], P0 ;  /* 0x0d10000004007fae */ /* 0x0003e20008121848 */
[----:B---3--:R-:W-:-:S05]  /*71760*/  IADD3 R12, P1, R12, UR7, RZ ;  /* 0x000000070c0c7c10 */ /* 0x008fca000ff3e0ff */
[----:B------:R3:W-:Y:S01]  /*71770*/  STL [R1+0x137c], R12 ;  /* 0x00137c0c01007387 */ /* 0x0007e20000100800 */
[----:B------:R-:W-:Y:S02]  /*71780*/  IADD3 R6, P2, R6, UR7, RZ ;  /* 0x0000000706067c10 */ /* 0x000fe4000ff5e0ff */
[----:B-----5:R-:W-:Y:S01]  /*71790*/  IADD3.X R14, R14, UR6, RZ, P1, !PT ;  /* 0x000000060e0e7c10 */ /* 0x020fe20008ffe4ff */
[----:B-1----:R-:W-:Y:S01]  /*717a0*/  IMAD.MOV.U32 R4, RZ, RZ, R12 ;  /* 0x000000ffff047224 */ /* 0x002fe200078e000c */
[----:B------:R-:W-:-:S03]  /*717b0*/  IADD3.X R7, R7, UR6, RZ, P2, !PT ;  /* 0x0000000607077c10 */ /* 0x000fc600097fe4ff */
[----:B------:R1:W-:Y:S04]  /*717c0*/  STL [R1+0x1378], R14 ;  /* 0x0013780e01007387 */ /* 0x0003e80000100800 */
[----:B------:R5:W-:Y:S04]  /*717d0*/  STL [R1+0x13bc], R6 ;  /* 0x0013bc0601007387 */ /* 0x000be80000100800 */
[----:B---3--:R-:W3:Y:S01]  /*717e0*/  LDL.LU R12, [R1+0x14f8] ;  /* 0x0014f800010c7983 */ /* 0x008ee20000300800 */
[----:B------:R-:W-:-:S03]  /*717f0*/  IMAD.MOV.U32 R5, RZ, RZ, R14 ;  /* 0x000000ffff057224 */ /* 0x000fc600078e000e */
[----:B------:R5:W-:Y:S04]  /*71800*/  STL [R1+0x13b8], R7 ;  /* 0x0013b80701007387 */ /* 0x000be80000100800 */
[----:B-1----:R-:W3:Y:S04]  /*71810*/  LDL.LU R14, [R1+0x1538] ;  /* 0x00153800010e7983 */ /* 0x002ee80000300800 */
[----:B------:R1:W-:Y:S02]  /*71820*/  LDGSTS.E [R0+0xd900], [R4.64], P0 ;  /* 0x0d90000004007fae */ /* 0x0003e40008121848 */
[----:B-1----:R-:W-:-:S02]  /*71830*/  IMAD.MOV.U32 R4, RZ, RZ, R6 ;  /* 0x000000ffff047224 */ /* 0x002fc400078e0006 */
[----:B------:R-:W-:Y:S01]  /*71840*/  IMAD.MOV.U32 R5, RZ, RZ, R7 ;  /* 0x000000ffff057224 */ /* 0x000fe200078e0007 */
[----:B-----5:R-:W5:Y:S04]  /*71850*/  LDL.LU R6, [R1+0x157c] ;  /* 0x00157c0001067983 */ /* 0x020f680000300800 */
[----:B------:R-:W5:Y:S01]  /*71860*/  LDL.LU R7, [R1+0x15bc] ;  /* 0x0015bc0001077983 */ /* 0x000f620000300800 */
[----:B------:R-:W-:-:S03]  /*71870*/  IADD3 R9, P1, R9, UR7, RZ ;  /* 0x0000000709097c10 */ /* 0x000fc6000ff3e0ff */
[----:B------:R1:W-:Y:S01]  /*71880*/  LDGSTS.E [R0+0xe100], [R4.64], P0 ;  /* 0x0e10000004007fae */ /* 0x0003e20008121848 */
[----:B------:R-:W-:Y:S02]  /*71890*/  IADD3 R2, P2, R2, UR7, RZ ;  /* 0x0000000702027c10 */ /* 0x000fe4000ff5e0ff */
[----:B--2---:R-:W-:Y:S01]  /*718a0*/  IADD3.X R11, R11, UR6, RZ, P1, !PT ;  /* 0x000000060b0b7c10 */ /* 0x004fe20008ffe4ff */
[----:B------:R2:W-:Y:S01]  /*718b0*/  STL [R1+0x13fc], R9 ;  /* 0x0013fc0901007387 */ /* 0x0005e20000100800 */
[----:B-1----:R-:W-:Y:S01]  /*718c0*/  IMAD.MOV.U32 R4, RZ, RZ, R9 ;  /* 0x000000ffff047224 */ /* 0x002fe200078e0009 */
[----:B----4-:R-:W-:Y:S02]  /*718d0*/  IADD3.X R15, R15, UR6, RZ, P2, !PT ;  /* 0x000000060f0f7c10 */ /* 0x010fe400097fe4ff */
[----:B------:R1:W-:Y:S04]  /*718e0*/  STL [R1+0x13f8], R11 ;  /* 0x0013f80b01007387 */ /* 0x0003e80000100800 */
[----:B------:R-:W-:Y:S04]  /*718f0*/  STL [R1+0x143c], R2 ;  /* 0x00143c0201007387 */ /* 0x000fe80000100800 */
[----:B--2---:R-:W2:Y:S01]  /*71900*/  LDL.LU R9, [R1+0x1578] ;  /* 0x0015780001097983 */ /* 0x004ea20000300800 */
[----:B------:R-:W-:-:S03]  /*71910*/  IMAD.MOV.U32 R5, RZ, RZ, R11 ;  /* 0x000000ffff057224 */ /* 0x000fc600078e000b */
[----:B------:R4:W-:Y:S04]  /*71920*/  STL [R1+0x1438], R15 ;  /* 0x0014380f01007387 */ /* 0x0009e80000100800 */
[----:B-1----:R-:W2:Y:S04]  /*71930*/  LDL.LU R11, [R1+0x15b8] ;  /* 0x0015b800010b7983 */ /* 0x002ea80000300800 */
[----:B------:R1:W-:Y:S01]  /*71940*/  LDGSTS.E [R0+0xe900], [R4.64], P0 ;  /* 0x0e90000004007fae */ /* 0x0003e20008121848 */
[----:B------:R-:W-:Y:S01]  /*71950*/  IADD3 R13, P1, R13, UR7, RZ ;  /* 0x000000070d0d7c10 */ /* 0x000fe2000ff3e0ff */
[----:B-1----:R-:W-:-:S02]  /*71960*/  IMAD.MOV.U32 R4, RZ, RZ, R2 ;  /* 0x000000ffff047224 */ /* 0x002fc400078e0002 */
[----:B------:R-:W-:Y:S02]  /*71970*/  IMAD.MOV.U32 R5, RZ, RZ, R15 ;  /* 0x000000ffff057224 */ /* 0x000fe400078e000f */
[----:B----4-:R-:W2:Y:S01]  /*71980*/  LDL.LU R15, [R1+0x15fc] ;  /* 0x0015fc00010f7983 */ /* 0x010ea20000300800 */
[----:B------:R-:W-:-:S03]  /*71990*/  IADD3 R17, P2, R17, UR7, RZ ;  /* 0x0000000711117c10 */ /* 0x000fc6000ff5e0ff */
[----:B------:R-:W2:Y:S01]  /*719a0*/  LDL.LU R2, [R1+0x163c] ;  /* 0x00163c0001027983 */ /* 0x000ea20000300800 */
        /* <DEDUP_REMOVED lines=8> */
[----:B------:R-:W2:Y:S01]  /*71a30*/  LDL.LU R16, [R1+0x15f8] ;  /* 0x0015f80001107983 */ /* 0x000ea20000300800 */
[----:B------:R-:W-:-:S03]  /*71a40*/  IADD3 R8, P1, R8, UR7, RZ ;  /* 0x0000000708087c10 */ /* 0x000fc6000ff3e0ff */
[----:B------:R-:W-:Y:S04]  /*71a50*/  STL [R1+0x14b8], R18 ;  /* 0x0014b81201007387 */ /* 0x000fe80000100800 */
[----:B------:R-:W2:Y:S01]  /*71a60*/  LDL.LU R13, [R1+0x1638] ;  /* 0x00163800010d7983 */ /* 0x000ea20000300800 */
[----:B------:R-:W-:-:S03]  /*71a70*/  IADD3 R10, P2, R10, UR7, RZ ;  /* 0x000000070a0a7c10 */ /* 0x000fc6000ff5e0ff */
[----:B------:R1:W-:Y:S04]  /*71a80*/  LDGSTS.E [R0+0xf900], [R4.64], P0 ;  /* 0x0f90000004007fae */ /* 0x0003e80008121848 */
[----:B------:R-:W-:Y:S01]  /*71a90*/  STL [R1+0x14fc], R8 ;  /* 0x0014fc0801007387 */ /* 0x000fe20000100800 */
[----:B-1----:R-:W-:Y:S02]  /*71aa0*/  IMAD.MOV.U32 R4, RZ, RZ, R17 ;  /* 0x000000ffff047224 */ /* 0x002fe400078e0011 */
[----:B------:R-:W-:-:S05]  /*71ab0*/  IMAD.MOV.U32 R5, RZ, RZ, R18 ;  /* 0x000000ffff057224 */ /* 0x000fca00078e0012 */
[----:B------:R1:W-:Y:S02]  /*71ac0*/  LDGSTS.E [R0+0x10100], [R4.64], P0 ;  /* 0x1010000004007fae */ /* 0x0003e40008121848 */
[----:B-1----:R-:W-:Y:S01]  /*71ad0*/  IMAD.MOV.U32 R4, RZ, RZ, R8 ;  /* 0x000000ffff047224 */ /* 0x002fe200078e0008 */
[----:B---3--:R-:W-:-:S05]  /*71ae0*/  IADD3.X R12, R12, UR6, RZ, P1, !PT ;  /* 0x000000060c0c7c10 */ /* 0x008fca0008ffe4ff */
        /* <DEDUP_REMOVED lines=8> */
[----:B---3--:R-:W-:-:S02]  /*71b70*/  IMAD.MOV.U32 R5, RZ, RZ, R14 ;  /* 0x000000ffff057224 */ /* 0x008fc400078e000e */
[----:B------:R-:W-:Y:S01]  /*71b80*/  IMAD.MOV.U32 R4, RZ, RZ, R10 ;  /* 0x000000ffff047224 */ /* 0x000fe200078e000a */
[----:B-1----:R-:W3:Y:S04]  /*71b90*/  LDL.LU R14, [R1+0x1678] ;  /* 0x00167800010e7983 */ /* 0x002ee80000300800 */
[----:B------:R-:W3:Y:S01]  /*71ba0*/  LDL.LU R10, [R1+0x16b8] ;  /* 0x0016b800010a7983 */ /* 0x000ee20000300800 */
[----:B-----5:R-:W-:Y:S02]  /*71bb0*/  IADD3 R6, P1, R6, UR7, RZ ;  /* 0x0000000706067c10 */ /* 0x020fe4000ff3e0ff */
        /* <DEDUP_REMOVED lines=17> */
[----:B------:R-:W-:Y:S02]  /*71cd0*/  IADD3 R15, P1, R15, UR7, RZ ;  /* 0x000000070f0f7c10 */ /* 0x000fe4000ff3e0ff */
[----:B------:R-:W-:Y:S01]  /*71ce0*/  IADD3 R2, P2, R2, UR7, RZ ;  /* 0x0000000702027c10 */ /* 0x000fe2000ff5e0ff */
[----:B------:R1:W-:Y:S04]  /*71cf0*/  LDGSTS.E [R0+0x12100], [R4.64], P0 ;  /* 0x1210000004007fae */ /* 0x0003e80008121848 */
[----:B------:R-:W-:Y:S01]  /*71d00*/  STL [R1+0x15fc], R15 ;  /* 0x0015fc0f01007387 */ /* 0x000fe20000100800 */
[----:B------:R-:W-:-:S05]  /*71d10*/  IADD3.X R16, R16, UR6, RZ, P1, !PT ;  /* 0x0000000610107c10 */ /* 0x000fca0008ffe4ff */
[----:B------:R-:W-:Y:S01]  /*71d20*/  STL [R1+0x15f8], R16 ;  /* 0x0015f81001007387 */ /* 0x000fe20000100800 */
[----:B------:R-:W-:-:S03]  /*71d30*/  IADD3.X R13, R13, UR6, RZ, P2, !PT ;  /* 0x000000060d0d7c10 */ /* 0x000fc600097fe4ff */
[----:B------:R-:W-:Y:S04]  /*71d40*/  STL [R1+0x163c], R2 ;  /* 0x00163c0201007387 */ /* 0x000fe80000100800 */
[----:B------:R1:W-:Y:S04]  /*71d50*/  STL [R1+0x1638], R13 ;  /* 0x0016380d01007387 */ /* 0x0003e80000100800 */
[----:B------:R-:W2:Y:S04]  /*71d60*/  LDL.LU R20, [R1+0x1778] ;  /* 0x0017780001147983 */ /* 0x000ea80000300800 */
[----:B------:R-:W2:Y:S01]  /*71d70*/  LDL.LU R19, [R1+0x177c] ;  /* 0x00177c0001137983 */ /* 0x000ea20000300800 */
[----:B-1----:R-:W-:-:S02]  /*71d80*/  IMAD.MOV.U32 R4, RZ, RZ, R15 ;  /* 0x000000ffff047224 */ /* 0x002fc400078e000f */
[----:B------:R-:W-:Y:S01]  /*71d90*/  IMAD.MOV.U32 R5, RZ, RZ, R16 ;  /* 0x000000ffff057224 */ /* 0x000fe200078e0010 */
[----:B------:R-:W2:Y:S04]  /*71da0*/  LDL.LU R18, [R1+0x17b8] ;  /* 0x0017b80001127983 */ /* 0x000ea80000300800 */
[----:B------:R-:W2:Y:S04]  /*71db0*/  LDL.LU R17, [R1+0x17bc] ;  /* 0x0017bc0001117983 */ /* 0x000ea80000300800 */
[----:B------:R1:W-:Y:S02]  /*71dc0*/  LDGSTS.E [R0+0x12900], [R4.64], P0 ;  /* 0x1290000004007fae */ /* 0x0003e40008121848 */
[----:B-1----:R-:W-:-:S02]  /*71dd0*/  IMAD.MOV.U32 R5, RZ, RZ, R13 ;  /* 0x000000ffff057224 */ /* 0x002fc400078e000d */
[----:B------:R-:W-:Y:S01]  /*71de0*/  IMAD.MOV.U32 R4, RZ, RZ, R2 ;  /* 0x000000ffff047224 */ /* 0x000fe200078e0002 */
[----:B------:R-:W2:Y:S04]  /*71df0*/  LDL.LU R13, [R1+0x17fc] ;  /* 0x0017fc00010d7983 */ /* 0x000ea80000300800 */
[----:B------:R-:W2:Y:S04]  /*71e00*/  LDL.LU R2, [R1+0x183c] ;  /* 0x00183c0001027983 */ /* 0x000ea80000300800 */
[----:B------:R1:W-:Y:S01]  /*71e10*/  LDGSTS.E [R0+0x13100], [R4.64], P0 ;  /* 0x1310000004007fae */ /* 0x0003e20008121848 */
[----:B----4-:R-:W-:-:S02]  /*71e20*/  IADD3 R12, P1, R12, UR7, RZ ;  /* 0x000000070c0c7c10 */ /* 0x010fc4000ff3e0ff */
[----:B------:R-:W-:-:S03]  /*71e30*/  IADD3 R8, P2, R8, UR7, RZ ;  /* 0x0000000708087c10 */ /* 0x000fc6000ff5e0ff */
[----:B------:R4:W-:Y:S01]  /*71e40*/  STL [R1+0x167c], R12 ;  /* 0x00167c0c01007387 */ /* 0x0009e20000100800 */
[----:B---3--:R-:W-:Y:S02]  /*71e50*/  IADD3.X R14, R14, UR6, RZ, P1, !PT ;  /* 0x000000060e0e7c10 */ /* 0x008fe40008ffe4ff */
[----:B------:R-:W-:-:S03]  /*71e60*/  IADD3.X R10, R10, UR6, RZ, P2, !PT ;  /* 0x000000060a0a7c10 */ /* 0x000fc600097fe4ff */
[----:B------:R-:W-:Y:S01]  /*71e70*/  STL [R1+0x1678], R14 ;  /* 0x0016780e01007387 */ /* 0x000fe20000100800 */
[----:B-1----:R-:W-:-:S03]  /*71e80*/  IMAD.MOV.U32 R4, RZ, RZ, R12 ;  /* 0x000000ffff047224 */ /* 0x002fc600078e000c */
[----:B------:R-:W-:Y:S04]  /*71e90*/  STL [R1+0x16bc], R8 ;  /* 0x0016bc0801007387 */ /* 0x000fe80000100800 */
[----:B------:R-:W3:Y:S04]  /*71ea0*/  LDL.LU R16, [R1+0x17f8] ;  /* 0x0017f80001107983 */ /* 0x000ee80000300800 */
[----:B------:R1:W-:Y:S04]  /*71eb0*/  STL [R1+0x16b8], R10 ;  /* 0x0016b80a01007387 */ /* 0x0003e80000100800 */
[----:B----4-:R-:W4:Y:S01]  /*71ec0*/  LDL.LU R12, [R1+0x1838] ;  /* 0x00183800010c7983 */ /* 0x010f220000300800 */
[----:B------:R-:W-:-:S05]  /*71ed0*/  IMAD.MOV.U32 R5, RZ, RZ, R14 ;  /* 0x000000ffff057224 */ /* 0x000fca00078e000e */
[----:B------:R1:W-:Y:S02]  /*71ee0*/  LDGSTS.E [R0+0x13900], [R4.64], P0 ;  /* 0x1390000004007fae */ /* 0x0003e40008121848 */
[----:B-1----:R-:W-:Y:S01]  /*71ef0*/  IMAD.MOV.U32 R4, RZ, RZ, R8 ;  /* 0x000000ffff047224 */ /* 0x002fe200078e0008 */
[----:B-----5:R-:W-:Y:S01]  /*71f00*/  IADD3 R9, P1, R9, UR7, RZ ;  /* 0x0000000709097c10 */ /* 0x020fe2000ff3e0ff */
[----:B------:R-:W-:Y:S02]  /*71f10*/  IMAD.MOV.U32 R5, RZ, RZ, R10 ;  /* 0x000000ffff057224 */ /* 0x000fe400078e000a */
[----:B------:R-:W5:Y:S04]  /*71f20*/  LDL.LU R10, [R1+0x187c] ;  /* 0x00187c00010a7983 */ /* 0x000f680000300800 */
[----:B------:R-:W5:Y:S01]  /*71f30*/  LDL.LU R8, [R1+0x18bc] ;  /* 0x0018bc0001087983 */ /* 0x000f620000300800 */
[----:B------:R-:W-:-:S02]  /*71f40*/  IADD3 R6, P2, R6, UR7, RZ ;  /* 0x0000000706067c10 */ /* 0x000fc4000ff5e0ff */
[----:B--2---:R-:W-:Y:S01]  /*71f50*/  IADD3.X R11, R11, UR6, RZ, P1, !PT ;  /* 0x000000060b0b7c10 */ /* 0x004fe20008ffe4ff */
[----:B------:R-:W-:Y:S01]  /*71f60*/  STL [R1+0x16fc], R9 ;  /* 0x0016fc0901007387 */ /* 0x000fe20000100800 */
[----:B------:R-:W-:-:S03]  /*71f70*/  IADD3.X R7, R7, UR6, RZ, P2, !PT ;  /* 0x0000000607077c10 */ /* 0x000fc600097fe4ff */
[----:B------:R1:W-:Y:S04]  /*71f80*/  LDGSTS.E [R0+0x14100], [R4.64], P0 ;  /* 0x1410000004007fae */ /* 0x0003e80008121848 */
[----:B------:R2:W-:Y:S04]  /*71f90*/  STL [R1+0x16f8], R11 ;  /* 0x0016f80b01007387 */ /* 0x0005e80000100800 */
[----:B------:R-:W-:Y:S01]  /*71fa0*/  STL [R1+0x173c], R6 ;  /* 0x00173c0601007387 */ /* 0x000fe20000100800 */
[----:B-1----:R-:W-:Y:S02]  /*71fb0*/  IMAD.MOV.U32 R4, RZ, RZ, R9 ;  /* 0x000000ffff047224 */ /* 0x002fe400078e0009 */
[----:B------:R-:W-:-:S02]  /*71fc0*/  IMAD.MOV.U32 R5, RZ, RZ, R11 ;  /* 0x000000ffff057224 */ /* 0x000fc400078e000b */
[----:B--2---:R-:W2:Y:S04]  /*71fd0*/  LDL.LU R11, [R1+0x1878] ;  /* 0x00187800010b7983 */ /* 0x004ea80000300800 */
[----:B------:R1:W-:Y:S04]  /*71fe0*/  STL [R1+0x1738], R7 ;  /* 0x0017380701007387 */ /* 0x0003e80000100800 */
[----:B------:R-:W2:Y:S04]  /*71ff0*/  LDL.LU R9, [R1+0x18b8] ;  /* 0x0018b80001097983 */ /* 0x000ea80000300800 */
[----:B------:R1:W-:Y:S02]  /*72000*/  LDGSTS.E [R0+0x14900], [R4.64], P0 ;  /* 0x1490000004007fae */ /* 0x0003e40008121848 */
[----:B-1----:R-:W-:-:S02]  /*72010*/  IMAD.MOV.U32 R5, RZ, RZ, R7 ;  /* 0x000000ffff057224 */ /* 0x002fc400078e0007 */
[----:B------:R-:W-:Y:S01]  /*72020*/  IMAD.MOV.U32 R4, RZ, RZ, R6 ;  /* 0x000000ffff047224 */ /* 0x000fe200078e0006 */
[----:B------:R-:W2:Y:S04]  /*72030*/  LDL.LU R7, [R1+0x18f8] ;  /* 0x0018f80001077983 */ /* 0x000ea80000300800 */
[----:B------:R-:W2:Y:S04]  /*72040*/  LDL.LU R6, [R1+0x18fc] ;  /* 0x0018fc0001067983 */ /* 0x000ea80000300800 */
[----:B------:R-:W2:Y:S04]  /*72050*/  LDL.LU R15, [R1+0x1938] ;  /* 0x00193800010f7983 */ /* 0x000ea80000300800 */
[----:B------:R-:W2:Y:S01]  /*72060*/  LDL.LU R14, [R1+0x193c] ;  /* 0x00193c00010e7983 */ /* 0x000ea20000300800 */
[----:B------:R-:W-:-:S02]  /*72070*/  IADD3 R19, P1, R19, UR7, RZ ;  /* 0x0000000713137c10 */ /* 0x000fc4000ff3e0ff */
[----:B------:R-:W-:Y:S01]  /*72080*/  IADD3 R17, P2, R17, UR7, RZ ;  /* 0x0000000711117c10 */ /* 0x000fe2000ff5e0ff */
[----:B------:R1:W-:Y:S01]  /*72090*/  LDGSTS.E [R0+0x15100], [R4.64], P0 ;  /* 0x1510000004007fae */ /* 0x0003e20008121848 */
[----:B------:R-:W-:Y:S02]  /*720a0*/  IADD3.X R20, R20, UR6, RZ, P1, !PT ;  /* 0x0000000614147c10 */ /* 0x000fe40008ffe4ff */
[----:B------:R-:W-:Y:S01]  /*720b0*/  IADD3.X R18, R18, UR6, RZ, P2, !PT ;  /* 0x0000000612127c10 */ /* 0x000fe200097fe4ff */
[----:B------:R-:W-:Y:S01]  /*720c0*/  STL [R1+0x177c], R19 ;  /* 0x00177c1301007387 */ /* 0x000fe20000100800 */
[----:B------:R-:W-:Y:S01]  /*720d0*/  IADD3 R13, P1, R13, UR7, RZ ;  /* 0x000000070d0d7c10 */ /* 0x000fe2000ff3e0ff */
[----:B-1----:R-:W-:Y:S02]  /*720e0*/  IMAD.MOV.U32 R4, RZ, RZ, R19 ;  /* 0x000000ffff047224 */ /* 0x002fe400078e0013 */
[----:B------:R-:W-:Y:S01]  /*720f0*/  IMAD.MOV.U32 R5, RZ, RZ, R20 ;  /* 0x000000ffff057224 */ /* 0x000fe200078e0014 */
[----:B------:R-:W-:Y:S01]  /*72100*/  IADD3 R2, P2, R2, UR7, RZ ;  /* 0x0000000702027c10 */ /* 0x000fe2000ff5e0ff */
[----:B------:R-:W-:Y:S04]  /*72110*/  STL [R1+0x1778], R20 ;  /* 0x0017781401007387 */ /* 0x000fe80000100800 */
[----:B------:R1:W-:Y:S04]  /*72120*/  LDGSTS.E [R0+0x15900], [R4.64], P0 ;  /* 0x1590000004007fae */ /* 0x0003e80008121848 */
[----:B------:R-:W-:Y:S04]  /*72130*/  STL [R1+0x17bc], R17 ;  /* 0x0017bc1101007387 */ /* 0x000fe80000100800 */
[----:B------:R-:W-:Y:S01]  /*72140*/  STL [R1+0x17b8], R18 ;  /* 0x0017b81201007387 */ /* 0x000fe20000100800 */
[----:B-1----:R-:W-:-:S02]  /*72150*/  IMAD.MOV.U32 R4, RZ, RZ, R17 ;  /* 0x000000ffff047224 */ /* 0x002fc400078e0011 */
[----:B------:R-:W-:Y:S01]  /*72160*/  IMAD.MOV.U32 R5, RZ, RZ, R18 ;  /* 0x000000ffff057224 */ /* 0x000fe200078e0012 */
[----:B------:R-:W-:Y:S04]  /*72170*/  STL [R1+0x17fc], R13 ;  /* 0x0017fc0d01007387 */ /* 0x000fe80000100800 */
[----:B------:R1:W-:Y:S02]  /*72180*/  LDGSTS.E [R0+0x16100], [R4.64], P0 ;  /* 0x1610000004007fae */ /* 0x0003e40008121848 */
[----:B-1----:R-:W-:Y:S01]  /*72190*/  IMAD.MOV.U32 R4, RZ, RZ, R13 ;  /* 0x000000ffff047224 */ /* 0x002fe200078e000d */
[----:B---3--:R-:W-:-:S05]  /*721a0*/  IADD3.X R16, R16, UR6, RZ, P1, !PT ;  /* 0x0000000610107c10 */ /* 0x008fca0008ffe4ff */
[----:B------:R-:W-:Y:S01]  /*721b0*/  STL [R1+0x17f8], R16 ;  /* 0x0017f81001007387 */ /* 0x000fe20000100800 */
[----:B----4-:R-:W-:Y:S01]  /*721c0*/  IADD3.X R12, R12, UR6, RZ, P2, !PT ;  /* 0x000000060c0c7c10 */ /* 0x010fe200097fe4ff */
[----:B------:R-:W-:Y:S02]  /*721d0*/  IMAD.MOV.U32 R5, RZ, RZ, R16 ;  /* 0x000000ffff057224 */ /* 0x000fe400078e0010 */
[----:B------:R1:W-:Y:S04]  /*721e0*/  STL [R1+0x183c], R2 ;  /* 0x00183c0201007387 */ /* 0x0003e80000100800 */
[----:B------:R-:W-:Y:S04]  /*721f0*/  STL [R1+0x1838], R12 ;  /* 0x0018380c01007387 */ /* 0x000fe80000100800 */
[----:B------:R-:W3:Y:S04]  /*72200*/  LDL.LU R26, [R1+0x1958] ;  /* 0x00195800011a7983 */ /* 0x000ee80000300800 */
[----:B------:R-:W4:Y:S04]  /*72210*/  LDL.LU R25, [R1+0x195c] ;  /* 0x00195c0001197983 */ /* 0x000f280000300800 */
[----:B------:R1:W-:Y:S04]  /*72220*/  LDGSTS.E [R0+0x16900], [R4.64], P0 ;  /* 0x1690000004007fae */ /* 0x0003e80008121848 */
[----:B------:R-:W3:Y:S01]  /*72230*/  LDL.LU R24, [R1+0x1960] ;  /* 0x0019600001187983 */ /* 0x000ee20000300800 */
[----:B-1----:R-:W-:-:S03]  /*72240*/  IMAD.MOV.U32 R4, RZ, RZ, R2 ;  /* 0x000000ffff047224 */ /* 0x002fc600078e0002 */
[----:B------:R-:W3:Y:S01]  /*72250*/  LDL.LU R2, [R1+0x1964] ;  /* 0x0019640001027983 */ /* 0x000ee20000300800 */
[----:B-----5:R-:W-:Y:S01]  /*72260*/  IADD3 R10, P1, R10, UR7, RZ ;  /* 0x000000070a0a7c10 */ /* 0x020fe2000ff3e0ff */
[----:B------:R-:W-:Y:S01]  /*72270*/  IMAD.MOV.U32 R5, RZ, RZ, R12 ;  /* 0x000000ffff057224 */ /* 0x000fe200078e000c */
[----:B------:R-:W-:-:S03]  /*72280*/  IADD3 R8, P2, R8, UR7, RZ ;  /* 0x0000000708087c10 */ /* 0x000fc6000ff5e0ff */
[----:B------:R-:W-:Y:S04]  /*72290*/  STL [R1+0x187c], R10 ;  /* 0x00187c0a01007387 */ /* 0x000fe80000100800 */
[----:B------:R1:W-:Y:S01]  /*722a0*/  LDGSTS.E [R0+0x17100], [R4.64], P0 ;  /* 0x1710000004007fae */ /* 0x0003e20008121848 */
[----:B--2---:R-:W-:Y:S01]  /*722b0*/  IADD3.X R11, R11, UR6, RZ, P1, !PT ;  /* 0x000000060b0b7c10 */ /* 0x004fe20008ffe4ff */
[----:B-1----:R-:W-:-:S04]  /*722c0*/  IMAD.MOV.U32 R4, RZ, RZ, R10 ;  /* 0x000000ffff047224 */ /* 0x002fc800078e000a */
[----:B------:R1:W-:Y:S01]  /*722d0*/  STL [R1+0x1878], R11 ;  /* 0x0018780b01007387 */ /* 0x0003e20000100800 */
[----:B------:R-:W-:Y:S01]  /*722e0*/  IADD3.X R9, R9, UR6, RZ, P2, !PT ;  /* 0x0000000609097c10 */ /* 0x000fe200097fe4ff */
[----:B------:R-:W-:Y:S02]  /*722f0*/  IMAD.MOV.U32 R5, RZ, RZ, R11 ;  /* 0x000000ffff057224 */ /* 0x000fe400078e000b */
[----:B------:R-:W-:Y:S04]  /*72300*/  STL [R1+0x18bc], R8 ;  /* 0x0018bc0801007387 */ /* 0x000fe80000100800 */
[----:B------:R2:W-:Y:S04]  /*72310*/  STL [R1+0x18b8], R9 ;  /* 0x0018b80901007387 */ /* 0x0005e80000100800 */
[----:B-1----:R-:W5:Y:S04]  /*72320*/  LDL.LU.64 R10, [R1+0xc48] ;  /* 0x000c4800010a7983 */ /* 0x002f680000300a00 */
[----:B------:R1:W-:Y:S01]  /*72330*/  LDGSTS.E [R0+0x17900], [R4.64], P0 ;  /* 0x1790000004007fae */ /* 0x0003e20008121848 */
[----:B------:R-:W-:Y:S01]  /*72340*/  IADD3 R6, P1, R6, UR7, RZ ;  /* 0x0000000706067c10 */ /* 0x000fe2000ff3e0ff */
[----:B-1----:R-:W-:-:S03]  /*72350*/  IMAD.MOV.U32 R4, RZ, RZ, R8 ;  /* 0x000000ffff047224 */ /* 0x002fc600078e0008 */
[----:B------:R-:W-:Y:S01]  /*72360*/  IADD3.X R7, R7, UR6, RZ, P1, !PT ;  /* 0x0000000607077c10 */ /* 0x000fe20008ffe4ff */
[----:B------:R-:W-:Y:S02]  /*72370*/  IMAD.MOV.U32 R5, RZ, RZ, R9 ;  /* 0x000000ffff057224 */ /* 0x000fe400078e0009 */
[----:B--2---:R-:W2:Y:S01]  /*72380*/  LDL.LU.64 R8, [R1+0xc40] ;  /* 0x000c400001087983 */ /* 0x004ea20000300a00 */
[----:B------:R-:W-:-:S03]  /*72390*/  IADD3 R14, P2, R14, UR7, RZ ;  /* 0x000000070e0e7c10 */ /* 0x000fc6000ff5e0ff */
[----:B------:R-:W-:Y:S01]  /*723a0*/  STL [R1+0x18fc], R6 ;  /* 0x0018fc0601007387 */ /* 0x000fe20000100800 */
[----:B------:R-:W-:-:S03]  /*723b0*/  IADD3.X R15, R15, UR6, RZ, P2, !PT ;  /* 0x000000060f0f7c10 */ /* 0x000fc600097fe4ff */
[----:B------:R1:W-:Y:S04]  /*723c0*/  LDGSTS.E [R0+0x18100], [R4.64], P0 ;  /* 0x1810000004007fae */ /* 0x0003e80008121848 */
[----:B------:R1:W-:Y:S04]  /*723d0*/  STL [R1+0x18f8], R7 ;  /* 0x0018f80701007387 */ /* 0x0003e80000100800 */
[----:B------:R-:W-:Y:S01]  /*723e0*/  STL [R1+0x193c], R14 ;  /* 0x00193c0e01007387 */ /* 0x000fe20000100800 */
[----:B-1----:R-:W-:Y:S02]  /*723f0*/  IMAD.MOV.U32 R4, RZ, RZ, R6 ;  /* 0x000000ffff047224 */ /* 0x002fe400078e0006 */
[----:B------:R-:W-:-:S02]  /*72400*/  IMAD.MOV.U32 R5, RZ, RZ, R7 ;  /* 0x000000ffff057224 */ /* 0x000fc400078e0007 */
[----:B------:R-:W2:Y:S04]  /*72410*/  LDL.LU.64 R6, [R1+0xc38] ;  /* 0x000c380001067983 */ /* 0x000ea80000300a00 */
[----:B------:R1:W-:Y:S04]  /*72420*/  STL [R1+0x1938], R15 ;  /* 0x0019380f01007387 */ /* 0x0003e80000100800 */
[----:B------:R-:W2:Y:S04]  /*72430*/  LDL.LU.64 R12, [R1+0xc30] ;  /* 0x000c3000010c7983 */ /* 0x000ea80000300a00 */
[----:B------:R1:W-:Y:S02]  /*72440*/  LDGSTS.E [R0+0x18900], [R4.64], P0 ;  /* 0x1890000004007fae */ /* 0x0003e40008121848 */
[----:B-1----:R-:W-:-:S02]  /*72450*/  IMAD.MOV.U32 R4, RZ, RZ, R14 ;  /* 0x000000ffff047224 */ /* 0x002fc400078e000e */
[----:B------:R-:W-:Y:S02]  /*72460*/  IMAD.MOV.U32 R5, RZ, RZ, R15 ;  /* 0x000000ffff057224 */ /* 0x000fe400078e000f */
[----:B------:R-:W2:Y:S04]  /*72470*/  LDL.LU.64 R14, [R1+0xc28] ;  /* 0x000c2800010e7983 */ /* 0x000ea80000300a00 */
[----:B------:R-:W2:Y:S04]  /*72480*/  LDL.LU.64 R16, [R1+0xc20] ;  /* 0x000c200001107983 */ /* 0x000ea80000300a00 */
[----:B------:R-:W2:Y:S04]  /*72490*/  LDL.LU.64 R18, [R1+0xc18] ;  /* 0x000c180001127983 */ /* 0x000ea80000300a00 */
[----:B------:R-:W2:Y:S04]  /*724a0*/  LDL.LU.64 R20, [R1+0xc10] ;  /* 0x000c100001147983 */ /* 0x000ea80000300a00 */
[----:B------:R-:W2:Y:S04]  /*724b0*/  LDL.LU.64 R22, [R1+0xc08] ;  /* 0x000c080001167983 */ /* 0x000ea80000300a00 */
[----:B------:R-:W2:Y:S04]  /*724c0*/  LDL.LU.64 R36, [R1+0xc00] ;  /* 0x000c000001247983 */ /* 0x000ea80000300a00 */
[----:B------:R-:W2:Y:S04]  /*724d0*/  LDL.LU R31, [R1+0xcc4] ;  /* 0x000cc400011f7983 */ /* 0x000ea80000300800 */
[----:B------:R1:W-:Y:S01]  /*724e0*/  LDGSTS.E [R0+0x19100], [R4.64], P0 ;  /* 0x1910000004007fae */ /* 0x0003e20008121848 */
[----:B----4-:R-:W-:-:S04]  /*724f0*/  IADD3 R25, P1, R25, UR7, RZ ;  /* 0x0000000719197c10 */ /* 0x010fc8000ff3e0ff */
[----:B---3--:R-:W-:Y:S01]  /*72500*/  IADD3.X R26, R26, UR6, RZ, P1, !PT ;  /* 0x000000061a1a7c10 */ /* 0x008fe20008ffe4ff */
[----:B------:R-:W-:Y:S04]  /*72510*/  STL [R1+0x195c], R25 ;  /* 0x00195c1901007387 */ /* 0x000fe80000100800 */
[----:B------:R3:W-:Y:S01]  /*72520*/  STL [R1+0x1958], R26 ;  /* 0x0019581a01007387 */ /* 0x0007e20000100800 */
[----:B------:R-:W-:-:S04]  /*72530*/  IADD3 R2, P2, R2, UR7, RZ ;  /* 0x0000000702027c10 */ /* 0x000fc8000ff5e0ff */
[----:B------:R-:W-:Y:S01]  /*72540*/  IADD3.X R24, R24, UR6, RZ, P2, !PT ;  /* 0x0000000618187c10 */ /* 0x000fe200097fe4ff */
[----:B------:R5:W-:Y:S04]  /*72550*/  STL [R1+0x1964], R2 ;  /* 0x0019640201007387 */ /* 0x000be80000100800 */
[----:B------:R-:W4:Y:S04]  /*72560*/  LDL.LU.64 R34, [R1+0xbf8] ;  /* 0x000bf80001227983 */ /* 0x000f280000300a00 */
[----:B------:R4:W-:Y:S04]  /*72570*/  STL [R1+0x1960], R24 ;  /* 0x0019601801007387 */ /* 0x0009e80000100800 */
[----:B------:R-:W4:Y:S01]  /*72580*/  LDL.LU R33, [R1+0xcc0] ;  /* 0x000cc00001217983 */ /* 0x000f220000300800 */
[----:B-1----:R-:W-:-:S02]  /*72590*/  IMAD.MOV.U32 R4, RZ, RZ, R25 ;  /* 0x000000ffff047224 */ /* 0x002fc400078e0019 */
[----:B------:R-:W-:Y:S01]  /*725a0*/  IMAD.MOV.U32 R5, RZ, RZ, R26 ;  /* 0x000000ffff057224 */ /* 0x000fe200078e001a */
[----:B------:R-:W4:Y:S04]  /*725b0*/  LDL.LU R29, [R1+0xd00] ;  /* 0x000d0000011d7983 */ /* 0x000f280000300800 */
[----:B------:R1:W-:Y:S04]  /*725c0*/  LDGSTS.E [R0+0x19900], [R4.64], P0 ;  /* 0x1990000004007fae */ /* 0x0003e80008121848 */
[----:B------:R-:W4:Y:S04]  /*725d0*/  LDL.LU R28, [R1+0xd04] ;  /* 0x000d0400011c7983 */ /* 0x000f280000300800 */
[----:B---3--:R-:W3:Y:S01]  /*725e0*/  LDL.LU R26, [R1+0xd40] ;  /* 0x000d4000011a7983 */ /* 0x008ee20000300800 */
[----:B-1----:R-:W-:-:S03]  /*725f0*/  IMAD.MOV.U32 R4, RZ, RZ, R2 ;  /* 0x000000ffff047224 */ /* 0x002fc600078e0002 */
[----:B------:R-:W3:Y:S01]  /*72600*/  LDL.LU R25, [R1+0xd44] ;  /* 0x000d440001197983 */ /* 0x000ee20000300800 */
[----:B------:R-:W-:Y:S01]  /*72610*/  IMAD.MOV.U32 R5, RZ, RZ, R24 ;  /* 0x000000ffff057224 */ /* 0x000fe200078e0018 */
[----:B-----5:R-:W-:-:S04]  /*72620*/  IADD3 R2, P1, R10, UR7, RZ ;  /* 0x000000070a027c10 */ /* 0x020fc8000ff3e0ff */
[----:B------:R1:W-:Y:S02]  /*72630*/  LDGSTS.E [R0+0x1a100], [R4.64], P0 ;  /* 0x1a10000004007fae */ /* 0x0003e40008121848 */
[----:B-1----:R-:W-:Y:S02]  /*72640*/  IADD3.X R4, R11, UR6, RZ, P1, !PT ;  /* 0x000000060b047c10 */ /* 0x002fe40008ffe4ff */
[----:B--2---:R-:W-:-:S04]  /*72650*/  IADD3 R11, P1, R8, UR7, RZ ;  /* 0x00000007080b7c10 */ /* 0x004fc8000ff3e0ff */
        /* <DEDUP_REMOVED lines=47> */
[----:B----4-:R-:W-:Y:S02]  /*72950*/  IADD3 R24, P2, R34, UR7, RZ ;  /* 0x0000000722187c10 */ /* 0x010fe4000ff5e0ff */
[----:B------:R-:W-:Y:S01]  /*72960*/  IADD3.X R33, R33, UR6, RZ, P1, !PT ;  /* 0x0000000621217c10 */ /* 0x000fe20008ffe4ff */
[----:B------:R-:W-:Y:S01]  /*72970*/  IMAD.U32 R2, RZ, RZ, UR5 ;  /* 0x00000005ff027e24 */ /* 0x000fe2000f8e00ff */
[----:B------:R-:W-:Y:S01]  /*72980*/  IADD3.X R23, R35, UR6, RZ, P2, !PT ;  /* 0x0000000623177c10 */ /* 0x000fe200097fe4ff */
[----:B------:R-:W-:Y:S01]  /*72990*/  IMAD.MOV.U32 R4, RZ, RZ, R31 ;  /* 0x000000ffff047224 */ /* 0x000fe200078e001f */
[----:B------:R1:W-:Y:S04]  /*729a0*/  LDGSTS.E [R0+0x1e900], [R38.64], P0 ;  /* 0x1e90000026007fae */ /* 0x0003e80008121848 */
[----:B------:R-:W-:Y:S04]  /*729b0*/  STL [R1+0xcc0], R33 ;  /* 0x000cc02101007387 */ /* 0x000fe80000100800 */
[----:B------:R-:W-:Y:S04]  /*729c0*/  STL.64 [R1+0xc48], R54 ;  /* 0x000c483601007387 */ /* 0x000fe80000100a00 */
        /* <DEDUP_REMOVED lines=13> */
[----:B------:R-:W4:Y:S04]  /*72aa0*/  LDL.LU R8, [R1+0xdc4] ;  /* 0x000dc40001087983 */ /* 0x000f280000300800 */
[----:B------:R-:W5:Y:S04]  /*72ab0*/  LDL.LU R14, [R1+0xd80] ;  /* 0x000d8000010e7983 */ /* 0x000f680000300800 */
[----:B------:R-:W5:Y:S04]  /*72ac0*/  LDL.LU R13, [R1+0xdc0] ;  /* 0x000dc000010d7983 */ /* 0x000f680000300800 */
[----:B------:R-:W5:Y:S04]  /*72ad0*/  LDL.LU R9, [R1+0xe04] ;  /* 0x000e040001097983 */ /* 0x000f680000300800 */
[----:B------:R-:W5:Y:S04]  /*72ae0*/  LDL.LU R6, [R1+0xe44] ;  /* 0x000e440001067983 */ /* 0x000f680000300800 */
[----:B------:R-:W5:Y:S04]  /*72af0*/  LDL.LU R15, [R1+0xe00] ;  /* 0x000e0000010f7983 */ /* 0x000f680000300800 */
[----:B------:R-:W5:Y:S01]  /*72b00*/  LDL.LU R10, [R1+0xe40] ;  /* 0x000e4000010a7983 */ /* 0x000f620000300800 */
[----:B------:R-:W-:-:S02]  /*72b10*/  IADD3 R28, P1, R28, UR7, RZ ;  /* 0x000000071c1c7c10 */ /* 0x000fc4000ff3e0ff */
[----:B---3--:R-:W-:Y:S01]  /*72b20*/  IADD3 R25, P2, R25, UR7, RZ ;  /* 0x0000000719197c10 */ /* 0x008fe2000ff5e0ff */
[----:B------:R-:W-:Y:S01]  /*72b30*/  IMAD R2, R2, 0x20000, R57 ;  /* 0x0002000002027824 */ /* 0x000fe200078e0239 */
[----:B------:R-:W-:Y:S01]  /*72b40*/  IADD3.X R29, R29, UR6, RZ, P1, !PT ;  /* 0x000000061d1d7c10 */ /* 0x000fe20008ffe4ff */
[----:B------:R-:W-:Y:S01]  /*72b50*/  IMAD.MOV.U32 R5, RZ, RZ, R33 ;  /* 0x000000ffff057224 */ /* 0x000fe200078e0021 */
[----:B------:R-:W-:Y:S01]  /*72b60*/  IADD3.X R26, R26, UR6, RZ, P2, !PT ;  /* 0x000000061a1a7c10 */ /* 0x000fe200097fe4ff */
[----:B------:R-:W-:Y:S04]  /*72b70*/  STL [R1+0xd04], R28 ;  /* 0x000d041c01007387 */ /* 0x000fe80000100800 */
[----:B------:R-:W-:Y:S04]  /*72b80*/  STL [R1+0xd00], R29 ;  /* 0x000d001d01007387 */ /* 0x000fe80000100800 */
[----:B------:R-:W-:Y:S04]  /*72b90*/  STL [R1+0xd44], R25 ;  /* 0x000d441901007387 */ /* 0x000fe80000100800 */
[----:B------:R1:W-:Y:S04]  /*72ba0*/  LDGSTS.E [R0+0x1f100], [R36.64], P0 ;  /* 0x1f10000024007fae */ /* 0x0003e80008121848 */
[----:B------:R-:W3:Y:S04]  /*72bb0*/  LDL.LU R7, [R1+0xe84] ;  /* 0x000e840001077983 */ /* 0x000ee80000300800 */
[----:B------:R1:W-:Y:S04]  /*72bc0*/  LDGSTS.E [R0+0x1f900], [R34.64], P0 ;  /* 0x1f90000022007fae */ /* 0x0003e80008121848 */
[----:B------:R1:W-:Y:S04]  /*72bd0*/  LDGSTS.E [R2+0x200], [R4.64], P0 ;  /* 0x0020000004027fae */ /* 0x0003e80008121848 */
[----:B------:R-:W-:Y:S04]  /*72be0*/  STL [R1+0xd40], R26 ;  /* 0x000d401a01007387 */ /* 0x000fe80000100800 */
[----:B------:R-:W3:Y:S01]  /*72bf0*/  LDL.LU R17, [R1+0xec4] ;  /* 0x000ec40001117983 */ /* 0x000ee20000300800 */
[----:B-1----:R-:W-:-:S03]  /*72c00*/  IMAD.MOV.U32 R4, RZ, RZ, R28 ;  /* 0x000000ffff047224 */ /* 0x002fc600078e001c */
[----:B------:R-:W3:Y:S01]  /*72c10*/  LDL.LU R16, [R1+0xe80] ;  /* 0x000e800001107983 */ /* 0x000ee20000300800 */
[----:B------:R-:W-:-:S03]  /*72c20*/  IMAD.MOV.U32 R5, RZ, RZ, R29 ;  /* 0x000000ffff057224 */ /* 0x000fc600078e001d */
[----:B------:R-:W3:Y:S04]  /*72c30*/  LDL.LU R18, [R1+0xec0] ;  /* 0x000ec00001127983 */ /* 0x000ee80000300800 */
[----:B------:R1:W-:Y:S04]  /*72c40*/  LDGSTS.E [R2+0xa00], [R4.64], P0 ;  /* 0x00a0000004027fae */ /* 0x0003e80008121848 */
[----:B------:R-:W3:Y:S04]  /*72c50*/  LDL.LU R0, [R1+0xf04] ;  /* 0x000f040001007983 */ /* 0x000ee80000300800 */
[----:B------:R-:W3:Y:S01]  /*72c60*/  LDL.LU R11, [R1+0xf44] ;  /* 0x000f4400010b7983 */ /* 0x000ee20000300800 */
[----:B-1----:R-:W-:-:S02]  /*72c70*/  IMAD.MOV.U32 R4, RZ, RZ, R25 ;  /* 0x000000ffff047224 */ /* 0x002fc400078e0019 */
[----:B------:R-:W-:-:S05]  /*72c80*/  IMAD.MOV.U32 R5, RZ, RZ, R26 ;  /* 0x000000ffff057224 */ /* 0x000fca00078e001a */
[----:B------:R1:W-:Y:S01]  /*72c90*/  LDGSTS.E [R2+0x1200], [R4.64], P0 ;  /* 0x0120000004027fae */ /* 0x0003e20008121848 */
[----:B--2---:R-:W-:Y:S02]  /*72ca0*/  IADD3 R12, P1, R12, UR7, RZ ;  /* 0x000000070c0c7c10 */ /* 0x004fe4000ff3e0ff */
[----:B----4-:R-:W-:Y:S02]  /*72cb0*/  IADD3 R8, P2, R8, UR7, RZ ;  /* 0x0000000708087c10 */ /* 0x010fe4000ff5e0ff */
[----:B-----5:R-:W-:Y:S01]  /*72cc0*/  IADD3.X R14, R14, UR6, RZ, P1, !PT ;  /* 0x000000060e0e7c10 */ /* 0x020fe20008ffe4ff */
[----:B------:R2:W-:Y:S01]  /*72cd0*/  STL [R1+0xd84], R12 ;  /* 0x000d840c01007387 */ /* 0x0005e20000100800 */
[----:B-1----:R-:W-:Y:S01]  /*72ce0*/  IMAD.MOV.U32 R4, RZ, RZ, R12 ;  /* 0x000000ffff047224 */ /* 0x002fe200078e000c */
[----:B------:R-:W-:Y:S02]  /*72cf0*/  IADD3.X R13, R13, UR6, RZ, P2, !PT ;  /* 0x000000060d0d7c10 */ /* 0x000fe400097fe4ff */
[----:B------:R1:W-:Y:S04]  /*72d00*/  STL [R1+0xd80], R14 ;  /* 0x000d800e01007387 */ /* 0x0003e80000100800 */
[----:B------:R4:W-:Y:S04]  /*72d10*/  STL [R1+0xdc4], R8 ;  /* 0x000dc40801007387 */ /* 0x0009e80000100800 */
[----:B--2---:R-:W2:Y:S01]  /*72d20*/  LDL.LU R12, [R1+0xf00] ;  /* 0x000f0000010c7983 */ /* 0x004ea20000300800 */
[----:B------:R-:W-:-:S03]  /*72d30*/  IMAD.MOV.U32 R5, RZ, RZ, R14 ;  /* 0x000000ffff057224 */ /* 0x000fc600078e000e */
[----:B------:R5:W-:Y:S04]  /*72d40*/  STL [R1+0xdc0], R13 ;  /* 0x000dc00d01007387 */ /* 0x000be80000100800 */
[----:B-1----:R-:W2:Y:S01]  /*72d50*/  LDL.LU R14, [R1+0xf40] ;  /* 0x000f4000010e7983 */ /* 0x002ea20000300800 */
[----:B------:R-:W-:-:S03]  /*72d60*/  IADD3 R9, P1, R9, UR7, RZ ;  /* 0x0000000709097c10 */ /* 0x000fc6000ff3e0ff */
[----:B------:R1:W-:Y:S01]  /*72d70*/  LDGSTS.E [R2+0x1a00], [R4.64], P0 ;  /* 0x01a0000004027fae */ /* 0x0003e20008121848 */
[----:B------:R-:W-:Y:S02]  /*72d80*/  IADD3.X R15, R15, UR6, RZ, P1, !PT ;  /* 0x000000060f0f7c10 */ /* 0x000fe40008ffe4ff */
[----:B------:R-:W-:Y:S01]  /*72d90*/  IADD3 R6, P2, R6, UR7, RZ ;  /* 0x0000000706067c10 */ /* 0x000fe2000ff5e0ff */
[----:B-1----:R-:W-:Y:S02]  /*72da0*/  IMAD.MOV.U32 R4, RZ, RZ, R8 ;  /* 0x000000ffff047224 */ /* 0x002fe400078e0008 */
[----:B------:R-:W-:Y:S01]  /*72db0*/  IMAD.MOV.U32 R5, RZ, RZ, R13 ;  /* 0x000000ffff057224 */ /* 0x000fe200078e000d */
[----:B----4-:R-:W4:Y:S01]  /*72dc0*/  LDL.LU R8, [R1+0xf84] ;  /* 0x000f840001087983 */ /* 0x010f220000300800 */
[----:B------:R-:W-:-:S03]  /*72dd0*/  IADD3.X R10, R10, UR6, RZ, P2, !PT ;  /* 0x000000060a0a7c10 */ /* 0x000fc600097fe4ff */
[----:B-----5:R-:W5:Y:S04]  /*72de0*/  LDL.LU R13, [R1+0xfc4] ;  /* 0x000fc400010d7983 */ /* 0x020f680000300800 */
[----:B------:R1:W-:Y:S04]  /*72df0*/  STL [R1+0xe04], R9 ;  /* 0x000e040901007387 */ /* 0x0003e80000100800 */
[----:B------:R1:W-:Y:S04]  /*72e00*/  LDGSTS.E [R2+0x2200], [R4.64], P0 ;  /* 0x0220000004027fae */ /* 0x0003e80008121848 */
[----:B------:R3:W-:Y:S04]  /*72e10*/  STL [R1+0xe00], R15 ;  /* 0x000e000f01007387 */ /* 0x0007e80000100800 */
[----:B------:R-:W-:Y:S01]  /*72e20*/  STL [R1+0xe44], R6 ;  /* 0x000e440601007387 */ /* 0x000fe20000100800 */
[----:B-1----:R-:W-:-:S03]  /*72e30*/  IMAD.MOV.U32 R4, RZ, RZ, R9 ;  /* 0x000000ffff047224 */ /* 0x002fc600078e0009 */
[----:B------:R-:W5:Y:S01]  /*72e40*/  LDL.LU R9, [R1+0xf80] ;  /* 0x000f800001097983 */ /* 0x000f620000300800 */
[----:B------:R-:W-:-:S03]  /*72e50*/  IMAD.MOV.U32 R5, RZ, RZ, R15 ;  /* 0x000000ffff057224 */ /* 0x000fc600078e000f */
[----:B------:R1:W-:Y:S04]  /*72e60*/  STL [R1+0xe40], R10 ;  /* 0x000e400a01007387 */ /* 0x0003e80000100800 */
[----:B---3--:R-:W5:Y:S01]  /*72e70*/  LDL.LU R15, [R1+0xfc0] ;  /* 0x000fc000010f7983 */ /* 0x008f620000300800 */
[----:B------:R-:W-:-:S03]  /*72e80*/  IADD3 R7, P1, R7, UR7, RZ ;  /* 0x0000000707077c10 */ /* 0x000fc6000ff3e0ff */
[----:B------:R1:W-:Y:S01]  /*72e90*/  LDGSTS.E [R2+0x2a00], [R4.64], P0 ;  /* 0x02a0000004027fae */ /* 0x0003e20008121848 */
[----:B------:R-:W-:Y:S02]  /*72ea0*/  IADD3.X R16, R16, UR6, RZ, P1, !PT ;  /* 0x0000000610107c10 */ /* 0x000fe40008ffe4ff */
[----:B------:R-:W-:Y:S01]  /*72eb0*/  IADD3 R17, P2, R17, UR7, RZ ;  /* 0x0000000711117c10 */ /* 0x000fe2000ff5e0ff */
[----:B-1----:R-:W-:Y:S02]  /*72ec0*/  IMAD.MOV.U32 R4, RZ, RZ, R6 ;  /* 0x000000ffff047224 */ /* 0x002fe400078e0006 */
[----:B------:R-:W-:Y:S02]  /*72ed0*/  IMAD.MOV.U32 R5, RZ, RZ, R10 ;  /* 0x000000ffff057224 */ /* 0x000fe400078e000a */
[----:B------:R-:W5:Y:S01]  /*72ee0*/  LDL.LU R10, [R1+0x1004] ;  /* 0x00100400010a7983 */ /* 0x000f620000300800 */
[----:B------:R-:W-:-:S03]  /*72ef0*/  IADD3.X R18, R18, UR6, RZ, P2, !PT ;  /* 0x0000000612127c10 */ /* 0x000fc600097fe4ff */
[----:B------:R-:W5:Y:S04]  /*72f00*/  LDL.LU R6, [R1+0x1044] ;  /* 0x0010440001067983 */ /* 0x000f680000300800 */
[----:B------:R1:W-:Y:S01]  /*72f10*/  LDGSTS.E [R2+0x3200], [R4.64], P0 ;  /* 0x0320000004027fae */ /* 0x0003e20008121848 */
[----:B------:R-:W-:-:S03]  /*72f20*/  IADD3 R0, P1, R0, UR7, RZ ;  /* 0x0000000700007c10 */ /* 0x000fc6000ff3e0ff */
[----:B------:R-:W-:Y:S04]  /*72f30*/  STL [R1+0xe84], R7 ;  /* 0x000e840701007387 */ /* 0x000fe80000100800 */
[----:B------:R1:W-:Y:S02]  /*72f40*/  STL [R1+0xe80], R16 ;  /* 0x000e801001007387 */ /* 0x0003e40000100800 */
[----:B-1----:R-:W-:Y:S02]  /*72f50*/  IMAD.MOV.U32 R4, RZ, RZ, R7 ;  /* 0x000000ffff047224 */ /* 0x002fe400078e0007 */
[----:B------:R-:W-:Y:S01]  /*72f60*/  IMAD.MOV.U32 R5, RZ, RZ, R16 ;  /* 0x000000ffff057224 */ /* 0x000fe200078e0010 */
[----:B------:R-:W-:Y:S04]  /*72f70*/  STL [R1+0xec4], R17 ;  /* 0x000ec41101007387 */ /* 0x000fe80000100800 */
[----:B------:R-:W5:Y:S01]  /*72f80*/  LDL.LU R16, [R1+0x1000] ;  /* 0x0010000001107983 */ /* 0x000f620000300800 */
[----:B------:R-:W-:-:S03]  /*72f90*/  IADD3 R11, P2, R11, UR7, RZ ;  /* 0x000000070b0b7c10 */ /* 0x000fc6000ff5e0ff */
[----:B------:R1:W-:Y:S04]  /*72fa0*/  LDGSTS.E [R2+0x3a00], [R4.64], P0 ;  /* 0x03a0000004027fae */ /* 0x0003e80008121848 */
[----:B------:R-:W-:Y:S04]  /*72fb0*/  STL [R1+0xec0], R18 ;  /* 0x000ec01201007387 */ /* 0x000fe80000100800 */
[----:B------:R-:W5:Y:S01]  /*72fc0*/  LDL.LU R7, [R1+0x1040] ;  /* 0x0010400001077983 */ /* 0x000f620000300800 */
        /* <DEDUP_REMOVED lines=14> */
[----:B--2---:R-:W-:-:S03]  /*730b0*/  IMAD.MOV.U32 R5, RZ, RZ, R14 ;  /* 0x000000ffff057224 */ /* 0x004fc600078e000e */
[----:B-1----:R-:W2:Y:S01]  /*730c0*/  LDL.LU R14, [R1+0x1080] ;  /* 0x00108000010e7983 */ /* 0x002ea20000300800 */
[----:B------:R-:W-:-:S03]  /*730d0*/  IMAD.MOV.U32 R4, RZ, RZ, R11 ;  /* 0x000000ffff047224 */ /* 0x000fc600078e000b */
[----:B------:R-:W2:Y:S01]  /*730e0*/  LDL.LU R11, [R1+0x10c0] ;  /* 0x0010c000010b7983 */ /* 0x000ea20000300800 */
[----:B----4-:R-:W-:Y:S02]  /*730f0*/  IADD3 R8, P1, R8, UR7, RZ ;  /* 0x0000000708087c10 */ /* 0x010fe4000ff3e0ff */
[----:B-----5:R-:W-:Y:S01]  /*73100*/  IADD3 R13, P2, R13, UR7, RZ ;  /* 0x000000070d0d7c10 */ /* 0x020fe2000ff5e0ff */
        /* <DEDUP_REMOVED lines=12> */
[----:B----4-:R-:W-:-:S03]  /*731d0*/  IMAD.MOV.U32 R5, RZ, RZ, R15 ;  /* 0x000000ffff057224 */ /* 0x010fc600078e000f */
[----:B-1----:R-:W4:Y:S01]  /*731e0*/  LDL.LU R15, [R1+0x1100] ;  /* 0x00110000010f7983 */ /* 0x002f220000300800 */
[----:B------:R-:W-:-:S03]  /*731f0*/  IMAD.MOV.U32 R4, RZ, RZ, R13 ;  /* 0x000000ffff047224 */ /* 0x000fc600078e000d */
[----:B------:R-:W4:Y:S01]  /*73200*/  LDL.LU R13, [R1+0x1140] ;  /* 0x00114000010d7983 */ /* 0x000f220000300800 */
        /* <DEDUP_REMOVED lines=14> */
[----:B------:R1:W-:Y:S04]  /*732f0*/  LDGSTS.E [R2+0x6a00], [R4.64], P0 ;  /* 0x06a0000004027fae */ /* 0x0003e80008121848 */
[----:B------:R-:W4:Y:S01]  /*73300*/  LDL.LU R18, [R1+0x11c0] ;  /* 0x0011c00001127983 */ /* 0x000f220000300800 */
        /* <DEDUP_REMOVED lines=8> */
[----:B--2---:R-:W-:Y:S01]  /*73390*/  IADD3.X R14, R14, UR6, RZ, P1, !PT ;  /* 0x000000060e0e7c10 */ /* 0x004fe20008ffe4ff */
        /* <DEDUP_REMOVED lines=8> */
[----:B------:R1:W-:Y:S01]  /*73420*/  LDGSTS.E [R2+0x7a00], [R4.64], P0 ;  /* 0x07a0000004027fae */ /* 0x0003e20008121848 */
[----:B-----5:R-:W-:Y:S01]  /*73430*/  IADD3 R9, P1, R9, UR7, RZ ;  /* 0x0000000709097c10 */ /* 0x020fe2000ff3e0ff */
[----:B-1----:R-:W-:-:S02]  /*73440*/  IMAD.MOV.U32 R4, RZ, RZ, R0 ;  /* 0x000000ffff047224 */ /* 0x002fc400078e0000 */
[----:B------:R-:W-:Y:S01]  /*73450*/  IMAD.MOV.U32 R5, RZ, RZ, R11 ;  /* 0x000000ffff057224 */ /* 0x000fe200078e000b */
[----:B--2---:R-:W2:Y:S01]  /*73460*/  LDL.LU R0, [R1+0x1284] ;  /* 0x0012840001007983 */ /* 0x004ea20000300800 */
[----:B------:R-:W-:-:S03]  /*73470*/  IADD3 R8, P2, R8, UR7, RZ ;  /* 0x0000000708087c10 */ /* 0x000fc6000ff5e0ff */
[----:B------:R-:W5:Y:S01]  /*73480*/  LDL.LU R11, [R1+0x12c4] ;  /* 0x0012c400010b7983 */ /* 0x000f620000300800 */
[----:B----4-:R-:W-:-:S03]  /*73490*/  IADD3.X R15, R15, UR6, RZ, P1, !PT ;  /* 0x000000060f0f7c10 */ /* 0x010fc60008ffe4ff */
[----:B------:R1:W-:Y:S01]  /*734a0*/  STL [R1+0x1104], R9 ;  /* 0x0011040901007387 */ /* 0x0003e20000100800 */
[----:B------:R-:W-:-:S03]  /*734b0*/  IADD3.X R13, R13, UR6, RZ, P2, !PT ;  /* 0x000000060d0d7c10 */ /* 0x000fc600097fe4ff */
[----:B------:R4:W-:Y:S04]  /*734c0*/  LDGSTS.E [R2+0x8200], [R4.64], P0 ;  /* 0x0820000004027fae */ /* 0x0009e80008121848 */
[----:B------:R1:W-:Y:S04]  /*734d0*/  STL [R1+0x1100], R15 ;  /* 0x0011000f01007387 */ /* 0x0003e80000100800 */
[----:B------:R-:W-:Y:S01]  /*734e0*/  STL [R1+0x1144], R8 ;  /* 0x0011440801007387 */ /* 0x000fe20000100800 */
[----:B----4-:R-:W-:-:S03]  /*734f0*/  IMAD.MOV.U32 R4, RZ, RZ, R9 ;  /* 0x000000ffff047224 */ /* 0x010fc600078e0009 */
[----:B-1----:R-:W5:Y:S01]  /*73500*/  LDL.LU R9, [R1+0x1280] ;  /* 0x0012800001097983 */ /* 0x002f620000300800 */
[----:B------:R-:W-:-:S03]  /*73510*/  IMAD.MOV.U32 R5, RZ, RZ, R15 ;  /* 0x000000ffff057224 */ /* 0x000fc600078e000f */
[----:B------:R1:W-:Y:S04]  /*73520*/  STL [R1+0x1140], R13 ;  /* 0x0011400d01007387 */ /* 0x0003e80000100800 */
[----:B------:R-:W5:Y:S04]  /*73530*/  LDL.LU R15, [R1+0x12c0] ;  /* 0x0012c000010f7983 */ /* 0x000f680000300800 */
[----:B------:R1:W-:Y:S01]  /*73540*/  LDGSTS.E [R2+0x8a00], [R4.64], P0 ;  /* 0x08a0000004027fae */ /* 0x0003e20008121848 */
[----:B------:R-:W-:Y:S01]  /*73550*/  IADD3 R10, P1, R10, UR7, RZ ;  /* 0x000000070a0a7c10 */ /* 0x000fe2000ff3e0ff */
[----:B-1----:R-:W-:-:S02]  /*73560*/  IMAD.MOV.U32 R4, RZ, RZ, R8 ;  /* 0x000000ffff047224 */ /* 0x002fc400078e0008 */
[----:B------:R-:W-:Y:S01]  /*73570*/  IMAD.MOV.U32 R5, RZ, RZ, R13 ;  /* 0x000000ffff057224 */ /* 0x000fe200078e000d */
[----:B------:R-:W-:Y:S01]  /*73580*/  IADD3 R17, P2, R17, UR7, RZ ;  /* 0x0000000711117c10 */ /* 0x000fe2000ff5e0ff */
[----:B------:R-:W5:Y:S01]  /*73590*/  LDL.LU R13, [R1+0x1304] ;  /* 0x00130400010d7983 */ /* 0x000f620000300800 */
[----:B------:R-:W-:-:S03]  /*735a0*/  IADD3.X R16, R16, UR6, RZ, P1, !PT ;  /* 0x0000000610107c10 */ /* 0x000fc60008ffe4ff */
[----:B------:R-:W5:Y:S04]  /*735b0*/  LDL.LU R8, [R1+0x1344] ;  /* 0x0013440001087983 */ /* 0x000f680000300800 */
        /* <DEDUP_REMOVED lines=8> */
[----:B------:R-:W5:Y:S01]  /*73640*/  LDL.LU R16, [R1+0x1300] ;  /* 0x0013000001107983 */ /* 0x000f620000300800 */
[----:B------:R-:W-:-:S03]  /*73650*/  IADD3 R7, P2, R7, UR7, RZ ;  /* 0x0000000707077c10 */ /* 0x000fc6000ff5e0ff */
[----:B------:R-:W-:Y:S04]  /*73660*/  STL [R1+0x11c0], R18 ;  /* 0x0011c01201007387 */ /* 0x000fe80000100800 */
[----:B------:R1:W-:Y:S04]  /*73670*/  LDGSTS.E [R2+0x9a00], [R4.64], P0 ;  /* 0x09a0000004027fae */ /* 0x0003e80008121848 */
[----:B------:R-:W5:Y:S01]  /*73680*/  LDL.LU R10, [R1+0x1340] ;  /* 0x00134000010a7983 */ /* 0x000f620000300800 */
[----:B-1----:R-:W-:Y:S02]  /*73690*/  IMAD.MOV.U32 R4, RZ, RZ, R17 ;  /* 0x000000ffff047224 */ /* 0x002fe400078e0011 */
[----:B------:R-:W-:Y:S01]  /*736a0*/  IMAD.MOV.U32 R5, RZ, RZ, R18 ;  /* 0x000000ffff057224 */ /* 0x000fe200078e0012 */
[----:B------:R-:W-:Y:S04]  /*736b0*/  STL [R1+0x1204], R6 ;  /* 0x0012040601007387 */ /* 0x000fe80000100800 */
        /* <DEDUP_REMOVED lines=15> */
[----:B--2---:R-:W-:Y:S02]  /*737b0*/  IADD3 R0, P1, R0, UR7, RZ ;  /* 0x0000000700007c10 */ /* 0x004fe4000ff3e0ff */
[----:B-----5:R-:W-:Y:S01]  /*737c0*/  IADD3 R11, P2, R11, UR7, RZ ;  /* 0x000000070b0b7c10 */ /* 0x020fe2000ff5e0ff */
        /* <DEDUP_REMOVED lines=9> */
[----:B-1----:R-:W3:Y:S04]  /*73860*/  LDL.LU R9, [R1+0x1404] ;  /* 0x0014040001097983 */ /* 0x002ee80000300800 */
[----:B------:R1:W-:Y:S04]  /*73870*/  STL [R1+0x12c0], R15 ;  /* 0x0012c00f01007387 */ /* 0x0003e80000100800 */
[----:B------:R-:W3:Y:S01]  /*73880*/  LDL.LU R0, [R1+0x1444] ;  /* 0x0014440001007983 */ /* 0x000ee20000300800 */
[----:B-----5:R-:W-:-:S03]  /*73890*/  IMAD.MOV.U32 R4, RZ, RZ, R11 ;  /* 0x000000ffff047224 */ /* 0x020fc600078e000b */
[----:B--2---:R-:W2:Y:S01]  /*738a0*/  LDL.LU R11, [R1+0x1400] ;  /* 0x00140000010b7983 */ /* 0x004ea20000300800 */
[----:B------:R-:W-:-:S03]  /*738b0*/  IMAD.MOV.U32 R5, RZ, RZ, R15 ;  /* 0x000000ffff057224 */ /* 0x000fc600078e000f */
[----:B-1----:R-:W5:Y:S01]  /*738c0*/  LDL.LU R15, [R1+0x1440] ;  /* 0x00144000010f7983 */ /* 0x002f620000300800 */
        /* <DEDUP_REMOVED lines=9> */
[----:B------:R-:W5:Y:S01]  /*73960*/  LDL.LU R13, [R1+0x1484] ;  /* 0x00148400010d7983 */ /* 0x000f620000300800 */
[----:B------:R-:W-:-:S03]  /*73970*/  IMAD.MOV.U32 R5, RZ, RZ, R16 ;  /* 0x000000ffff057224 */ /* 0x000fc600078e0010 */
[----:B------:R1:W-:Y:S04]  /*73980*/  STL [R1+0x1340], R10 ;  /* 0x0013400a01007387 */ /* 0x0003e80000100800 */
[----:B------:R-:W5:Y:S04]  /*73990*/  LDL.LU R17, [R1+0x14c4] ;  /* 0x0014c40001117983 */ /* 0x000f680000300800 */
[----:B-1----:R-:W5:Y:S04]  /*739a0*/  LDL.LU R16, [R1+0x1480] ;  /* 0x0014800001107983 */ /* 0x002f680000300800 */
[----:B------:R-:W5:Y:S04]  /*739b0*/  LDL.LU R18, [R1+0x14c0] ;  /* 0x0014c00001127983 */ /* 0x000f680000300800 */
        /* <DEDUP_REMOVED lines=9> */
[----:B---3--:R-:W-:Y:S01]  /*73a50*/  IADD3.X R14, R14, UR6, RZ, P1, !PT ;  /* 0x000000060e0e7c10 */ /* 0x008fe20008ffe4ff */
[----:B-1----:R-:W-:Y:S01]  /*73a60*/  IMAD.MOV.U32 R4, RZ, RZ, R12 ;  /* 0x000000ffff047224 */ /* 0x002fe200078e000c */
[----:B------:R-:W-:-:S03]  /*73a70*/  IADD3.X R7, R7, UR6, RZ, P2, !PT ;  /* 0x0000000607077c10 */ /* 0x000fc600097fe4ff */
[----:B------:R1:W-:Y:S04]  /*73a80*/  STL [R1+0x1380], R14 ;  /* 0x0013800e01007387 */ /* 0x0003e80000100800 */
[----:B------:R3:W-:Y:S04]  /*73a90*/  STL [R1+0x13c4], R6 ;  /* 0x0013c40601007387 */ /* 0x0007e80000100800 */
[----:B----4-:R-:W4:Y:S01]  /*73aa0*/  LDL.LU R12, [R1+0x1500] ;  /* 0x00150000010c7983 */ /* 0x010f220000300800 */
[----:B------:R-:W-:-:S03]  /*73ab0*/  IMAD.MOV.U32 R5, RZ, RZ, R14 ;  /* 0x000000ffff057224 */ /* 0x000fc600078e000e */
[----:B------:R3:W-:Y:S04]  /*73ac0*/  STL [R1+0x13c0], R7 ;  /* 0x0013c00701007387 */ /* 0x0007e80000100800 */
[----:B-1----:R-:W4:Y:S04]  /*73ad0*/  LDL.LU R14, [R1+0x1540] ;  /* 0x00154000010e7983 */ /* 0x002f280000300800 */
[----:B------:R1:W-:Y:S02]  /*73ae0*/  LDGSTS.E [R2+0xda00], [R4.64], P0 ;  /* 0x0da0000004027fae */ /* 0x0003e40008121848 */
[----:B-1----:R-:W-:-:S02]  /*73af0*/  IMAD.MOV.U32 R4, RZ, RZ, R6 ;  /* 0x000000ffff047224 */ /* 0x002fc400078e0006 */
[----:B------:R-:W-:Y:S01]  /*73b00*/  IMAD.MOV.U32 R5, RZ, RZ, R7 ;  /* 0x000000ffff057224 */ /* 0x000fe200078e0007 */
[----:B---3--:R-:W3:Y:S04]  /*73b10*/  LDL.LU R6, [R1+0x1584] ;  /* 0x0015840001067983 */ /* 0x008ee80000300800 */
[----:B------:R-:W3:Y:S01]  /*73b20*/  LDL.LU R7, [R1+0x15c4] ;  /* 0x0015c40001077983 */ /* 0x000ee20000300800 */
[----:B------:R-:W-:-:S03]  /*73b30*/  IADD3 R9, P1, R9, UR7, RZ ;  /* 0x0000000709097c10 */ /* 0x000fc6000ff3e0ff */
[----:B------:R1:W-:Y:S01]  /*73b40*/  LDGSTS.E [R2+0xe200], [R4.64], P0 ;  /* 0x0e20000004027fae */ /* 0x0003e20008121848 */
[----:B------:R-:W-:Y:S02]  /*73b50*/  IADD3 R0, P2, R0, UR7, RZ ;  /* 0x0000000700007c10 */ /* 0x000fe4000ff5e0ff */
[----:B--2---:R-:W-:Y:S01]  /*73b60*/  IADD3.X R11, R11, UR6, RZ, P1, !PT ;  /* 0x000000060b0b7c10 */ /* 0x004fe20008ffe4ff */
[----:B------:R2:W-:Y:S01]  /*73b70*/  STL [R1+0x1404], R9 ;  /* 0x0014040901007387 */ /* 0x0005e20000100800 */
[----:B-1----:R-:W-:Y:S01]  /*73b80*/  IMAD.MOV.U32 R4, RZ, RZ, R9 ;  /* 0x000000ffff047224 */ /* 0x002fe200078e0009 */
[----:B-----5:R-:W-:Y:S02]  /*73b90*/  IADD3.X R15, R15, UR6, RZ, P2, !PT ;  /* 0x000000060f0f7c10 */ /* 0x020fe400097fe4ff */
        /* <DEDUP_REMOVED lines=10> */
[----:B-----5:R-:W2:Y:S01]  /*73c40*/  LDL.LU R15, [R1+0x1604] ;  /* 0x00160400010f7983 */ /* 0x020ea20000300800 */
        /* <DEDUP_REMOVED lines=21> */
[----:B----4-:R-:W-:-:S05]  /*73da0*/  IADD3.X R12, R12, UR6, RZ, P1, !PT ;  /* 0x000000060c0c7c10 */ /* 0x010fca0008ffe4ff */
        /* <DEDUP_REMOVED lines=8> */
[----:B----4-:R-:W-:-:S02]  /*73e30*/  IMAD.MOV.U32 R5, RZ, RZ, R14 ;  /* 0x000000ffff057224 */ /* 0x010fc400078e000e */
[----:B------:R-:W-:Y:S01]  /*73e40*/  IMAD.MOV.U32 R4, RZ, RZ, R10 ;  /* 0x000000ffff047224 */ /* 0x000fe200078e000a */
[----:B-1----:R-:W4:Y:S04]  /*73e50*/  LDL.LU R14, [R1+0x1680] ;  /* 0x00168000010e7983 */ /* 0x002f280000300800 */
[----:B------:R-:W4:Y:S01]  /*73e60*/  LDL.LU R10, [R1+0x16c0] ;  /* 0x0016c000010a7983 */ /* 0x000f220000300800 */
[----:B---3--:R-:W-:Y:S02]  /*73e70*/  IADD3 R6, P1, R6, UR7, RZ ;  /* 0x0000000706067c10 */ /* 0x008fe4000ff3e0ff */
        /* <DEDUP_REMOVED lines=38> */
[----:B-----5:R-:W-:-:S02]  /*740e0*/  IADD3 R12, P1, R12, UR7, RZ ;  /* 0x000000070c0c7c10 */ /* 0x020fc4000ff3e0ff */
[----:B------:R-:W-:-:S03]  /*740f0*/  IADD3 R8, P2, R8, UR7, RZ ;  /* 0x0000000708087c10 */ /* 0x000fc6000ff5e0ff */
[----:B------:R5:W-:Y:S01]  /*74100*/  STL [R1+0x1684], R12 ;  /* 0x0016840c01007387 */ /* 0x000be20000100800 */
[----:B----4-:R-:W-:Y:S02]  /*74110*/  IADD3.X R14, R14, UR6, RZ, P1, !PT ;  /* 0x000000060e0e7c10 */ /* 0x010fe40008ffe4ff */
[----:B------:R-:W-:-:S03]  /*74120*/  IADD3.X R10, R10, UR6, RZ, P2, !PT ;  /* 0x000000060a0a7c10 */ /* 0x000fc600097fe4ff */
[----:B------:R-:W-:Y:S01]  /*74130*/  STL [R1+0x1680], R14 ;  /* 0x0016800e01007387 */ /* 0x000fe20000100800 */
[----:B-1----:R-:W-:-:S03]  /*74140*/  IMAD.MOV.U32 R4, RZ, RZ, R12 ;  /* 0x000000ffff047224 */ /* 0x002fc600078e000c */
[----:B------:R-:W-:Y:S04]  /*74150*/  STL [R1+0x16c4], R8 ;  /* 0x0016c40801007387 */ /* 0x000fe80000100800 */
[----:B------:R-:W4:Y:S04]  /*74160*/  LDL.LU R16, [R1+0x1800] ;  /* 0x0018000001107983 */ /* 0x000f280000300800 */
[----:B------:R1:W-:Y:S04]  /*74170*/  STL [R1+0x16c0], R10 ;  /* 0x0016c00a01007387 */ /* 0x0003e80000100800 */
[----:B-----5:R-:W5:Y:S01]  /*74180*/  LDL.LU R12, [R1+0x1840] ;  /* 0x00184000010c7983 */ /* 0x020f620000300800 */
[----:B------:R-:W-:-:S05]  /*74190*/  IMAD.MOV.U32 R5, RZ, RZ, R14 ;  /* 0x000000ffff057224 */ /* 0x000fca00078e000e */
[----:B------:R1:W-:Y:S02]  /*741a0*/  LDGSTS.E [R2+0x13a00], [R4.64], P0 ;  /* 0x13a0000004027fae */ /* 0x0003e40008121848 */
[----:B-1----:R-:W-:Y:S01]  /*741b0*/  IMAD.MOV.U32 R4, RZ, RZ, R8 ;  /* 0x000000ffff047224 */ /* 0x002fe200078e0008 */
[----:B---3--:R-:W-:Y:S01]  /*741c0*/  IADD3 R9, P1, R9, UR7, RZ ;  /* 0x0000000709097c10 */ /* 0x008fe2000ff3e0ff */
[----:B------:R-:W-:Y:S02]  /*741d0*/  IMAD.MOV.U32 R5, RZ, RZ, R10 ;  /* 0x000000ffff057224 */ /* 0x000fe400078e000a */
[----:B------:R-:W3:Y:S04]  /*741e0*/  LDL.LU R10, [R1+0x1884] ;  /* 0x00188400010a7983 */ /* 0x000ee80000300800 */
[----:B------:R-:W3:Y:S01]  /*741f0*/  LDL.LU R8, [R1+0x18c4] ;  /* 0x0018c40001087983 */ /* 0x000ee20000300800 */
        /* <DEDUP_REMOVED lines=38> */
[----:B----4-:R-:W-:-:S05]  /*74460*/  IADD3.X R16, R16, UR6, RZ, P1, !PT ;  /* 0x0000000610107c10 */ /* 0x010fca0008ffe4ff */
[----:B------:R-:W-:Y:S01]  /*74470*/  STL [R1+0x1800], R16 ;  /* 0x0018001001007387 */ /* 0x000fe20000100800 */
[----:B-----5:R-:W-:Y:S01]  /*74480*/  IADD3.X R12, R12, UR6, RZ, P2, !PT ;  /* 0x000000060c0c7c10 */ /* 0x020fe200097fe4ff */
[----:B------:R-:W-:Y:S02]  /*74490*/  IMAD.MOV.U32 R5, RZ, RZ, R16 ;  /* 0x000000ffff057224 */ /* 0x000fe400078e0010 */
[----:B------:R1:W-:Y:S04]  /*744a0*/  STL [R1+0x1844], R0 ;  /* 0x0018440001007387 */ /* 0x0003e80000100800 */
[----:B------:R-:W-:Y:S04]  /*744b0*/  STL [R1+0x1840], R12 ;  /* 0x0018400c01007387 */ /* 0x000fe80000100800 */
[----:B------:R-:W4:Y:S04]  /*744c0*/  LDL.LU R26, [R1+0x1968] ;  /* 0x00196800011a7983 */ /* 0x000f280000300800 */
[----:B------:R-:W5:Y:S04]  /*744d0*/  LDL.LU R25, [R1+0x196c] ;  /* 0x00196c0001197983 */ /* 0x000f680000300800 */
[----:B------:R1:W-:Y:S04]  /*744e0*/  LDGSTS.E [R2+0x16a00], [R4.64], P0 ;  /* 0x16a0000004027fae */ /* 0x0003e80008121848 */
[----:B------:R-:W4:Y:S01]  /*744f0*/  LDL.LU R24, [R1+0x1970] ;  /* 0x0019700001187983 */ /* 0x000f220000300800 */
[----:B-1----:R-:W-:-:S03]  /*74500*/  IMAD.MOV.U32 R4, RZ, RZ, R0 ;  /* 0x000000ffff047224 */ /* 0x002fc600078e0000 */
[----:B------:R-:W4:Y:S01]  /*74510*/  LDL.LU R0, [R1+0x1974] ;  /* 0x0019740001007983 */ /* 0x000f220000300800 */
[----:B---3--:R-:W-:Y:S01]  /*74520*/  IADD3 R10, P1, R10, UR7, RZ ;  /* 0x000000070a0a7c10 */ /* 0x008fe2000ff3e0ff */
        /* <DEDUP_REMOVED lines=11> */
[----:B-1----:R-:W3:Y:S04]  /*745e0*/  LDL.LU.64 R10, [R1+0xbf0] ;  /* 0x000bf000010a7983 */ /* 0x002ee80000300a00 */
        /* <DEDUP_REMOVED lines=28> */
[----:B-----5:R-:W-:-:S04]  /*747b0*/  IADD3 R25, P1, R25, UR7, RZ ;  /* 0x0000000719197c10 */ /* 0x020fc8000ff3e0ff */
[----:B----4-:R-:W-:Y:S01]  /*747c0*/  IADD3.X R26, R26, UR6, RZ, P1, !PT ;  /* 0x000000061a1a7c10 */ /* 0x010fe20008ffe4ff */
[----:B------:R-:W-:Y:S04]  /*747d0*/  STL [R1+0x196c], R25 ;  /* 0x00196c1901007387 */ /* 0x000fe80000100800 */
[----:B------:R4:W-:Y:S01]  /*747e0*/  STL [R1+0x1968], R26 ;  /* 0x0019681a01007387 */ /* 0x0009e20000100800 */
[----:B------:R-:W-:-:S04]  /*747f0*/  IADD3 R0, P2, R0, UR7, RZ ;  /* 0x0000000700007c10 */ /* 0x000fc8000ff5e0ff */
[----:B------:R-:W-:Y:S01]  /*74800*/  IADD3.X R24, R24, UR6, RZ, P2, !PT ;  /* 0x0000000618187c10 */ /* 0x000fe200097fe4ff */
[----:B------:R3:W-:Y:S04]  /*74810*/  STL [R1+0x1974], R0 ;  /* 0x0019740001007387 */ /* 0x0007e80000100800 */
[----:B------:R-:W5:Y:S04]  /*74820*/  LDL.LU.64 R34, [R1+0xba0] ;  /* 0x000ba00001227983 */ /* 0x000f680000300a00 */
[----:B------:R5:W-:Y:S04]  /*74830*/  STL [R1+0x1970], R24 ;  /* 0x0019701801007387 */ /* 0x000be80000100800 */
[----:B------:R-:W5:Y:S01]  /*74840*/  LDL.LU R33, [R1+0xcc8] ;  /* 0x000cc80001217983 */ /* 0x000f620000300800 */
[----:B-1----:R-:W-:-:S02]  /*74850*/  IMAD.MOV.U32 R4, RZ, RZ, R25 ;  /* 0x000000ffff047224 */ /* 0x002fc400078e0019 */
[----:B------:R-:W-:Y:S01]  /*74860*/  IMAD.MOV.U32 R5, RZ, RZ, R26 ;  /* 0x000000ffff057224 */ /* 0x000fe200078e001a */
[----:B------:R-:W5:Y:S04]  /*74870*/  LDL.LU R29, [R1+0xd08] ;  /* 0x000d0800011d7983 */ /* 0x000f680000300800 */
[----:B------:R1:W-:Y:S04]  /*74880*/  LDGSTS.E [R2+0x19a00], [R4.64], P0 ;  /* 0x19a0000004027fae */ /* 0x0003e80008121848 */
[----:B------:R-:W5:Y:S04]  /*74890*/  LDL.LU R28, [R1+0xd0c] ;  /* 0x000d0c00011c7983 */ /* 0x000f680000300800 */
[----:B----4-:R-:W4:Y:S01]  /*748a0*/  LDL.LU R26, [R1+0xd48] ;  /* 0x000d4800011a7983 */ /* 0x010f220000300800 */
[----:B-1----:R-:W-:-:S03]  /*748b0*/  IMAD.MOV.U32 R4, RZ, RZ, R0 ;  /* 0x000000ffff047224 */ /* 0x002fc600078e0000 */
[----:B------:R-:W4:Y:S01]  /*748c0*/  LDL.LU R25, [R1+0xd4c] ;  /* 0x000d4c0001197983 */ /* 0x000f220000300800 */
[----:B------:R-:W-:Y:S01]  /*748d0*/  IMAD.MOV.U32 R5, RZ, RZ, R24 ;  /* 0x000000ffff057224 */ /* 0x000fe200078e0018 */
[----:B---3--:R-:W-:-:S04]  /*748e0*/  IADD3 R0, P1, R10, UR7, RZ ;  /* 0x000000070a007c10 */ /* 0x008fc8000ff3e0ff */
        /* <DEDUP_REMOVED lines=49> */
[----:B------:R-:W-:Y:S01]  /*74c00*/  IMAD.MOV.U32 R37, RZ, RZ, R21 ;  /* 0x000000ffff257224 */ /* 0x000fe200078e0015 */
[----:B-----5:R-:W-:Y:S02]  /*74c10*/  IADD3 R24, P2, R34, UR7, RZ ;  /* 0x0000000722187c10 */ /* 0x020fe4000ff5e0ff */
        /* <DEDUP_REMOVED lines=21> */
[----:B------:R-:W5:Y:S04]  /*74d70*/  LDL.LU R14, [R1+0xd88] ;  /* 0x000d8800010e7983 */ /* 0x000f680000300800 */
[----:B------:R-:W5:Y:S04]  /*74d80*/  LDL.LU R13, [R1+0xdc8] ;  /* 0x000dc800010d7983 */ /* 0x000f680000300800 */
[----:B------:R-:W5:Y:S04]  /*74d90*/  LDL.LU R9, [R1+0xe0c] ;  /* 0x000e0c0001097983 */ /* 0x000f680000300800 */
[----:B------:R-:W5:Y:S04]  /*74da0*/  LDL.LU R6, [R1+0xe4c] ;  /* 0x000e4c0001067983 */ /* 0x000f680000300800 */
[----:B------:R-:W5:Y:S04]  /*74db0*/  LDL.LU R15, [R1+0xe08] ;  /* 0x000e0800010f7983 */ /* 0x000f680000300800 */
[----:B------:R-:W5:Y:S01]  /*74dc0*/  LDL.LU R10, [R1+0xe48] ;  /* 0x000e4800010a7983 */ /* 0x000f620000300800 */
[----:B------:R-:W-:-:S02]  /*74dd0*/  IADD3 R28, P1, R28, UR7, RZ ;  /* 0x000000071c1c7c10 */ /* 0x000fc4000ff3e0ff */
[----:B----4-:R-:W-:Y:S01]  /*74de0*/  IADD3 R25, P2, R25, UR7, RZ ;  /* 0x0000000719197c10 */ /* 0x010fe2000ff5e0ff */
[----:B------:R-:W-:Y:S01]  /*74df0*/  IMAD R0, R0, 0x20000, R57 ;  /* 0x0002000000007824 */ /* 0x000fe200078e0239 */
[----:B------:R-:W-:Y:S01]  /*74e00*/  IADD3.X R29, R29, UR6, RZ, P1, !PT ;  /* 0x000000061d1d7c10 */ /* 0x000fe20008ffe4ff */
[----:B------:R-:W-:Y:S01]  /*74e10*/  IMAD.MOV.U32 R5, RZ, RZ, R33 ;  /* 0x000000ffff057224 */ /* 0x000fe200078e0021 */
[----:B------:R-:W-:Y:S01]  /*74e20*/  IADD3.X R26, R26, UR6, RZ, P2, !PT ;  /* 0x000000061a1a7c10 */ /* 0x000fe200097fe4ff */
[----:B------:R-:W-:Y:S04]  /*74e30*/  STL [R1+0xd0c], R28 ;  /* 0x000d0c1c01007387 */ /* 0x000fe80000100800 */
[----:B------:R-:W-:Y:S04]  /*74e40*/  STL [R1+0xd08], R29 ;  /* 0x000d081d01007387 */ /* 0x000fe80000100800 */
[----:B------:R1:W-:Y:S04]  /*74e50*/  LDGSTS.E [R2+0x1ea00], [R38.64], P0 ;  /* 0x1ea0000026027fae */ /* 0x0003e80008121848 */
[----:B------:R-:W-:Y:S04]  /*74e60*/  STL [R1+0xd4c], R25 ;  /* 0x000d4c1901007387 */ /* 0x000fe80000100800 */
[----:B------:R1:W-:Y:S04]  /*74e70*/  LDGSTS.E [R2+0x1f200], [R36.64], P0 ;  /* 0x1f20000024027fae */ /* 0x0003e80008121848 */
[----:B------:R-:W4:Y:S04]  /*74e80*/  LDL.LU R7, [R1+0xe8c] ;  /* 0x000e8c0001077983 */ /* 0x000f280000300800 */
[----:B------:R1:W-:Y:S04]  /*74e90*/  LDGSTS.E [R2+0x1fa00], [R34.64], P0 ;  /* 0x1fa0000022027fae */ /* 0x0003e80008121848 */
[----:B------:R1:W-:Y:S04]  /*74ea0*/  LDGSTS.E [R0+0x300], [R4.64], P0 ;  /* 0x0030000004007fae */ /* 0x0003e80008121848 */
[----:B------:R-:W-:Y:S04]  /*74eb0*/  STL [R1+0xd48], R26 ;  /* 0x000d481a01007387 */ /* 0x000fe80000100800 */
[----:B------:R-:W4:Y:S01]  /*74ec0*/  LDL.LU R17, [R1+0xecc] ;  /* 0x000ecc0001117983 */ /* 0x000f220000300800 */
[----:B-1----:R-:W-:-:S03]  /*74ed0*/  IMAD.MOV.U32 R4, RZ, RZ, R28 ;  /* 0x000000ffff047224 */ /* 0x002fc600078e001c */
[----:B------:R-:W4:Y:S01]  /*74ee0*/  LDL.LU R16, [R1+0xe88] ;  /* 0x000e880001107983 */ /* 0x000f220000300800 */
[----:B------:R-:W-:-:S03]  /*74ef0*/  IMAD.MOV.U32 R5, RZ, RZ, R29 ;  /* 0x000000ffff057224 */ /* 0x000fc600078e001d */
[----:B------:R-:W4:Y:S04]  /*74f00*/  LDL.LU R18, [R1+0xec8] ;  /* 0x000ec80001127983 */ /* 0x000f280000300800 */
[----:B------:R1:W-:Y:S04]  /*74f10*/  LDGSTS.E [R0+0xb00], [R4.64], P0 ;  /* 0x00b0000004007fae */ /* 0x0003e80008121848 */
[----:B------:R-:W4:Y:S04]  /*74f20*/  LDL.LU R2, [R1+0xf0c] ;  /* 0x000f0c0001027983 */ /* 0x000f280000300800 */
[----:B------:R-:W4:Y:S01]  /*74f30*/  LDL.LU R11, [R1+0xf4c] ;  /* 0x000f4c00010b7983 */ /* 0x000f220000300800 */
[----:B-1----:R-:W-:-:S02]  /*74f40*/  IMAD.MOV.U32 R4, RZ, RZ, R25 ;  /* 0x000000ffff047224 */ /* 0x002fc400078e0019 */
[----:B------:R-:W-:-:S05]  /*74f50*/  IMAD.MOV.U32 R5, RZ, RZ, R26 ;  /* 0x000000ffff057224 */ /* 0x000fca00078e001a */
[----:B------:R1:W-:Y:S01]  /*74f60*/  LDGSTS.E [R0+0x1300], [R4.64], P0 ;  /* 0x0130000004007fae */ /* 0x0003e20008121848 */
[----:B--2---:R-:W-:Y:S02]  /*74f70*/  IADD3 R12, P1, R12, UR7, RZ ;  /* 0x000000070c0c7c10 */ /* 0x004fe4000ff3e0ff */
[----:B---3--:R-:W-:Y:S02]  /*74f80*/  IADD3 R8, P2, R8, UR7, RZ ;  /* 0x0000000708087c10 */ /* 0x008fe4000ff5e0ff */
        /* <DEDUP_REMOVED lines=27> */
[----:B----4-:R-:W5:Y:S01]  /*75140*/  LDL.LU R15, [R1+0xfc8] ;  /* 0x000fc800010f7983 */ /* 0x010f620000300800 */
        /* <DEDUP_REMOVED lines=35> */
[----:B--2---:R-:W-:-:S03]  /*75380*/  IMAD.MOV.U32 R5, RZ, RZ, R14 ;  /* 0x000000ffff057224 */ /* 0x004fc600078e000e */
[----:B-1----:R-:W2:Y:S01]  /*75390*/  LDL.LU R14, [R1+0x1088] ;  /* 0x00108800010e7983 */ /* 0x002ea20000300800 */
[----:B------:R-:W-:-:S03]  /*753a0*/  IMAD.MOV.U32 R4, RZ, RZ, R11 ;  /* 0x000000ffff047224 */ /* 0x000fc600078e000b */
[----:B------:R-:W2:Y:S01]  /*753b0*/  LDL.LU R11, [R1+0x10c8] ;  /* 0x0010c800010b7983 */ /* 0x000ea20000300800 */
[----:B---3--:R-:W-:Y:S02]  /*753c0*/  IADD3 R8, P1, R8, UR7, RZ ;  /* 0x0000000708087c10 */ /* 0x008fe4000ff3e0ff */
        /* <DEDUP_REMOVED lines=50> */
[----:B------:R1:W-:Y:S01]  /*756f0*/  LDGSTS.E [R0+0x7b00], [R4.64], P0 ;  /* 0x07b0000004007fae */ /* 0x0003e20008121848 */
[----:B-----5:R-:W-:Y:S01]  /*75700*/  IADD3 R9, P1, R9, UR7, RZ ;  /* 0x0000000709097c10 */ /* 0x020fe2000ff3e0ff */
[----:B-1----:R-:W-:-:S02]  /*75710*/  IMAD.MOV.U32 R4, RZ, RZ, R2 ;  /* 0x000000ffff047224 */ /* 0x002fc400078e0002 */
[----:B------:R-:W-:Y:S01]  /*75720*/  IMAD.MOV.U32 R5, RZ, RZ, R11 ;  /* 0x000000ffff057224 */ /* 0x000fe200078e000b */
[----:B--2---:R-:W2:Y:S01]  /*75730*/  LDL.LU R2, [R1+0x128c] ;  /* 0x00128c0001027983 */ /* 0x004ea20000300800 */
[----:B------:R-:W-:-:S03]  /*75740*/  IADD3 R8, P2, R8, UR7, RZ ;  /* 0x0000000708087c10 */ /* 0x000fc6000ff5e0ff */
[----:B------:R-:W5:Y:S01]  /*75750*/  LDL.LU R11, [R1+0x12cc] ;  /* 0x0012cc00010b7983 */ /* 0x000f620000300800 */
[----:B---3--:R-:W-:-:S03]  /*75760*/  IADD3.X R15, R15, UR6, RZ, P1, !PT ;  /* 0x000000060f0f7c10 */ /* 0x008fc60008ffe4ff */
[----:B------:R1:W-:Y:S01]  /*75770*/  STL [R1+0x110c], R9 ;  /* 0x00110c0901007387 */ /* 0x0003e20000100800 */
[----:B------:R-:W-:-:S03]  /*75780*/  IADD3.X R13, R13, UR6, RZ, P2, !PT ;  /* 0x000000060d0d7c10 */ /* 0x000fc600097fe4ff */
[----:B------:R3:W-:Y:S04]  /*75790*/  LDGSTS.E [R0+0x8300], [R4.64], P0 ;  /* 0x0830000004007fae */ /* 0x0007e80008121848 */
[----:B------:R1:W-:Y:S04]  /*757a0*/  STL [R1+0x1108], R15 ;  /* 0x0011080f01007387 */ /* 0x0003e80000100800 */
[----:B------:R-:W-:Y:S01]  /*757b0*/  STL [R1+0x114c], R8 ;  /* 0x00114c0801007387 */ /* 0x000fe20000100800 */
[----:B---3--:R-:W-:-:S03]  /*757c0*/  IMAD.MOV.U32 R4, RZ, RZ, R9 ;  /* 0x000000ffff047224 */ /* 0x008fc600078e0009 */
        /* <DEDUP_REMOVED lines=39> */
[----:B----4-:R-:W-:-:S03]  /*75a40*/  IMAD.MOV.U32 R5, RZ, RZ, R14 ;  /* 0x000000ffff057224 */ /* 0x010fc600078e000e */
[----:B-1----:R-:W4:Y:S01]  /*75a50*/  LDL.LU R14, [R1+0x1388] ;  /* 0x00138800010e7983 */ /* 0x002f220000300800 */
[----:B------:R-:W-:-:S03]  /*75a60*/  IMAD.MOV.U32 R4, RZ, RZ, R7 ;  /* 0x000000ffff047224 */ /* 0x000fc600078e0007 */
[----:B------:R-:W4:Y:S01]  /*75a70*/  LDL.LU R7, [R1+0x13c8] ;  /* 0x0013c80001077983 */ /* 0x000f220000300800 */
        /* <DEDUP_REMOVED lines=39> */
[----:B---3--:R-:W-:-:S05]  /*75cf0*/  IADD3 R12, P1, R12, UR7, RZ ;  /* 0x000000070c0c7c10 */ /* 0x008fca000ff3e0ff */
[----:B------:R3:W-:Y:S01]  /*75d00*/  STL [R1+0x138c], R12 ;  /* 0x00138c0c01007387 */ /* 0x0007e20000100800 */
[----:B------:R-:W-:Y:S02]  /*75d10*/  IADD3 R6, P2, R6, UR7, RZ ;  /* 0x0000000706067c10 */ /* 0x000fe4000ff5e0ff */
[----:B----4-:R-:W-:Y:S01]  /*75d20*/  IADD3.X R14, R14, UR6, RZ, P1, !PT ;  /* 0x000000060e0e7c10 */ /* 0x010fe20008ffe4ff */
        /* <DEDUP_REMOVED lines=11> */
[----:B----4-:R-:W4:Y:S04]  /*75de0*/  LDL.LU R6, [R1+0x158c] ;  /* 0x00158c0001067983 */ /* 0x010f280000300800 */
[----:B------:R-:W4:Y:S01]  /*75df0*/  LDL.LU R7, [R1+0x15cc] ;  /* 0x0015cc0001077983 */ /* 0x000f220000300800 */
        /* <DEDUP_REMOVED lines=48> */
[----:B---3--:R-:W-:-:S02]  /*76100*/  IMAD.MOV.U32 R5, RZ, RZ, R14 ;  /* 0x000000ffff057224 */ /* 0x008fc400078e000e */
[----:B------:R-:W-:Y:S01]  /*76110*/  IMAD.MOV.U32 R4, RZ, RZ, R10 ;  /* 0x000000ffff047224 */ /* 0x000fe200078e000a */
[----:B-1----:R-:W3:Y:S04]  /*76120*/  LDL.LU R14, [R1+0x1688] ;  /* 0x00168800010e7983 */ /* 0x002ee80000300800 */
[----:B------:R-:W3:Y:S01]  /*76130*/  LDL.LU R10, [R1+0x16c8] ;  /* 0x0016c800010a7983 */ /* 0x000ee20000300800 */
[----:B----4-:R-:W-:Y:S02]  /*76140*/  IADD3 R6, P1, R6, UR7, RZ ;  /* 0x0000000706067c10 */ /* 0x010fe4000ff3e0ff */
        /* <DEDUP_REMOVED lines=48> */
[----:B-----5:R-:W5:Y:S01]  /*76450*/  LDL.LU R12, [R1+0x1848] ;  /* 0x00184800010c7983 */ /* 0x020f620000300800 */
[----:B------:R-:W-:-:S05]  /*76460*/  IMAD.MOV.U32 R5, RZ, RZ, R14 ;  /* 0x000000ffff057224 */ /* 0x000fca00078e000e */
[----:B------:R1:W-:Y:S02]  /*76470*/  LDGSTS.E [R0+0x13b00], [R4.64], P0 ;  /* 0x13b0000004007fae */ /* 0x0003e40008121848 */
[----:B-1----:R-:W-:Y:S01]  /*76480*/  IMAD.MOV.U32 R4, RZ, RZ, R8 ;  /* 0x000000ffff047224 */ /* 0x002fe200078e0008 */
[----:B----4-:R-:W-:Y:S01]  /*76490*/  IADD3 R9, P1, R9, UR7, RZ ;  /* 0x0000000709097c10 */ /* 0x010fe2000ff3e0ff */
[----:B------:R-:W-:Y:S02]  /*764a0*/  IMAD.MOV.U32 R5, RZ, RZ, R10 ;  /* 0x000000ffff057224 */ /* 0x000fe400078e000a */
[----:B------:R-:W4:Y:S04]  /*764b0*/  LDL.LU R10, [R1+0x188c] ;  /* 0x00188c00010a7983 */ /* 0x000f280000300800 */
[----:B------:R-:W4:Y:S01]  /*764c0*/  LDL.LU R8, [R1+0x18cc] ;  /* 0x0018cc0001087983 */ /* 0x000f220000300800 */
        /* <DEDUP_REMOVED lines=40> */
[----:B-----5:R-:W-:Y:S01]  /*76750*/  IADD3.X R12, R12, UR6, RZ, P2, !PT ;  /* 0x000000060c0c7c10 */ /* 0x020fe200097fe4ff */
[----:B------:R-:W-:Y:S02]  /*76760*/  IMAD.MOV.U32 R5, RZ, RZ, R16 ;  /* 0x000000ffff057224 */ /* 0x000fe400078e0010 */
[----:B------:R1:W-:Y:S04]  /*76770*/  STL [R1+0x184c], R2 ;  /* 0x00184c0201007387 */ /* 0x0003e80000100800 */
[----:B------:R-:W-:Y:S04]  /*76780*/  STL [R1+0x1848], R12 ;  /* 0x0018480c01007387 */ /* 0x000fe80000100800 */
[----:B------:R-:W3:Y:S04]  /*76790*/  LDL.LU R26, [R1+0x1980] ;  /* 0x00198000011a7983 */ /* 0x000ee80000300800 */
[----:B------:R-:W5:Y:S04]  /*767a0*/  LDL.LU R25, [R1+0x1984] ;  /* 0x0019840001197983 */ /* 0x000f680000300800 */
[----:B------:R1:W-:Y:S04]  /*767b0*/  LDGSTS.E [R0+0x16b00], [R4.64], P0 ;  /* 0x16b0000004007fae */ /* 0x0003e80008121848 */
[----:B------:R-:W3:Y:S01]  /*767c0*/  LDL.LU R24, [R1+0x1988] ;  /* 0x0019880001187983 */ /* 0x000ee20000300800 */
[----:B-1----:R-:W-:-:S03]  /*767d0*/  IMAD.MOV.U32 R4, RZ, RZ, R2 ;  /* 0x000000ffff047224 */ /* 0x002fc600078e0002 */
[----:B------:R-:W3:Y:S01]  /*767e0*/  LDL.LU R2, [R1+0x198c] ;  /* 0x00198c0001027983 */ /* 0x000ee20000300800 */
[----:B----4-:R-:W-:Y:S01]  /*767f0*/  IADD3 R10, P1, R10, UR7, RZ ;  /* 0x000000070a0a7c10 */ /* 0x010fe2000ff3e0ff */
        /* <DEDUP_REMOVED lines=11> */
[----:B-1----:R-:W4:Y:S04]  /*768b0*/  LDL.LU.64 R10, [R1+0xb98] ;  /* 0x000b9800010a7983 */ /* 0x002f280000300a00 */
        /* <DEDUP_REMOVED lines=29> */
[----:B---3--:R-:W-:Y:S01]  /*76a90*/  IADD3.X R26, R26, UR6, RZ, P1, !PT ;  /* 0x000000061a1a7c10 */ /* 0x008fe20008ffe4ff */
        /* <DEDUP_REMOVED lines=13> */
[----:B---3--:R-:W3:Y:S01]  /*76b70*/  LDL.LU R26, [R1+0xd50] ;  /* 0x000d5000011a7983 */ /* 0x008ee20000300800 */
[----:B-1----:R-:W-:-:S03]  /*76b80*/  IMAD.MOV.U32 R4, RZ, RZ, R2 ;  /* 0x000000ffff047224 */ /* 0x002fc600078e0002 */
[----:B------:R-:W3:Y:S01]  /*76b90*/  LDL.LU R25, [R1+0xd54] ;  /* 0x000d540001197983 */ /* 0x000ee20000300800 */
[----:B------:R-:W-:Y:S01]  /*76ba0*/  IMAD.MOV.U32 R5, RZ, RZ, R24 ;  /* 0x000000ffff057224 */ /* 0x000fe200078e0018 */
[----:B----4-:R-:W-:-:S04]  /*76bb0*/  IADD3 R2, P1, R10, UR7, RZ ;  /* 0x000000070a027c10 */ /* 0x010fc8000ff3e0ff */
        /* <DEDUP_REMOVED lines=546> */
[----:B-1----:R-:W-:-:S03]  /*78de0*/  IMAD.MOV.U32 R5, RZ, RZ, R26 ;  /* 0x000000ffff057224 */ /* 0x002fc600078e001a */
[----:B------:R-:W5:Y:S01]  /*78df0*/  LDL.LU R29, [R1+0xd18] ;  /* 0x000d1800011d7983 */ /* 0x000f620000300800 */
[----:B------:R-:W-:-:S03]  /*78e00*/  IMAD.MOV.U32 R4, RZ, RZ, R25 ;  /* 0x000000ffff047224 */ /* 0x000fc600078e0019 */
[----:B------:R-:W5:Y:S04]  /*78e10*/  LDL.LU R28, [R1+0xd1c] ;  /* 0x000d1c00011c7983 */ /* 0x000f680000300800 */
[----:B----4-:R-:W4:Y:S04]  /*78e20*/  LDL.LU R26, [R1+0xd58] ;  /* 0x000d5800011a7983 */ /* 0x010f280000300800 */
[----:B------:R-:W4:Y:S04]  /*78e30*/  LDL.LU R25, [R1+0xd5c] ;  /* 0x000d5c0001197983 */ /* 0x000f280000300800 */
[----:B------:R1:W-:Y:S02]  /*78e40*/  LDGSTS.E [R2+0x19c00], [R4.64], P0 ;  /* 0x19c0000004027fae */ /* 0x0003e40008121848 */
[----:B-1----:R-:W-:-:S02]  /*78e50*/  IMAD.MOV.U32 R4, RZ, RZ, R0 ;  /* 0x000000ffff047224 */ /* 0x002fc400078e0000 */
        /* <DEDUP_REMOVED lines=78> */
[----:B------:R-:W5:Y:S01]  /*79340*/  LDL.LU R16, [R1+0xe18] ;  /* 0x000e180001107983 */ /* 0x000f620000300800 */
[----:B------:R-:W-:-:S03]  /*79350*/  IADD3 R28, P1, R28, UR7, RZ ;  /* 0x000000071c1c7c10 */ /* 0x000fc6000ff3e0ff */
[----:B------:R-:W5:Y:S01]  /*79360*/  LDL.LU R8, [R1+0xe58] ;  /* 0x000e580001087983 */ /* 0x000f620000300800 */
[----:B----4-:R-:W-:Y:S02]  /*79370*/  IADD3 R25, P2, R25, UR7, RZ ;  /* 0x0000000719197c10 */ /* 0x010fe4000ff5e0ff */
[----:B------:R-:W-:Y:S01]  /*79380*/  IADD3.X R29, R29, UR6, RZ, P1, !PT ;  /* 0x000000061d1d7c10 */ /* 0x000fe20008ffe4ff */
[----:B------:R-:W-:Y:S01]  /*79390*/  STL [R1+0xd1c], R28 ;  /* 0x000d1c1c01007387 */ /* 0x000fe20000100800 */
[----:B------:R-:W-:-:S03]  /*793a0*/  IADD3.X R26, R26, UR6, RZ, P2, !PT ;  /* 0x000000061a1a7c10 */ /* 0x000fc600097fe4ff */
[----:B------:R-:W-:Y:S04]  /*793b0*/  STL [R1+0xd18], R29 ;  /* 0x000d181d01007387 */ /* 0x000fe80000100800 */
[----:B------:R-:W-:Y:S04]  /*793c0*/  STL [R1+0xd5c], R25 ;  /* 0x000d5c1901007387 */ /* 0x000fe80000100800 */
[----:B------:R-:W4:Y:S04]  /*793d0*/  LDL.LU R9, [R1+0xe9c] ;  /* 0x000e9c0001097983 */ /* 0x000f280000300800 */
[----:B------:R-:W-:Y:S04]  /*793e0*/  STL [R1+0xd58], R26 ;  /* 0x000d581a01007387 */ /* 0x000fe80000100800 */
[----:B------:R-:W4:Y:S04]  /*793f0*/  LDL.LU R17, [R1+0xedc] ;  /* 0x000edc0001117983 */ /* 0x000f280000300800 */
[----:B------:R-:W4:Y:S04]  /*79400*/  LDL.LU R15, [R1+0xe98] ;  /* 0x000e9800010f7983 */ /* 0x000f280000300800 */
[----:B------:R-:W4:Y:S01]  /*79410*/  LDL.LU R18, [R1+0xed8] ;  /* 0x000ed80001127983 */ /* 0x000f220000300800 */
[----:B------:R-:W-:-:S02]  /*79420*/  IMAD R0, R0, 0x20000, R56 ;  /* 0x0002000000007824 */ /* 0x000fc400078e0238 */
[----:B------:R-:W-:Y:S01]  /*79430*/  IMAD.MOV.U32 R5, RZ, RZ, R33 ;  /* 0x000000ffff057224 */ /* 0x000fe200078e0021 */
[----:B------:R1:W-:Y:S04]  /*79440*/  LDGSTS.E [R2+0x1ec00], [R38.64], P0 ;  /* 0x1ec0000026027fae */ /* 0x0003e80008121848 */
[----:B------:R1:W-:Y:S04]  /*79450*/  LDGSTS.E [R2+0x1f400], [R36.64], P0 ;  /* 0x1f40000024027fae */ /* 0x0003e80008121848 */
[----:B------:R1:W-:Y:S04]  /*79460*/  LDGSTS.E [R2+0x1fc00], [R34.64], P0 ;  /* 0x1fc0000022027fae */ /* 0x0003e80008121848 */
[----:B------:R1:W-:Y:S04]  /*79470*/  LDGSTS.E [R0+0x500], [R4.64], P0 ;  /* 0x0050000004007fae */ /* 0x0003e80008121848 */
[----:B-1----:R-:W4:Y:S01]  /*79480*/  LDL.LU R2, [R1+0xf1c] ;  /* 0x000f1c0001027983 */ /* 0x002f220000300800 */
[----:B------:R-:W-:-:S03]  /*79490*/  IMAD.MOV.U32 R4, RZ, RZ, R28 ;  /* 0x000000ffff047224 */ /* 0x000fc600078e001c */
[----:B------:R-:W4:Y:S01]  /*794a0*/  LDL.LU R12, [R1+0xf5c] ;  /* 0x000f5c00010c7983 */ /* 0x000f220000300800 */
[----:B------:R-:W-:-:S05]  /*794b0*/  IMAD.MOV.U32 R5, RZ, RZ, R29 ;  /* 0x000000ffff057224 */ /* 0x000fca00078e001d */
[----:B------:R1:W-:Y:S02]  /*794c0*/  LDGSTS.E [R0+0xd00], [R4.64], P0 ;  /* 0x00d0000004007fae */ /* 0x0003e40008121848 */
[----:B-1----:R-:W-:Y:S02]  /*794d0*/  IMAD.MOV.U32 R4, RZ, RZ, R25 ;  /* 0x000000ffff047224 */ /* 0x002fe400078e0019 */
        /* <DEDUP_REMOVED lines=11> */
[----:B------:R-:W-:Y:S01]  /*79590*/  IMAD.MOV.U32 R5, RZ, RZ, R13 ;  /* 0x000000ffff057224 */ /* 0x000fe200078e000d */
[----:B------:R-:W-:-:S02]  /*795a0*/  IADD3 R14, P1, R14, UR7, RZ ;  /* 0x000000070e0e7c10 */ /* 0x000fc4000ff3e0ff */
[----:B------:R5:W-:Y:S04]  /*795b0*/  STL [R1+0xdd8], R11 ;  /* 0x000dd80b01007387 */ /* 0x000be80000100800 */
[----:B-1----:R-:W2:Y:S01]  /*795c0*/  LDL.LU R13, [R1+0xf58] ;  /* 0x000f5800010d7983 */ /* 0x002ea20000300800 */
[----:B------:R-:W-:-:S03]  /*795d0*/  IADD3.X R16, R16, UR6, RZ, P1, !PT ;  /* 0x0000000610107c10 */ /* 0x000fc60008ffe4ff */
[----:B------:R1:W-:Y:S01]  /*795e0*/  LDGSTS.E [R0+0x1d00], [R4.64], P0 ;  /* 0x01d0000004007fae */ /* 0x0003e20008121848 */
[----:B------:R-:W-:-:S04]  /*795f0*/  IADD3 R7, P2, R7, UR7, RZ ;  /* 0x0000000707077c10 */ /* 0x000fc8000ff5e0ff */
[----:B------:R-:W-:Y:S01]  /*79600*/  IADD3.X R8, R8, UR6, RZ, P2, !PT ;  /* 0x0000000608087c10 */ /* 0x000fe200097fe4ff */
[----:B-1----:R-:W-:Y:S02]  /*79610*/  IMAD.MOV.U32 R4, RZ, RZ, R6 ;  /* 0x000000ffff047224 */ /* 0x002fe400078e0006 */
[----:B------:R-:W-:Y:S01]  /*79620*/  IMAD.MOV.U32 R5, RZ, RZ, R11 ;  /* 0x000000ffff057224 */ /* 0x000fe200078e000b */
[----:B---3--:R-:W3:Y:S04]  /*79630*/  LDL.LU R6, [R1+0xf9c] ;  /* 0x000f9c0001067983 */ /* 0x008ee80000300800 */
        /* <DEDUP_REMOVED lines=13> */
[----:B------:R-:W-:-:S04]  /*79710*/  IADD3 R17, P2, R17, UR7, RZ ;  /* 0x0000000711117c10 */ /* 0x000fc8000ff5e0ff */
[----:B------:R-:W-:Y:S01]  /*79720*/  IADD3.X R18, R18, UR6, RZ, P2, !PT ;  /* 0x0000000612127c10 */ /* 0x000fe200097fe4ff */
[----:B-1----:R-:W-:Y:S02]  /*79730*/  IMAD.MOV.U32 R4, RZ, RZ, R7 ;  /* 0x000000ffff047224 */ /* 0x002fe400078e0007 */
[----:B------:R-:W-:Y:S02]  /*79740*/  IMAD.MOV.U32 R5, RZ, RZ, R8 ;  /* 0x000000ffff057224 */ /* 0x000fe400078e0008 */
[----:B------:R-:W5:Y:S04]  /*79750*/  LDL.LU R8, [R1+0x101c] ;  /* 0x00101c0001087983 */ /* 0x000f680000300800 */
[----:B------:R-:W5:Y:S04]  /*79760*/  LDL.LU R7, [R1+0x105c] ;  /* 0x00105c0001077983 */ /* 0x000f680000300800 */
[----:B------:R-:W-:Y:S04]  /*79770*/  STL [R1+0xe9c], R9 ;  /* 0x000e9c0901007387 */ /* 0x000fe80000100800 */
[----:B------:R1:W-:Y:S04]  /*79780*/  LDGSTS.E [R0+0x3500], [R4.64], P0 ;  /* 0x0350000004007fae */ /* 0x0003e80008121848 */
[----:B------:R1:W-:Y:S04]  /*79790*/  STL [R1+0xe98], R15 ;  /* 0x000e980f01007387 */ /* 0x0003e80000100800 */
[----:B------:R-:W-:Y:S01]  /*797a0*/  STL [R1+0xedc], R17 ;  /* 0x000edc1101007387 */ /* 0x000fe20000100800 */
[----:B-1----:R-:W-:-:S03]  /*797b0*/  IMAD.MOV.U32 R5, RZ, RZ, R15 ;  /* 0x000000ffff057224 */ /* 0x002fc600078e000f */
[----:B------:R-:W5:Y:S01]  /*797c0*/  LDL.LU R15, [R1+0x1018] ;  /* 0x00101800010f7983 */ /* 0x000f620000300800 */
[----:B------:R-:W-:-:S03]  /*797d0*/  IMAD.MOV.U32 R4, RZ, RZ, R9 ;  /* 0x000000ffff047224 */ /* 0x000fc600078e0009 */
[----:B------:R-:W-:Y:S04]  /*797e0*/  STL [R1+0xed8], R18 ;  /* 0x000ed81201007387 */ /* 0x000fe80000100800 */
[----:B------:R-:W5:Y:S01]  /*797f0*/  LDL.LU R9, [R1+0x1058] ;  /* 0x0010580001097983 */ /* 0x000f620000300800 */
[----:B------:R-:W-:-:S03]  /*79800*/  IADD3 R2, P1, R2, UR7, RZ ;  /* 0x0000000702027c10 */ /* 0x000fc6000ff3e0ff */
[----:B------:R1:W-:Y:S01]  /*79810*/  LDGSTS.E [R0+0x3d00], [R4.64], P0 ;  /* 0x03d0000004007fae */ /* 0x0003e20008121848 */
[----:B------:R-:W-:-:S03]  /*79820*/  IADD3 R12, P2, R12, UR7, RZ ;  /* 0x000000070c0c7c10 */ /* 0x000fc6000ff5e0ff */
[----:B------:R-:W-:Y:S01]  /*79830*/  STL [R1+0xf1c], R2 ;  /* 0x000f1c0201007387 */ /* 0x000fe20000100800 */
[----:B-1----:R-:W-:Y:S02]  /*79840*/  IMAD.MOV.U32 R4, RZ, RZ, R17 ;  /* 0x000000ffff047224 */ /* 0x002fe400078e0011 */
[----:B------:R-:W-:-:S05]  /*79850*/  IMAD.MOV.U32 R5, RZ, RZ, R18 ;  /* 0x000000ffff057224 */ /* 0x000fca00078e0012 */
[----:B------:R1:W-:Y:S02]  /*79860*/  LDGSTS.E [R0+0x4500], [R4.64], P0 ;  /* 0x0450000004007fae */ /* 0x0003e40008121848 */
        /* <DEDUP_REMOVED lines=10> */
[----:B--2---:R-:W-:Y:S01]  /*79910*/  IMAD.MOV.U32 R4, RZ, RZ, R12 ;  /* 0x000000ffff047224 */ /* 0x004fe200078e000c */
[----:B---3--:R-:W-:-:S02]  /*79920*/  IADD3 R6, P1, R6, UR7, RZ ;  /* 0x0000000706067c10 */ /* 0x008fc4000ff3e0ff */
[----:B------:R-:W2:Y:S01]  /*79930*/  LDL.LU R12, [R1+0x1098] ;  /* 0x00109800010c7983 */ /* 0x000ea20000300800 */
[----:B------:R-:W-:Y:S01]  /*79940*/  IMAD.MOV.U32 R5, RZ, RZ, R13 ;  /* 0x000000ffff057224 */ /* 0x000fe200078e000d */
[----:B-----5:R-:W-:Y:S02]  /*79950*/  IADD3 R11, P2, R11, UR7, RZ ;  /* 0x000000070b0b7c10 */ /* 0x020fe4000ff5e0ff */
[----:B-1----:R-:W3:Y:S04]  /*79960*/  LDL.LU R13, [R1+0x10d8] ;  /* 0x0010d800010d7983 */ /* 0x002ee80000300800 */
        /* <DEDUP_REMOVED lines=14> */
[----:B------:R-:W-:Y:S01]  /*79a50*/  IMAD.MOV.U32 R4, RZ, RZ, R11 ;  /* 0x000000ffff047224 */ /* 0x000fe200078e000b */
[----:B------:R-:W-:Y:S02]  /*79a60*/  IADD3 R8, P1, R8, UR7, RZ ;  /* 0x0000000708087c10 */ /* 0x000fe4000ff3e0ff */
[----:B------:R-:W5:Y:S01]  /*79a70*/  LDL.LU R11, [R1+0x1158] ;  /* 0x00115800010b7983 */ /* 0x000f620000300800 */
[----:B------:R-:W-:-:S03]  /*79a80*/  IADD3 R7, P2, R7, UR7, RZ ;  /* 0x0000000707077c10 */ /* 0x000fc6000ff5e0ff */
[----:B------:R1:W-:Y:S04]  /*79a90*/  STL [R1+0x101c], R8 ;  /* 0x00101c0801007387 */ /* 0x0003e80000100800 */
[----:B------:R1:W-:Y:S01]  /*79aa0*/  LDGSTS.E [R0+0x6500], [R4.64], P0 ;  /* 0x0650000004007fae */ /* 0x0003e20008121848 */
[----:B------:R-:W-:Y:S01]  /*79ab0*/  IADD3.X R15, R15, UR6, RZ, P1, !PT ;  /* 0x000000060f0f7c10 */ /* 0x000fe20008ffe4ff */
[----:B-1----:R-:W-:-:S04]  /*79ac0*/  IMAD.MOV.U32 R4, RZ, RZ, R8 ;  /* 0x000000ffff047224 */ /* 0x002fc800078e0008 */
[----:B------:R1:W-:Y:S01]  /*79ad0*/  STL [R1+0x1018], R15 ;  /* 0x0010180f01007387 */ /* 0x0003e20000100800 */
[----:B------:R-:W-:-:S03]  /*79ae0*/  IADD3.X R9, R9, UR6, RZ, P2, !PT ;  /* 0x0000000609097c10 */ /* 0x000fc600097fe4ff */
[----:B------:R1:W-:Y:S01]  /*79af0*/  STL [R1+0x105c], R7 ;  /* 0x00105c0701007387 */ /* 0x0003e20000100800 */
[----:B------:R-:W-:-:S03]  /*79b00*/  IMAD.MOV.U32 R5, RZ, RZ, R15 ;  /* 0x000000ffff057224 */ /* 0x000fc600078e000f */
[----:B------:R-:W5:Y:S04]  /*79b10*/  LDL.LU R8, [R1+0x119c] ;  /* 0x00119c0001087983 */ /* 0x000f680000300800 */
        /* <DEDUP_REMOVED lines=15> */
[----:B---3--:R-:W-:-:S03]  /*79c10*/  IADD3.X R13, R13, UR6, RZ, P2, !PT ;  /* 0x000000060d0d7c10 */ /* 0x008fc600097fe4ff */
[----:B------:R1:W-:Y:S04]  /*79c20*/  STL [R1+0x1098], R12 ;  /* 0x0010980c01007387 */ /* 0x0003e80000100800 */
[----:B------:R2:W-:Y:S04]  /*79c30*/  STL [R1+0x10dc], R2 ;  /* 0x0010dc0201007387 */ /* 0x0005e80000100800 */
[----:B----4-:R-:W3:Y:S01]  /*79c40*/  LDL.LU R10, [R1+0x1218] ;  /* 0x00121800010a7983 */ /* 0x010ee20000300800 */
[----:B------:R-:W-:-:S03]  /*79c50*/  IMAD.MOV.U32 R5, RZ, RZ, R12 ;  /* 0x000000ffff057224 */ /* 0x000fc600078e000c */
[----:B------:R4:W-:Y:S04]  /*79c60*/  STL [R1+0x10d8], R13 ;  /* 0x0010d80d01007387 */ /* 0x0009e80000100800 */
[----:B-1----:R-:W3:Y:S04]  /*79c70*/  LDL.LU R12, [R1+0x1258] ;  /* 0x00125800010c7983 */ /* 0x002ee80000300800 */
[----:B------:R1:W-:Y:S02]  /*79c80*/  LDGSTS.E [R0+0x7d00], [R4.64], P0 ;  /* 0x07d0000004007fae */ /* 0x0003e40008121848 */
[----:B-1----:R-:W-:Y:S01]  /*79c90*/  IMAD.MOV.U32 R4, RZ, RZ, R2 ;  /* 0x000000ffff047224 */ /* 0x002fe200078e0002 */
[----:B------:R-:W-:Y:S01]  /*79ca0*/  IADD3 R14, P1, R14, UR7, RZ ;  /* 0x000000070e0e7c10 */ /* 0x000fe2000ff3e0ff */
[----:B------:R-:W-:Y:S01]  /*79cb0*/  IMAD.MOV.U32 R5, RZ, RZ, R13 ;  /* 0x000000ffff057224 */ /* 0x000fe200078e000d */
[----:B--2---:R-:W2:Y:S04]  /*79cc0*/  LDL.LU R2, [R1+0x129c] ;  /* 0x00129c0001027983 */ /* 0x004ea80000300800 */
[----:B----4-:R-:W4:Y:S01]  /*79cd0*/  LDL.LU R13, [R1+0x12dc] ;  /* 0x0012dc00010d7983 */ /* 0x010f220000300800 */
[----:B------:R-:W-:-:S03]  /*79ce0*/  IADD3 R6, P2, R6, UR7, RZ ;  /* 0x0000000706067c10 */ /* 0x000fc6000ff5e0ff */
[----:B------:R1:W-:Y:S01]  /*79cf0*/  STL [R1+0x111c], R14 ;  /* 0x00111c0e01007387 */ /* 0x0003e20000100800 */
[----:B-----5:R-:W-:-:S03]  /*79d00*/  IADD3.X R16, R16, UR6, RZ, P1, !PT ;  /* 0x0000000610107c10 */ /* 0x020fc60008ffe4ff */
[----:B------:R5:W-:Y:S01]  /*79d10*/  LDGSTS.E [R0+0x8500], [R4.64], P0 ;  /* 0x0850000004007fae */ /* 0x000be20008121848 */
[----:B------:R-:W-:-:S03]  /*79d20*/  IADD3.X R11, R11, UR6, RZ, P2, !PT ;  /* 0x000000060b0b7c10 */ /* 0x000fc600097fe4ff */
[----:B------:R1:W-:Y:S04]  /*79d30*/  STL [R1+0x1118], R16 ;  /* 0x0011181001007387 */ /* 0x0003e80000100800 */
[----:B------:R-:W-:Y:S01]  /*79d40*/  STL [R1+0x115c], R6 ;  /* 0x00115c0601007387 */ /* 0x000fe20000100800 */
[----:B-----5:R-:W-:-:S03]  /*79d50*/  IMAD.MOV.U32 R4, RZ, RZ, R14 ;  /* 0x000000ffff047224 */ /* 0x020fc600078e000e */
        /* <DEDUP_REMOVED lines=11> */
[----:B------:R-:W4:Y:S01]  /*79e10*/  LDL.LU R6, [R1+0x135c] ;  /* 0x00135c0001067983 */ /* 0x000f220000300800 */
[----:B------:R-:W-:-:S03]  /*79e20*/  IADD3.X R18, R18, UR6, RZ, P2, !PT ;  /* 0x0000000612127c10 */ /* 0x000fc600097fe4ff */
[----:B------:R-:W-:Y:S04]  /*79e30*/  STL [R1+0x119c], R8 ;  /* 0x00119c0801007387 */ /* 0x000fe80000100800 */
[----:B------:R1:W-:Y:S04]  /*79e40*/  LDGSTS.E [R0+0x9500], [R4.64], P0 ;  /* 0x0950000004007fae */ /* 0x0003e80008121848 */
[----:B------:R1:W-:Y:S04]  /*79e50*/  STL [R1+0x1198], R15 ;  /* 0x0011980f01007387 */ /* 0x0003e80000100800 */
[----:B------:R-:W-:Y:S01]  /*79e60*/  STL [R1+0x11dc], R17 ;  /* 0x0011dc1101007387 */ /* 0x000fe20000100800 */
[----:B-1----:R-:W-:-:S03]  /*79e70*/  IMAD.MOV.U32 R5, RZ, RZ, R15 ;  /* 0x000000ffff057224 */ /* 0x002fc600078e000f */
[----:B------:R-:W4:Y:S01]  /*79e80*/  LDL.LU R15, [R1+0x1318] ;  /* 0x00131800010f7983 */ /* 0x000f220000300800 */
[----:B------:R-:W-:-:S03]  /*79e90*/  IMAD.MOV.U32 R4, RZ, RZ, R8 ;  /* 0x000000ffff047224 */ /* 0x000fc600078e0008 */
[----:B------:R-:W-:Y:S04]  /*79ea0*/  STL [R1+0x11d8], R18 ;  /* 0x0011d81201007387 */ /* 0x000fe80000100800 */
[----:B------:R-:W4:Y:S01]  /*79eb0*/  LDL.LU R8, [R1+0x1358] ;  /* 0x0013580001087983 */ /* 0x000f220000300800 */
        /* <DEDUP_REMOVED lines=17> */
[----:B---3--:R-:W-:Y:S01]  /*79fd0*/  IMAD.MOV.U32 R5, RZ, RZ, R12 ;  /* 0x000000ffff057224 */ /* 0x008fe200078e000c */
[----:B--2---:R-:W-:-:S02]  /*79fe0*/  IADD3 R2, P1, R2, UR7, RZ ;  /* 0x0000000702027c10 */ /* 0x004fc4000ff3e0ff */
[----:B-1----:R-:W2:Y:S01]  /*79ff0*/  LDL.LU R12, [R1+0x1398] ;  /* 0x00139800010c7983 */ /* 0x002ea20000300800 */
[----:B------:R-:W-:Y:S01]  /*7a000*/  IMAD.MOV.U32 R4, RZ, RZ, R9 ;  /* 0x000000ffff047224 */ /* 0x000fe200078e0009 */
[----:B----4-:R-:W-:Y:S02]  /*7a010*/  IADD3 R13, P2, R13, UR7, RZ ;  /* 0x000000070d0d7c10 */ /* 0x010fe4000ff5e0ff */
[----:B------:R-:W3:Y:S04]  /*7a020*/  LDL.LU R9, [R1+0x13d8] ;  /* 0x0013d80001097983 */ /* 0x000ee80000300800 */
[----:B------:R1:W-:Y:S04]  /*7a030*/  LDGSTS.E [R0+0xb500], [R4.64], P0 ;  /* 0x0b50000004007fae */ /* 0x0003e80008121848 */
[----:B------:R-:W-:Y:S01]  /*7a040*/  STL [R1+0x129c], R2 ;  /* 0x00129c0201007387 */ /* 0x000fe20000100800 */
[----:B-1----:R-:W-:Y:S01]  /*7a050*/  IMAD.MOV.U32 R4, RZ, RZ, R2 ;  /* 0x000000ffff047224 */ /* 0x002fe200078e0002 */
[----:B------:R-:W-:-:S05]  /*7a060*/  IADD3.X R14, R14, UR6, RZ, P1, !PT ;  /* 0x000000060e0e7c10 */ /* 0x000fca0008ffe4ff */
        /* <DEDUP_REMOVED lines=10> */
[----:B------:R-:W-:Y:S01]  /*7a110*/  IMAD.MOV.U32 R4, RZ, RZ, R13 ;  /* 0x000000ffff047224 */ /* 0x000fe200078e000d */
[----:B------:R-:W-:Y:S02]  /*7a120*/  IADD3 R11, P1, R11, UR7, RZ ;  /* 0x000000070b0b7c10 */ /* 0x000fe4000ff3e0ff */
[----:B------:R-:W4:Y:S01]  /*7a130*/  LDL.LU R13, [R1+0x1458] ;  /* 0x00145800010d7983 */ /* 0x000f220000300800 */
        /* <DEDUP_REMOVED lines=9> */
[----:B------:R-:W4:Y:S04]  /*7a1d0*/  LDL.LU R11, [R1+0x149c] ;  /* 0x00149c00010b7983 */ /* 0x000f280000300800 */
        /* <DEDUP_REMOVED lines=15> */
[----:B---3--:R-:W-:-:S03]  /*7a2d0*/  IADD3.X R9, R9, UR6, RZ, P2, !PT ;  /* 0x0000000609097c10 */ /* 0x008fc600097fe4ff */
[----:B------:R1:W-:Y:S04]  /*7a2e0*/  STL [R1+0x1398], R12 ;  /* 0x0013980c01007387 */ /* 0x0003e80000100800 */
[----:B------:R2:W-:Y:S04]  /*7a2f0*/  STL [R1+0x13dc], R7 ;  /* 0x0013dc0701007387 */ /* 0x0005e80000100800 */
[----:B-----5:R-:W3:Y:S01]  /*7a300*/  LDL.LU R10, [R1+0x1518] ;  /* 0x00151800010a7983 */ /* 0x020ee20000300800 */
[----:B------:R-:W-:-:S03]  /*7a310*/  IMAD.MOV.U32 R5, RZ, RZ, R12 ;  /* 0x000000ffff057224 */ /* 0x000fc600078e000c */
[----:B------:R5:W-:Y:S04]  /*7a320*/  STL [R1+0x13d8], R9 ;  /* 0x0013d80901007387 */ /* 0x000be80000100800 */
[----:B-1----:R-:W3:Y:S04]  /*7a330*/  LDL.LU R12, [R1+0x1558] ;  /* 0x00155800010c7983 */ /* 0x002ee80000300800 */
[----:B------:R1:W-:Y:S02]  /*7a340*/  LDGSTS.E [R0+0xdd00], [R4.64], P0 ;  /* 0x0dd0000004007fae */ /* 0x0003e40008121848 */
[----:B-1----:R-:W-:-:S02]  /*7a350*/  IMAD.MOV.U32 R4, RZ, RZ, R7 ;  /* 0x000000ffff047224 */ /* 0x002fc400078e0007 */
[----:B------:R-:W-:Y:S01]  /*7a360*/  IMAD.MOV.U32 R5, RZ, RZ, R9 ;  /* 0x000000ffff057224 */ /* 0x000fe200078e0009 */
[----:B--2---:R-:W2:Y:S01]  /*7a370*/  LDL.LU R7, [R1+0x159c] ;  /* 0x00159c0001077983 */ /* 0x004ea20000300800 */
[----:B------:R-:W-:-:S03]  /*7a380*/  IADD3 R14, P1, R14, UR7, RZ ;  /* 0x000000070e0e7c10 */ /* 0x000fc6000ff3e0ff */
[----:B-----5:R-:W5:Y:S04]  /*7a390*/  LDL.LU R9, [R1+0x15dc] ;  /* 0x0015dc0001097983 */ /* 0x020f680000300800 */
[----:B------:R1:W-:Y:S01]  /*7a3a0*/  STL [R1+0x141c], R14 ;  /* 0x00141c0e01007387 */ /* 0x0003e20000100800 */
[----:B------:R-:W-:-:S03]  /*7a3b0*/  IADD3 R2, P2, R2, UR7, RZ ;  /* 0x0000000702027c10 */ /* 0x000fc6000ff5e0ff */
[----:B------:R1:W-:Y:S01]  /*7a3c0*/  LDGSTS.E [R0+0xe500], [R4.64], P0 ;  /* 0x0e50000004007fae */ /* 0x0003e20008121848 */
[----:B----4-:R-:W-:Y:S02]  /*7a3d0*/  IADD3.X R16, R16, UR6, RZ, P1, !PT ;  /* 0x0000000610107c10 */ /* 0x010fe40008ffe4ff */
[----:B------:R-:W-:-:S03]  /*7a3e0*/  IADD3.X R13, R13, UR6, RZ, P2, !PT ;  /* 0x000000060d0d7c10 */ /* 0x000fc600097fe4ff */
[----:B------:R4:W-:Y:S01]  /*7a3f0*/  STL [R1+0x1418], R16 ;  /* 0x0014181001007387 */ /* 0x0009e20000100800 */
[----:B-1----:R-:W-:-:S03]  /*7a400*/  IMAD.MOV.U32 R4, RZ, RZ, R14 ;  /* 0x000000ffff047224 */ /* 0x002fc600078e000e */
[----:B------:R-:W-:Y:S04]  /*7a410*/  STL [R1+0x145c], R2 ;  /* 0x00145c0201007387 */ /* 0x000fe80000100800 */
[----:B------:R-:W5:Y:S01]  /*7a420*/  LDL.LU R14, [R1+0x1598] ;  /* 0x00159800010e7983 */ /* 0x000f620000300800 */
[----:B------:R-:W-:-:S03]  /*7a430*/  IMAD.MOV.U32 R5, RZ, RZ, R16 ;  /* 0x000000ffff057224 */ /* 0x000fc600078e0010 */
[----:B------:R1:W-:Y:S04]  /*7a440*/  STL [R1+0x1458], R13 ;  /* 0x0014580d01007387 */ /* 0x0003e80000100800 */
[----:B----4-:R-:W5:Y:S04]  /*7a450*/  LDL.LU R16, [R1+0x15d8] ;  /* 0x0015d80001107983 */ /* 0x010f680000300800 */
[----:B------:R1:W-:Y:S01]  /*7a460*/  LDGSTS.E [R0+0xed00], [R4.64], P0 ;  /* 0x0ed0000004007fae */ /* 0x0003e20008121848 */
[----:B------:R-:W-:Y:S01]  /*7a470*/  IADD3 R11, P1, R11, UR7, RZ ;  /* 0x000000070b0b7c10 */ /* 0x000fe2000ff3e0ff */
[----:B-1----:R-:W-:-:S02]  /*7a480*/  IMAD.MOV.U32 R4, RZ, RZ, R2 ;  /* 0x000000ffff047224 */ /* 0x002fc400078e0002 */
[----:B------:R-:W-:Y:S02]  /*7a490*/  IMAD.MOV.U32 R5, RZ, RZ, R13 ;  /* 0x000000ffff057224 */ /* 0x000fe400078e000d */
[----:B------:R-:W5:Y:S01]  /*7a4a0*/  LDL.LU R13, [R1+0x161c] ;  /* 0x00161c00010d7983 */ /* 0x000f620000300800 */
[----:B------:R-:W-:-:S03]  /*7a4b0*/  IADD3 R17, P2, R17, UR7, RZ ;  /* 0x0000000711117c10 */ /* 0x000fc6000ff5e0ff */
[----:B------:R-:W5:Y:S01]  /*7a4c0*/  LDL.LU R2, [R1+0x165c] ;  /* 0x00165c0001027983 */ /* 0x000f620000300800 */
[----:B------:R-:W-:-:S03]  /*7a4d0*/  IADD3.X R15, R15, UR6, RZ, P1, !PT ;  /* 0x000000060f0f7c10 */ /* 0x000fc60008ffe4ff */
[----:B------:R-:W-:Y:S01]  /*7a4e0*/  STL [R1+0x149c], R11 ;  /* 0x00149c0b01007387 */ /* 0x000fe20000100800 */
[----:B------:R-:W-:-:S03]  /*7a4f0*/  IADD3.X R18, R18, UR6, RZ, P2, !PT ;  /* 0x0000000612127c10 */ /* 0x000fc600097fe4ff */
        /* <DEDUP_REMOVED lines=25> */
[----:B---3--:R-:W-:Y:S01]  /*7a690*/  IMAD.MOV.U32 R5, RZ, RZ, R12 ;  /* 0x000000ffff057224 */ /* 0x008fe200078e000c */
[----:B--2---:R-:W-:Y:S01]  /*7a6a0*/  IADD3 R7, P1, R7, UR7, RZ ;  /* 0x0000000707077c10 */ /* 0x004fe2000ff3e0ff */
[----:B------:R-:W-:Y:S01]  /*7a6b0*/  IMAD.MOV.U32 R4, RZ, RZ, R8 ;  /* 0x000000ffff047224 */ /* 0x000fe200078e0008 */
[----:B-1----:R-:W2:Y:S01]  /*7a6c0*/  LDL.LU R12, [R1+0x1698] ;  /* 0x00169800010c7983 */ /* 0x002ea20000300800 */
[----:B-----5:R-:W-:-:S03]  /*7a6d0*/  IADD3 R9, P2, R9, UR7, RZ ;  /* 0x0000000709097c10 */ /* 0x020fc6000ff5e0ff */
[----:B------:R-:W3:Y:S04]  /*7a6e0*/  LDL.LU R8, [R1+0x16d8] ;  /* 0x0016d80001087983 */ /* 0x000ee80000300800 */
[----:B------:R1:W-:Y:S04]  /*7a6f0*/  LDGSTS.E [R0+0x11500], [R4.64], P0 ;  /* 0x1150000004007fae */ /* 0x0003e80008121848 */
[----:B------:R5:W-:Y:S01]  /*7a700*/  STL [R1+0x159c], R7 ;  /* 0x00159c0701007387 */ /* 0x000be20000100800 */
[----:B-1----:R-:W-:Y:S01]  /*7a710*/  IMAD.MOV.U32 R4, RZ, RZ, R7 ;  /* 0x000000ffff047224 */ /* 0x002fe200078e0007 */
[----:B------:R-:W-:-:S05]  /*7a720*/  IADD3.X R14, R14, UR6, RZ, P1, !PT ;  /* 0x000000060e0e7c10 */ /* 0x000fca0008ffe4ff */
[----:B------:R-:W-:Y:S01]  /*7a730*/  IMAD.MOV.U32 R5, RZ, RZ, R14 ;  /* 0x000000ffff057224 */ /* 0x000fe200078e000e */
[----:B------:R1:W-:Y:S01]  /*7a740*/  STL [R1+0x1598], R14 ;  /* 0x0015980e01007387 */ /* 0x0003e20000100800 */
[----:B------:R-:W-:-:S03]  /*7a750*/  IADD3.X R16, R16, UR6, RZ, P2, !PT ;  /* 0x0000000610107c10 */ /* 0x000fc600097fe4ff */
[----:B------:R1:W-:Y:S04]  /*7a760*/  STL [R1+0x15dc], R9 ;  /* 0x0015dc0901007387 */ /* 0x0003e80000100800 */
[----:B-----5:R-:W5:Y:S04]  /*7a770*/  LDL.LU R7, [R1+0x171c] ;  /* 0x00171c0001077983 */ /* 0x020f680000300800 */
[----:B------:R-:W-:Y:S04]  /*7a780*/  STL [R1+0x15d8], R16 ;  /* 0x0015d81001007387 */ /* 0x000fe80000100800 */
[----:B------:R1:W-:Y:S04]  /*7a790*/  LDGSTS.E [R0+0x11d00], [R4.64], P0 ;  /* 0x11d0000004007fae */ /* 0x0003e80008121848 */
[----:B-1----:R-:W5:Y:S01]  /*7a7a0*/  LDL.LU R14, [R1+0x175c] ;  /* 0x00175c00010e7983 */ /* 0x002f620000300800 */
[----:B------:R-:W-:-:S03]  /*7a7b0*/  IMAD.MOV.U32 R4, RZ, RZ, R9 ;  /* 0x000000ffff047224 */ /* 0x000fc600078e0009 */
[----:B------:R-:W5:Y:S01]  /*7a7c0*/  LDL.LU R9, [R1+0x1718] ;  /* 0x0017180001097983 */ /* 0x000f620000300800 */
[----:B------:R-:W-:-:S03]  /*7a7d0*/  IADD3 R13, P1, R13, UR7, RZ ;  /* 0x000000070d0d7c10 */ /* 0x000fc6000ff3e0ff */
[----:B------:R-:W5:Y:S01]  /*7a7e0*/  LDL.LU R18, [R1+0x1758] ;  /* 0x0017580001127983 */ /* 0x000f620000300800 */
[----:B------:R-:W-:Y:S01]  /*7a7f0*/  IMAD.MOV.U32 R5, RZ, RZ, R16 ;  /* 0x000000ffff057224 */ /* 0x000fe200078e0010 */
[----:B------:R-:W-:Y:S02]  /*7a800*/  IADD3 R2, P2, R2, UR7, RZ ;  /* 0x0000000702027c10 */ /* 0x000fe4000ff5e0ff */
[----:B------:R-:W-:Y:S04]  /*7a810*/  STL [R1+0x161c], R13 ;  /* 0x00161c0d01007387 */ /* 0x000fe80000100800 */
[----:B------:R1:W-:Y:S01]  /*7a820*/  LDGSTS.E [R0+0x12500], [R4.64], P0 ;  /* 0x1250000004007fae */ /* 0x0003e20008121848 */
[----:B------:R-:W-:-:S05]  /*7a830*/  IADD3.X R15, R15, UR6, RZ, P1, !PT ;  /* 0x000000060f0f7c10 */ /* 0x000fca0008ffe4ff */
[----:B------:R1:W-:Y:S02]  /*7a840*/  STL [R1+0x1618], R15 ;  /* 0x0016180f01007387 */ /* 0x0003e40000100800 */
[----:B-1----:R-:W-:Y:S01]  /*7a850*/  IMAD.MOV.U32 R5, RZ, RZ, R15 ;  /* 0x000000ffff057224 */ /* 0x002fe200078e000f */
[----:B------:R-:W-:Y:S01]  /*7a860*/  IADD3.X R11, R11, UR6, RZ, P2, !PT ;  /* 0x000000060b0b7c10 */ /* 0x000fe200097fe4ff */
[----:B------:R-:W-:Y:S01]  /*7a870*/  STL [R1+0x165c], R2 ;  /* 0x00165c0201007387 */ /* 0x000fe20000100800 */
[----:B------:R-:W-:-:S03]  /*7a880*/  IMAD.MOV.U32 R4, RZ, RZ, R13 ;  /* 0x000000ffff047224 */ /* 0x000fc600078e000d */
[----:B------:R-:W5:Y:S04]  /*7a890*/  LDL.LU R15, [R1+0x179c] ;  /* 0x00179c00010f7983 */ /* 0x000f680000300800 */
[----:B------:R1:W-:Y:S04]  /*7a8a0*/  STL [R1+0x1658], R11 ;  /* 0x0016580b01007387 */ /* 0x0003e80000100800 */
[----:B------:R-:W5:Y:S04]  /*7a8b0*/  LDL.LU R13, [R1+0x17dc] ;  /* 0x0017dc00010d7983 */ /* 0x000f680000300800 */
[----:B------:R-:W5:Y:S04]  /*7a8c0*/  LDL.LU R17, [R1+0x1798] ;  /* 0x0017980001117983 */ /* 0x000f680000300800 */
[----:B------:R-:W5:Y:S04]  /*7a8d0*/  LDL.LU R16, [R1+0x17d8] ;  /* 0x0017d80001107983 */ /* 0x000f680000300800 */
[----:B------:R1:W-:Y:S02]  /*7a8e0*/  LDGSTS.E [R0+0x12d00], [R4.64], P0 ;  /* 0x12d0000004007fae */ /* 0x0003e40008121848 */
[----:B-1----:R-:W-:-:S02]  /*7a8f0*/  IMAD.MOV.U32 R4, RZ, RZ, R2 ;  /* 0x000000ffff047224 */ /* 0x002fc400078e0002 */
[----:B------:R-:W-:Y:S02]  /*7a900*/  IMAD.MOV.U32 R5, RZ, RZ, R11 ;  /* 0x000000ffff057224 */ /* 0x000fe400078e000b */
[----:B------:R-:W5:Y:S04]  /*7a910*/  LDL.LU R11, [R1+0x181c] ;  /* 0x00181c00010b7983 */ /* 0x000f680000300800 */
[----:B------:R-:W5:Y:S04]  /*7a920*/  LDL.LU R2, [R1+0x185c] ;  /* 0x00185c0001027983 */ /* 0x000f680000300800 */
[----:B------:R1:W-:Y:S01]  /*7a930*/  LDGSTS.E [R0+0x13500], [R4.64], P0 ;  /* 0x1350000004007fae */ /* 0x0003e20008121848 */
[----:B----4-:R-:W-:-:S02]  /*7a940*/  IADD3 R10, P1, R10, UR7, RZ ;  /* 0x000000070a0a7c10 */ /* 0x010fc4000ff3e0ff */
[----:B------:R-:W-:-:S03]  /*7a950*/  IADD3 R6, P2, R6, UR7, RZ ;  /* 0x0000000706067c10 */ /* 0x000fc6000ff5e0ff */
[----:B------:R-:W-:Y:S01]  /*7a960*/  STL [R1+0x169c], R10 ;  /* 0x00169c0a01007387 */ /* 0x000fe20000100800 */
[----:B--2---:R-:W-:Y:S02]  /*7a970*/  IADD3.X R12, R12, UR6, RZ, P1, !PT ;  /* 0x000000060c0c7c10 */ /* 0x004fe40008ffe4ff */
[----:B---3--:R-:W-:-:S03]  /*7a980*/  IADD3.X R8, R8, UR6, RZ, P2, !PT ;  /* 0x0000000608087c10 */ /* 0x008fc600097fe4ff */
[----:B------:R2:W-:Y:S01]  /*7a990*/  STL [R1+0x1698], R12 ;  /* 0x0016980c01007387 */ /* 0x0005e20000100800 */
[----:B-1----:R-:W-:-:S03]  /*7a9a0*/  IMAD.MOV.U32 R5, RZ, RZ, R12 ;  /* 0x000000ffff057224 */ /* 0x002fc600078e000c */
[----:B------:R-:W-:Y:S01]  /*7a9b0*/  STL [R1+0x16dc], R6 ;  /* 0x0016dc0601007387 */ /* 0x000fe20000100800 */
[----:B------:R-:W-:-:S03]  /*7a9c0*/  IMAD.MOV.U32 R4, RZ, RZ, R10 ;  /* 0x000000ffff047224 */ /* 0x000fc600078e000a */
[----:B--2---:R-:W2:Y:S04]  /*7a9d0*/  LDL.LU R12, [R1+0x1818] ;  /* 0x00181800010c7983 */ /* 0x004ea80000300800 */
[----:B------:R1:W-:Y:S04]  /*7a9e0*/  STL [R1+0x16d8], R8 ;  /* 0x0016d80801007387 */ /* 0x0003e80000100800 */
[----:B------:R-:W3:Y:S04]  /*7a9f0*/  LDL.LU R10, [R1+0x1858] ;  /* 0x00185800010a7983 */ /* 0x000ee80000300800 */
[----:B------:R4:W-:Y:S01]  /*7aa00*/  LDGSTS.E [R0+0x13d00], [R4.64], P0 ;  /* 0x13d0000004007fae */ /* 0x0009e20008121848 */
[----:B-----5:R-:W-:Y:S01]  /*7aa10*/  IADD3 R7, P1, R7, UR7, RZ ;  /* 0x0000000707077c10 */ /* 0x020fe2000ff3e0ff */
[----:B----4-:R-:W-:-:S02]  /*7aa20*/  IMAD.MOV.U32 R4, RZ, RZ, R6 ;  /* 0x000000ffff047224 */ /* 0x010fc400078e0006 */
[----:B------:R-:W-:Y:S02]  /*7aa30*/  IMAD.MOV.U32 R5, RZ, RZ, R8 ;  /* 0x000000ffff057224 */ /* 0x000fe400078e0008 */
[----:B-1----:R-:W4:Y:S04]  /*7aa40*/  LDL.LU R8, [R1+0x189c] ;  /* 0x00189c0001087983 */ /* 0x002f280000300800 */
[----:B------:R-:W5:Y:S01]  /*7aa50*/  LDL.LU R6, [R1+0x18dc] ;  /* 0x0018dc0001067983 */ /* 0x000f620000300800 */
[----:B------:R-:W-:-:S03]  /*7aa60*/  IADD3 R14, P2, R14, UR7, RZ ;  /* 0x000000070e0e7c10 */ /* 0x000fc6000ff5e0ff */
[----:B------:R-:W-:Y:S04]  /*7aa70*/  STL [R1+0x171c], R7 ;  /* 0x00171c0701007387 */ /* 0x000fe80000100800 */
[----:B------:R1:W-:Y:S01]  /*7aa80*/  LDGSTS.E [R0+0x14500], [R4.64], P0 ;  /* 0x1450000004007fae */ /* 0x0003e20008121848 */
[----:B------:R-:W-:Y:S02]  /*7aa90*/  IADD3.X R9, R9, UR6, RZ, P1, !PT ;  /* 0x0000000609097c10 */ /* 0x000fe40008ffe4ff */
[----:B------:R-:W-:-:S03]  /*7aaa0*/  IADD3.X R18, R18, UR6, RZ, P2, !PT ;  /* 0x0000000612127c10 */ /* 0x000fc600097fe4ff */
[----:B------:R1:W-:Y:S02]  /*7aab0*/  STL [R1+0x1718], R9 ;  /* 0x0017180901007387 */ /* 0x0003e40000100800 */
[----:B-1----:R-:W-:Y:S02]  /*7aac0*/  IMAD.MOV.U32 R5, RZ, RZ, R9 ;  /* 0x000000ffff057224 */ /* 0x002fe400078e0009 */
[----:B------:R1:W-:Y:S01]  /*7aad0*/  STL [R1+0x175c], R14 ;  /* 0x00175c0e01007387 */ /* 0x0003e20000100800 */
[----:B------:R-:W-:-:S03]  /*7aae0*/  IMAD.MOV.U32 R4, RZ, RZ, R7 ;  /* 0x000000ffff047224 */ /* 0x000fc600078e0007 */
[----:B------:R-:W5:Y:S04]  /*7aaf0*/  LDL.LU R9, [R1+0x1898] ;  /* 0x0018980001097983 */ /* 0x000f680000300800 */
        /* <DEDUP_REMOVED lines=10> */
[----:B------:R1:W-:Y:S01]  /*7aba0*/  STL [R1+0x179c], R15 ;  /* 0x00179c0f01007387 */ /* 0x0003e20000100800 */
[----:B------:R-:W-:-:S03]  /*7abb0*/  IADD3.X R16, R16, UR6, RZ, P2, !PT ;  /* 0x0000000610107c10 */ /* 0x000fc600097fe4ff */
[----:B------:R1:W-:Y:S04]  /*7abc0*/  LDGSTS.E [R0+0x15500], [R4.64], P0 ;  /* 0x1550000004007fae */ /* 0x0003e80008121848 */
[----:B------:R-:W-:Y:S04]  /*7abd0*/  STL [R1+0x1798], R17 ;  /* 0x0017981101007387 */ /* 0x000fe80000100800 */
[----:B------:R-:W-:Y:S01]  /*7abe0*/  STL [R1+0x17dc], R13 ;  /* 0x0017dc0d01007387 */ /* 0x000fe20000100800 */
[----:B-1----:R-:W-:-:S03]  /*7abf0*/  IMAD.MOV.U32 R4, RZ, RZ, R15 ;  /* 0x000000ffff047224 */ /* 0x002fc600078e000f */
[----:B------:R-:W5:Y:S04]  /*7ac00*/  LDL.LU R15, [R1+0x1918] ;  /* 0x00191800010f7983 */ /* 0x000f680000300800 */
[----:B------:R-:W-:Y:S04]  /*7ac10*/  STL [R1+0x17d8], R16 ;  /* 0x0017d81001007387 */ /* 0x000fe80000100800 */
[----:B------:R-:W5:Y:S01]  /*7ac20*/  LDL.LU R19, [R1+0x19a8] ;  /* 0x0019a80001137983 */ /* 0x000f620000300800 */
[----:B------:R-:W-:Y:S01]  /*7ac30*/  IMAD.MOV.U32 R5, RZ, RZ, R17 ;  /* 0x000000ffff057224 */ /* 0x000fe200078e0011 */
[----:B------:R-:W-:-:S02]  /*7ac40*/  IADD3 R11, P1, R11, UR7, RZ ;  /* 0x000000070b0b7c10 */ /* 0x000fc4000ff3e0ff */
[----:B------:R-:W-:Y:S02]  /*7ac50*/  IADD3 R2, P2, R2, UR7, RZ ;  /* 0x0000000702027c10 */ /* 0x000fe4000ff5e0ff */
[----:B------:R1:W-:Y:S04]  /*7ac60*/  LDGSTS.E [R0+0x15d00], [R4.64], P0 ;  /* 0x15d0000004007fae */ /* 0x0003e80008121848 */
[----:B------:R2:W-:Y:S01]  /*7ac70*/  STL [R1+0x181c], R11 ;  /* 0x00181c0b01007387 */ /* 0x0005e20000100800 */
[----:B-1----:R-:W-:Y:S02]  /*7ac80*/  IMAD.MOV.U32 R4, RZ, RZ, R13 ;  /* 0x000000ffff047224 */ /* 0x002fe400078e000d */
[----:B------:R-:W-:-:S05]  /*7ac90*/  IMAD.MOV.U32 R5, RZ, RZ, R16 ;  /* 0x000000ffff057224 */ /* 0x000fca00078e0010 */
[----:B------:R1:W-:Y:S02]  /*7aca0*/  LDGSTS.E [R0+0x16500], [R4.64], P0 ;  /* 0x1650000004007fae */ /* 0x0003e40008121848 */
[----:B-1----:R-:W-:Y:S01]  /*7acb0*/  IMAD.MOV.U32 R4, RZ, RZ, R11 ;  /* 0x000000ffff047224 */ /* 0x002fe200078e000b */
[----:B--2---:R-:W-:-:S05]  /*7acc0*/  IADD3.X R12, R12, UR6, RZ, P1, !PT ;  /* 0x000000060c0c7c10 */ /* 0x004fca0008ffe4ff */
[----:B------:R-:W-:Y:S01]  /*7acd0*/  STL [R1+0x1818], R12 ;  /* 0x0018180c01007387 */ /* 0x000fe20000100800 */
[----:B---3--:R-:W-:-:S03]  /*7ace0*/  IADD3.X R10, R10, UR6, RZ, P2, !PT ;  /* 0x000000060a0a7c10 */ /* 0x008fc600097fe4ff */
[----:B------:R-:W-:Y:S01]  /*7acf0*/  STL [R1+0x185c], R2 ;  /* 0x00185c0201007387 */ /* 0x000fe20000100800 */
[----:B------:R-:W-:-:S03]  /*7ad00*/  IMAD.MOV.U32 R5, RZ, RZ, R12 ;  /* 0x000000ffff057224 */ /* 0x000fc600078e000c */
[----:B------:R1:W-:Y:S04]  /*7ad10*/  STL [R1+0x1858], R10 ;  /* 0x0018580a01007387 */ /* 0x0003e80000100800 */
[----:B------:R-:W2:Y:S04]  /*7ad20*/  LDL.LU R24, [R1+0x19b0] ;  /* 0x0019b00001187983 */ /* 0x000ea80000300800 */
[----:B------:R-:W3:Y:S04]  /*7ad30*/  LDL.LU R11, [R1+0x19b4] ;  /* 0x0019b400010b7983 */ /* 0x000ee80000300800 */
[----:B------:R1:W-:Y:S01]  /*7ad40*/  LDGSTS.E [R0+0x16d00], [R4.64], P0 ;  /* 0x16d0000004007fae */ /* 0x0003e20008121848 */
[----:B----4-:R-:W-:-:S02]  /*7ad50*/  IADD3 R8, P1, R8, UR7, RZ ;  /* 0x0000000708087c10 */ /* 0x010fc4000ff3e0ff */
[----:B-----5:R-:W-:Y:S01]  /*7ad60*/  IADD3 R6, P2, R6, UR7, RZ ;  /* 0x0000000706067c10 */ /* 0x020fe2000ff5e0ff */
[----:B-1----:R-:W-:Y:S02]  /*7ad70*/  IMAD.MOV.U32 R5, RZ, RZ, R10 ;  /* 0x000000ffff057224 */ /* 0x002fe400078e000a */
[----:B------:R-:W-:Y:S01]  /*7ad80*/  IMAD.MOV.U32 R4, RZ, RZ, R2 ;  /* 0x000000ffff047224 */ /* 0x000fe200078e0002 */
[----:B------:R-:W4:Y:S04]  /*7ad90*/  LDL.LU R10, [R1+0x19b8] ;  /* 0x0019b800010a7983 */ /* 0x000f280000300800 */
[----:B------:R-:W5:Y:S04]  /*7ada0*/  LDL.LU R2, [R1+0x19bc] ;  /* 0x0019bc0001027983 */ /* 0x000f680000300800 */
[----:B------:R-:W-:Y:S04]  /*7adb0*/  STL [R1+0x189c], R8 ;  /* 0x00189c0801007387 */ /* 0x000fe80000100800 */
[----:B------:R1:W-:Y:S01]  /*7adc0*/  LDGSTS.E [R0+0x17500], [R4.64], P0 ;  /* 0x1750000004007fae */ /* 0x0003e20008121848 */
[----:B------:R-:W-:Y:S01]  /*7add0*/  IADD3.X R9, R9, UR6, RZ, P1, !PT ;  /* 0x0000000609097c10 */ /* 0x000fe20008ffe4ff */
[----:B-1----:R-:W-:-:S04]  /*7ade0*/  IMAD.MOV.U32 R4, RZ, RZ, R8 ;  /* 0x000000ffff047224 */ /* 0x002fc800078e0008 */
[----:B------:R1:W-:Y:S01]  /*7adf0*/  STL [R1+0x1898], R9 ;  /* 0x0018980901007387 */ /* 0x0003e20000100800 */
[----:B------:R-:W-:-:S03]  /*7ae00*/  IADD3.X R7, R7, UR6, RZ, P2, !PT ;  /* 0x0000000607077c10 */ /* 0x000fc600097fe4ff */
[----:B------:R-:W-:Y:S01]  /*7ae10*/  STL [R1+0x18dc], R6 ;  /* 0x0018dc0601007387 */ /* 0x000fe20000100800 */
[----:B------:R-:W-:-:S03]  /*7ae20*/  IMAD.MOV.U32 R5, RZ, RZ, R9 ;  /* 0x000000ffff057224 */ /* 0x000fc600078e0009 */
[----:B------:R1:W-:Y:S04]  /*7ae30*/  STL [R1+0x18d8], R7 ;  /* 0x0018d80701007387 */ /* 0x0003e80000100800 */
[----:B-1----:R-:W4:Y:S04]  /*7ae40*/  LDL.LU.64 R8, [R1+0xae8] ;  /* 0x000ae80001087983 */ /* 0x002f280000300a00 */
[----:B------:R-:W4:Y:S04]  /*7ae50*/  LDL.LU.64 R38, [R1+0xae0] ;  /* 0x000ae00001267983 */ /* 0x000f280000300a00 */
[----:B------:R1:W-:Y:S01]  /*7ae60*/  LDGSTS.E [R0+0x17d00], [R4.64], P0 ;  /* 0x17d0000004007fae */ /* 0x0003e20008121848 */
[----:B------:R-:W-:-:S02]  /*7ae70*/  IADD3 R14, P1, R14, UR7, RZ ;  /* 0x000000070e0e7c10 */ /* 0x000fc4000ff3e0ff */
[----:B------:R-:W-:Y:S01]  /*7ae80*/  IADD3 R18, P2, R18, UR7, RZ ;  /* 0x0000000712127c10 */ /* 0x000fe2000ff5e0ff */
[----:B-1----:R-:W-:Y:S02]  /*7ae90*/  IMAD.MOV.U32 R4, RZ, RZ, R6 ;  /* 0x000000ffff047224 */ /* 0x002fe400078e0006 */
[----:B------:R-:W-:Y:S02]  /*7aea0*/  IMAD.MOV.U32 R5, RZ, RZ, R7 ;  /* 0x000000ffff057224 */ /* 0x000fe400078e0007 */
[----:B------:R-:W4:Y:S04]  /*7aeb0*/  LDL.LU.64 R6, [R1+0xad8] ;  /* 0x000ad80001067983 */ /* 0x000f280000300a00 */
[----:B------:R-:W4:Y:S04]  /*7aec0*/  LDL.LU.64 R12, [R1+0xad0] ;  /* 0x000ad000010c7983 */ /* 0x000f280000300a00 */
[----:B------:R-:W-:Y:S04]  /*7aed0*/  STL [R1+0x191c], R14 ;  /* 0x00191c0e01007387 */ /* 0x000fe80000100800 */
[----:B------:R1:W-:Y:S01]  /*7aee0*/  LDGSTS.E [R0+0x18500], [R4.64], P0 ;  /* 0x1850000004007fae */ /* 0x0003e20008121848 */
[----:B------:R-:W-:-:S05]  /*7aef0*/  IADD3.X R15, R15, UR6, RZ, P1, !PT ;  /* 0x000000060f0f7c10 */ /* 0x000fca0008ffe4ff */
[----:B------:R1:W-:Y:S01]  /*7af00*/  STL [R1+0x1918], R15 ;  /* 0x0019180f01007387 */ /* 0x0003e20000100800 */
[----:B------:R-:W-:-:S03]  /*7af10*/  IADD3.X R19, R19, UR6, RZ, P2, !PT ;  /* 0x0000000613137c10 */ /* 0x000fc600097fe4ff */
[----:B------:R-:W-:Y:S01]  /*7af20*/  STL [R1+0x19ac], R18 ;  /* 0x0019ac1201007387 */ /* 0x000fe20000100800 */
[----:B-1----:R-:W-:Y:S02]  /*7af30*/  IMAD.MOV.U32 R4, RZ, RZ, R14 ;  /* 0x000000ffff047224 */ /* 0x002fe400078e000e */
[----:B------:R-:W-:Y:S02]  /*7af40*/  IMAD.MOV.U32 R5, RZ, RZ, R15 ;  /* 0x000000ffff057224 */ /* 0x000fe400078e000f */
[----:B------:R-:W4:Y:S04]  /*7af50*/  LDL.LU.64 R14, [R1+0xac8] ;  /* 0x000ac800010e7983 */ /* 0x000f280000300a00 */
[----:B------:R1:W-:Y:S04]  /*7af60*/  STL [R1+0x19a8], R19 ;  /* 0x0019a81301007387 */ /* 0x0003e80000100800 */
[----:B------:R-:W4:Y:S04]  /*7af70*/  LDL.LU.64 R16, [R1+0xac0] ;  /* 0x000ac00001107983 */ /* 0x000f280000300a00 */
[----:B------:R1:W-:Y:S02]  /*7af80*/  LDGSTS.E [R0+0x18d00], [R4.64], P0 ;  /* 0x18d0000004007fae */ /* 0x0003e40008121848 */
[----:B-1----:R-:W-:-:S02]  /*7af90*/  IMAD.MOV.U32 R4, RZ, RZ, R18 ;  /* 0x000000ffff047224 */ /* 0x002fc400078e0012 */
[----:B------:R-:W-:Y:S02]  /*7afa0*/  IMAD.MOV.U32 R5, RZ, RZ, R19 ;  /* 0x000000ffff057224 */ /* 0x000fe400078e0013 */
[----:B------:R-:W4:Y:S04]  /*7afb0*/  LDL.LU.64 R18, [R1+0xab8] ;  /* 0x000ab80001127983 */ /* 0x000f280000300a00 */
[----:B------:R-:W4:Y:S04]  /*7afc0*/  LDL.LU.64 R20, [R1+0xab0] ;  /* 0x000ab00001147983 */ /* 0x000f280000300a00 */
[----:B------:R-:W4:Y:S04]  /*7afd0*/  LDL.LU.64 R22, [R1+0xaa8] ;  /* 0x000aa80001167983 */ /* 0x000f280000300a00 */
[----:B------:R-:W4:Y:S04]  /*7afe0*/  LDL.LU.64 R36, [R1+0xaa0] ;  /* 0x000aa00001247983 */ /* 0x000f280000300a00 */
[----:B------:R-:W4:Y:S04]  /*7aff0*/  LDL.LU.64 R34, [R1+0xa98] ;  /* 0x000a980001227983 */ /* 0x000f280000300a00 */
[----:B------:R1:W-:Y:S01]  /*7b000*/  LDGSTS.E [R0+0x19500], [R4.64], P0 ;  /* 0x1950000004007fae */ /* 0x0003e20008121848 */
[----:B---3--:R-:W-:-:S04]  /*7b010*/  IADD3 R11, P1, R11, UR7, RZ ;  /* 0x000000070b0b7c10 */ /* 0x008fc8000ff3e0ff */
[----:B--2---:R-:W-:Y:S01]  /*7b020*/  IADD3.X R24, R24, UR6, RZ, P1, !PT ;  /* 0x0000000618187c10 */ /* 0x004fe20008ffe4ff */
[----:B-1----:R-:W-:Y:S01]  /*7b030*/  IMAD.MOV.U32 R4, RZ, RZ, R11 ;  /* 0x000000ffff047224 */ /* 0x002fe200078e000b */
[----:B------:R-:W-:Y:S03]  /*7b040*/  STL [R1+0x19b4], R11 ;  /* 0x0019b40b01007387 */ /* 0x000fe60000100800 */
[----:B------:R-:W-:Y:S01]  /*7b050*/  IMAD.MOV.U32 R5, RZ, RZ, R24 ;  /* 0x000000ffff057224 */ /* 0x000fe200078e0018 */
[----:B------:R-:W-:Y:S04]  /*7b060*/  STL [R1+0x19b0], R24 ;  /* 0x0019b01801007387 */ /* 0x000fe80000100800 */
[----:B------:R1:W-:Y:S01]  /*7b070*/  LDGSTS.E [R0+0x19d00], [R4.64], P0 ;  /* 0x19d0000004007fae */ /* 0x0003e20008121848 */
[----:B-----5:R-:W-:-:S04]  /*7b080*/  IADD3 R2, P2, R2, UR7, RZ ;  /* 0x0000000702027c10 */ /* 0x020fc8000ff5e0ff */
[----:B----4-:R-:W-:Y:S01]  /*7b090*/  IADD3.X R10, R10, UR6, RZ, P2, !PT ;  /* 0x000000060a0a7c10 */ /* 0x010fe200097fe4ff */
[----:B------:R-:W-:Y:S04]  /*7b0a0*/  STL [R1+0x19bc], R2 ;  /* 0x0019bc0201007387 */ /* 0x000fe80000100800 */
[----:B------:R2:W-:Y:S01]  /*7b0b0*/  STL [R1+0x19b8], R10 ;  /* 0x0019b80a01007387 */ /* 0x0005e20000100800 */
[----:B-1----:R-:W-:Y:S02]  /*7b0c0*/  IMAD.MOV.U32 R5, RZ, RZ, R10 ;  /* 0x000000ffff057224 */ /* 0x002fe400078e000a */
[----:B------:R-:W-:Y:S01]  /*7b0d0*/  IMAD.MOV.U32 R4, RZ, RZ, R2 ;  /* 0x000000ffff047224 */ /* 0x000fe200078e0002 */
[----:B------:R-:W3:Y:S04]  /*7b0e0*/  LDL.LU R29, [R1+0xce0] ;  /* 0x000ce000011d7983 */ /* 0x000ee80000300800 */
[----:B------:R1:W-:Y:S04]  /*7b0f0*/  LDGSTS.E [R0+0x1a500], [R4.64], P0 ;  /* 0x1a50000004007fae */ /* 0x0003e80008121848 */
[----:B------:R-:W4:Y:S04]  /*7b100*/  LDL.LU R28, [R1+0xce4] ;  /* 0x000ce400011c7983 */ /* 0x000f280000300800 */
[----:B------:R-:W3:Y:S04]  /*7b110*/  LDL.LU R26, [R1+0xd20] ;  /* 0x000d2000011a7983 */ /* 0x000ee80000300800 */
[----:B------:R-:W3:Y:S01]  /*7b120*/  LDL.LU R25, [R1+0xd24] ;  /* 0x000d240001197983 */ /* 0x000ee20000300800 */
[----:B--2---:R-:W-:-:S04]  /*7b130*/  IADD3 R10, P1, R8, UR7, RZ ;  /* 0x00000007080a7c10 */ /* 0x004fc8000ff3e0ff */
[----:B------:R-:W-:Y:S02]  /*7b140*/  IADD3.X R11, R9, UR6, RZ, P1, !PT ;  /* 0x00000006090b7c10 */ /* 0x000fe40008ffe4ff */
[----:B------:R-:W-:-:S03]  /*7b150*/  IADD3 R9, P1, R38, UR7, RZ ;  /* 0x0000000726097c10 */ /* 0x000fc6000ff3e0ff */
[----:B------:R2:W-:Y:S01]  /*7b160*/  LDGSTS.E [R0+0x1ad00], [R10.64], P0 ;  /* 0x1ad000000a007fae */ /* 0x0005e20008121848 */
[----:B------:R-:W-:Y:S02]  /*7b170*/  IADD3.X R2, R39, UR6, RZ, P1, !PT ;  /* 0x0000000627027c10 */ /* 0x000fe40008ffe4ff */
[----:B------:R-:W-:-:S04]  /*7b180*/  IADD3 R8, P1, R6, UR7, RZ ;  /* 0x0000000706087c10 */ /* 0x000fc8000ff3e0ff */
        /* <DEDUP_REMOVED lines=15> */
[----:B------:R-:W-:Y:S01]  /*7b280*/  IMAD.MOV.U32 R53, RZ, RZ, R2 ;  /* 0x000000ffff357224 */ /* 0x000fe200078e0002 */
[----:B------:R-:W-:Y:S01]  /*7b290*/  IADD3.X R21, R37, UR6, RZ, P1, !PT ;  /* 0x0000000625157c10 */ /* 0x000fe20008ffe4ff */
[----:B------:R-:W-:Y:S01]  /*7b2a0*/  IMAD.MOV.U32 R50, RZ, RZ, R8 ;  /* 0x000000ffff327224 */ /* 0x000fe200078e0008 */
[----:B------:R-:W-:Y:S01]  /*7b2b0*/  IADD3 R24, P1, R34, UR7, RZ ;  /* 0x0000000722187c10 */ /* 0x000fe2000ff3e0ff */
[----:B------:R-:W-:Y:S01]  /*7b2c0*/  IMAD.MOV.U32 R51, RZ, RZ, R4 ;  /* 0x000000ffff337224 */ /* 0x000fe200078e0004 */
[----:B------:R2:W-:Y:S01]  /*7b2d0*/  STL.64 [R1+0xae8], R10 ;  /* 0x000ae80a01007387 */ /* 0x0005e20000100a00 */
[----:B------:R-:W-:-:S02]  /*7b2e0*/  IMAD.MOV.U32 R48, RZ, RZ, R7 ;  /* 0x000000ffff307224 */ /* 0x000fc400078e0007 */
[----:B------:R-:W-:Y:S01]  /*7b2f0*/  IMAD.MOV.U32 R49, RZ, RZ, R5 ;  /* 0x000000ffff317224 */ /* 0x000fe200078e0005 */
[----:B------:R-:W-:Y:S01]  /*7b300*/  IADD3.X R23, R35, UR6, RZ, P1, !PT ;  /* 0x0000000623177c10 */ /* 0x000fe20008ffe4ff */
[----:B------:R-:W-:Y:S02]  /*7b310*/  IMAD.MOV.U32 R46, RZ, RZ, R12 ;  /* 0x000000ffff2e7224 */ /* 0x000fe400078e000c */
[----:B------:R-:W-:Y:S01]  /*7b320*/  IMAD.MOV.U32 R47, RZ, RZ, R6 ;  /* 0x000000ffff2f7224 */ /* 0x000fe200078e0006 */
[----:B------:R-:W-:Y:S01]  /*7b330*/  STL.64 [R1+0xae0], R52 ;  /* 0x000ae03401007387 */ /* 0x000fe20000100a00 */
[----:B------:R-:W-:Y:S02]  /*7b340*/  IMAD.MOV.U32 R44, RZ, RZ, R14 ;  /* 0x000000ffff2c7224 */ /* 0x000fe400078e000e */
[----:B------:R-:W-:Y:S01]  /*7b350*/  IMAD.MOV.U32 R45, RZ, RZ, R13 ;  /* 0x000000ffff2d7224 */ /* 0x000fe200078e000d */
[----:B------:R-:W-:Y:S01]  /*7b360*/  STL.64 [R1+0xad8], R50 ;  /* 0x000ad83201007387 */ /* 0x000fe20000100a00 */
[----:B------:R-:W-:-:S02]  /*7b370*/  IMAD.MOV.U32 R42, RZ, RZ, R16 ;  /* 0x000000ffff2a7224 */ /* 0x000fc400078e0010 */
[----:B------:R-:W-:Y:S01]  /*7b380*/  IMAD.MOV.U32 R43, RZ, RZ, R15 ;  /* 0x000000ffff2b7224 */ /* 0x000fe200078e000f */
[----:B------:R-:W-:Y:S01]  /*7b390*/  STL.64 [R1+0xad0], R48 ;  /* 0x000ad03001007387 */ /* 0x000fe20000100a00 */
        /* <DEDUP_REMOVED lines=11> */
[----:B------:R-:W-:Y:S04]  /*7b450*/  STL.64 [R1+0xab0], R40 ;  /* 0x000ab02801007387 */ /* 0x000fe80000100a00 */
[----:B------:R-:W-:Y:S04]  /*7b460*/  STL.64 [R1+0xaa8], R38 ;  /* 0x000aa82601007387 */ /* 0x000fe80000100a00 */
[----:B------:R-:W-:Y:S04]  /*7b470*/  STL.64 [R1+0xaa0], R36 ;  /* 0x000aa02401007387 */ /* 0x000fe80000100a00 */
[----:B------:R-:W-:Y:S04]  /*7b480*/  STL.64 [R1+0xa98], R34 ;  /* 0x000a982201007387 */ /* 0x000fe80000100a00 */
[----:B------:R-:W5:Y:S04]  /*7b490*/  LDL.LU R7, [R1+0xd64] ;  /* 0x000d640001077983 */ /* 0x000f680000300800 */
[----:B------:R-:W5:Y:S04]  /*7b4a0*/  LDL.LU R2, [R1+0xda4] ;  /* 0x000da40001027983 */ /* 0x000f680000300800 */
[----:B------:R-:W5:Y:S04]  /*7b4b0*/  LDL.LU R14, [R1+0xd60] ;  /* 0x000d6000010e7983 */ /* 0x000f680000300800 */
[----:B--2---:R-:W2:Y:S04]  /*7b4c0*/  LDL.LU R10, [R1+0xda0] ;  /* 0x000da000010a7983 */ /* 0x004ea80000300800 */
[----:B------:R-:W2:Y:S04]  /*7b4d0*/  LDL.LU R15, [R1+0xde0] ;  /* 0x000de000010f7983 */ /* 0x000ea80000300800 */
[----:B------:R-:W2:Y:S04]  /*7b4e0*/  LDL.LU R13, [R1+0xde4] ;  /* 0x000de400010d7983 */ /* 0x000ea80000300800 */
[----:B------:R-:W2:Y:S04]  /*7b4f0*/  LDL.LU R8, [R1+0xe20] ;  /* 0x000e200001087983 */ /* 0x000ea80000300800 */
[----:B------:R-:W2:Y:S01]  /*7b500*/  LDL.LU R6, [R1+0xe24] ;  /* 0x000e240001067983 */ /* 0x000ea20000300800 */
[----:B------:R-:W-:-:S03]  /*7b510*/  IMAD.U32 R12, RZ, RZ, UR5 ;  /* 0x00000005ff0c7e24 */ /* 0x000fc6000f8e00ff */
[----:B------:R1:W-:Y:S04]  /*7b520*/  LDGSTS.E [R0+0x1b500], [R52.64], P0 ;  /* 0x1b50000034007fae */ /* 0x0003e80008121848 */
[----:B------:R1:W-:Y:S01]  /*7b530*/  LDGSTS.E [R0+0x1bd00], [R50.64], P0 ;  /* 0x1bd0000032007fae */ /* 0x0003e20008121848 */
[----:B------:R-:W-:-:S03]  /*7b540*/  IMAD R12, R12, 0x20000, R30 ;  /* 0x000200000c0c7824 */ /* 0x000fc600078e021e */
        /* <DEDUP_REMOVED lines=8> */
[----:B----4-:R-:W-:-:S04]  /*7b5d0*/  IADD3 R28, P1, R28, UR7, RZ ;  /* 0x000000071c1c7c10 */ /* 0x010fc8000ff3e0ff */
[----:B---3--:R-:W-:Y:S02]  /*7b5e0*/  IADD3.X R29, R29, UR6, RZ, P1, !PT ;  /* 0x000000061d1d7c10 */ /* 0x008fe40008ffe4ff */
[----:B------:R-:W-:Y:S01]  /*7b5f0*/  IADD3 R25, P2, R25, UR7, RZ ;  /* 0x0000000719197c10 */ /* 0x000fe2000ff5e0ff */
[----:B------:R-:W-:Y:S03]  /*7b600*/  STL [R1+0xce4], R28 ;  /* 0x000ce41c01007387 */ /* 0x000fe60000100800 */
[----:B------:R-:W-:Y:S01]  /*7b610*/  IADD3.X R26, R26, UR6, RZ, P2, !PT ;  /* 0x000000061a1a7c10 */ /* 0x000fe200097fe4ff */
[----:B------:R-:W-:Y:S04]  /*7b620*/  STL [R1+0xd24], R25 ;  /* 0x000d241901007387 */ /* 0x000fe80000100800 */
[----:B------:R-:W-:Y:S04]  /*7b630*/  STL [R1+0xce0], R29 ;  /* 0x000ce01d01007387 */ /* 0x000fe80000100800 */
[----:B------:R-:W3:Y:S04]  /*7b640*/  LDL.LU R9, [R1+0xe64] ;  /* 0x000e640001097983 */ /* 0x000ee80000300800 */
[----:B------:R-:W4:Y:S04]  /*7b650*/  LDL.LU R17, [R1+0xea4] ;  /* 0x000ea40001117983 */ /* 0x000f280000300800 */
[----:B------:R-:W-:Y:S04]  /*7b660*/  STL [R1+0xd20], R26 ;  /* 0x000d201a01007387 */ /* 0x000fe80000100800 */
[----:B------:R-:W4:Y:S04]  /*7b670*/  LDL.LU R16, [R1+0xe60] ;  /* 0x000e600001107983 */ /* 0x000f280000300800 */
[----:B------:R-:W4:Y:S01]  /*7b680*/  LDL.LU R18, [R1+0xea0] ;  /* 0x000ea00001127983 */ /* 0x000f220000300800 */
[----:B------:R-:W-:-:S02]  /*7b690*/  IMAD.MOV.U32 R4, RZ, RZ, R28 ;  /* 0x000000ffff047224 */ /* 0x000fc400078e001c */
[----:B------:R-:W-:Y:S01]  /*7b6a0*/  IMAD.MOV.U32 R5, RZ, RZ, R29 ;  /* 0x000000ffff057224 */ /* 0x000fe200078e001d */
[----:B-1----:R-:W4:Y:S04]  /*7b6b0*/  LDL.LU R0, [R1+0xee4] ;  /* 0x000ee40001007983 */ /* 0x002f280000300800 */
[----:B------:R1:W-:Y:S04]  /*7b6c0*/  LDGSTS.E [R12+0x600], [R4.64], P0 ;  /* 0x00600000040c7fae */ /* 0x0003e80008121848 */
[----:B------:R-:W4:Y:S01]  /*7b6d0*/  LDL.LU R11, [R1+0xf24] ;  /* 0x000f2400010b7983 */ /* 0x000f220000300800 */
[----:B-1----:R-:W-:-:S02]  /*7b6e0*/  IMAD.MOV.U32 R4, RZ, RZ, R25 ;  /* 0x000000ffff047224 */ /* 0x002fc400078e0019 */
[----:B------:R-:W-:-:S05]  /*7b6f0*/  IMAD.MOV.U32 R5, RZ, RZ, R26 ;  /* 0x000000ffff057224 */ /* 0x000fca00078e001a */
[----:B------:R1:W-:Y:S01]  /*7b700*/  LDGSTS.E [R12+0xe00], [R4.64], P0 ;  /* 0x00e00000040c7fae */ /* 0x0003e20008121848 */
[----:B-----5:R-:W-:Y:S02]  /*7b710*/  IADD3 R7, P1, R7, UR7, RZ ;  /* 0x0000000707077c10 */ /* 0x020fe4000ff3e0ff */
[----:B------:R-:W-:Y:S02]  /*7b720*/  IADD3 R2, P2, R2, UR7, RZ ;  /* 0x0000000702027c10 */ /* 0x000fe4000ff5e0ff */
[----:B------:R-:W-:Y:S01]  /*7b730*/  IADD3.X R14, R14, UR6, RZ, P1, !PT ;  /* 0x000000060e0e7c10 */ /* 0x000fe20008ffe4ff */
[----:B------:R5:W-:Y:S01]  /*7b740*/  STL [R1+0xd64], R7 ;  /* 0x000d640701007387 */ /* 0x000be20000100800 */
[----:B-1----:R-:W-:Y:S01]  /*7b750*/  IMAD.MOV.U32 R4, RZ, RZ, R7 ;  /* 0x000000ffff047224 */ /* 0x002fe200078e0007 */
[----:B--2---:R-:W-:Y:S02]  /*7b760*/  IADD3.X R10, R10, UR6, RZ, P2, !PT ;  /* 0x000000060a0a7c10 */ /* 0x004fe400097fe4ff */
[----:B------:R1:W-:Y:S04]  /*7b770*/  STL [R1+0xd60], R14 ;  /* 0x000d600e01007387 */ /* 0x0003e80000100800 */
[----:B------:R2:W-:Y:S04]  /*7b780*/  STL [R1+0xda4], R2 ;  /* 0x000da40201007387 */ /* 0x0005e80000100800 */
[----:B-----5:R-:W5:Y:S01]  /*7b790*/  LDL.LU R7, [R1+0xee0] ;  /* 0x000ee00001077983 */ /* 0x020f620000300800 */
        /* <DEDUP_REMOVED lines=9> */
[----:B--2---:R-:W2:Y:S01]  /*7b830*/  LDL.LU R2, [R1+0xf64] ;  /* 0x000f640001027983 */ /* 0x004ea20000300800 */
[----:B------:R-:W-:-:S03]  /*7b840*/  IADD3.X R8, R8, UR6, RZ, P2, !PT ;  /* 0x0000000608087c10 */ /* 0x000fc600097fe4ff */
[----:B------:R-:W2:Y:S04]  /*7b850*/  LDL.LU R10, [R1+0xfa4] ;  /* 0x000fa400010a7983 */ /* 0x000ea80000300800 */
[----:B------:R1:W-:Y:S04]  /*7b860*/  STL [R1+0xde4], R13 ;  /* 0x000de40d01007387 */ /* 0x0003e80000100800 */
[----:B------:R1:W-:Y:S04]  /*7b870*/  LDGSTS.E [R12+0x1e00], [R4.64], P0 ;  /* 0x01e00000040c7fae */ /* 0x0003e80008121848 */
[----:B------:R1:W-:Y:S04]  /*7b880*/  STL [R1+0xde0], R15 ;  /* 0x000de00f01007387 */ /* 0x0003e80000100800 */
[----:B------:R-:W-:Y:S01]  /*7b890*/  STL [R1+0xe24], R6 ;  /* 0x000e240601007387 */ /* 0x000fe20000100800 */
[----:B-1----:R-:W-:-:S03]  /*7b8a0*/  IMAD.MOV.U32 R4, RZ, RZ, R13 ;  /* 0x000000ffff047224 */ /* 0x002fc600078e000d */
[----:B------:R-:W2:Y:S01]  /*7b8b0*/  LDL.LU R13, [R1+0xf60] ;  /* 0x000f6000010d7983 */ /* 0x000ea20000300800 */
[----:B------:R-:W-:-:S03]  /*7b8c0*/  IMAD.MOV.U32 R5, RZ, RZ, R15 ;  /* 0x000000ffff057224 */ /* 0x000fc600078e000f */
[----:B------:R1:W-:Y:S04]  /*7b8d0*/  STL [R1+0xe20], R8 ;  /* 0x000e200801007387 */ /* 0x0003e80000100800 */
[----:B------:R-:W2:Y:S04]  /*7b8e0*/  LDL.LU R15, [R1+0xfa0] ;  /* 0x000fa000010f7983 */ /* 0x000ea80000300800 */
[----:B------:R1:W-:Y:S02]  /*7b8f0*/  LDGSTS.E [R12+0x2600], [R4.64], P0 ;  /* 0x02600000040c7fae */ /* 0x0003e40008121848 */
[----:B-1----:R-:W-:-:S02]  /*7b900*/  IMAD.MOV.U32 R4, RZ, RZ, R6 ;  /* 0x000000ffff047224 */ /* 0x002fc400078e0006 */
[----:B------:R-:W-:Y:S02]  /*7b910*/  IMAD.MOV.U32 R5, RZ, RZ, R8 ;  /* 0x000000ffff057224 */ /* 0x000fe400078e0008 */
[----:B------:R-:W2:Y:S04]  /*7b920*/  LDL.LU R8, [R1+0xfe4] ;  /* 0x000fe40001087983 */ /* 0x000ea80000300800 */
[----:B------:R-:W2:Y:S04]  /*7b930*/  LDL.LU R6, [R1+0x1024] ;  /* 0x0010240001067983 */ /* 0x000ea80000300800 */
[----:B------:R1:W-:Y:S01]  /*7b940*/  LDGSTS.E [R12+0x2e00], [R4.64], P0 ;  /* 0x02e00000040c7fae */ /* 0x0003e20008121848 */
[----:B---3--:R-:W-:-:S02]  /*7b950*/  IADD3 R9, P1, R9, UR7, RZ ;  /* 0x0000000709097c10 */ /* 0x008fc4000ff3e0ff */
[----:B----4-:R-:W-:-:S03]  /*7b960*/  IADD3 R17, P2, R17, UR7, RZ ;  /* 0x0000000711117c10 */ /* 0x010fc6000ff5e0ff */
[----:B------:R-:W-:Y:S01]  /*7b970*/  STL [R1+0xe64], R9 ;  /* 0x000e640901007387 */ /* 0x000fe20000100800 */
[----:B------:R-:W-:Y:S02]  /*7b980*/  IADD3.X R16, R16, UR6, RZ, P1, !PT ;  /* 0x0000000610107c10 */ /* 0x000fe40008ffe4ff */
[----:B------:R-:W-:-:S03]  /*7b990*/  IADD3.X R18, R18, UR6, RZ, P2, !PT ;  /* 0x0000000612127c10 */ /* 0x000fc600097fe4ff */
[----:B------:R3:W-:Y:S01]  /*7b9a0*/  STL [R1+0xe60], R16 ;  /* 0x000e601001007387 */ /* 0x0007e20000100800 */
[----:B-1----:R-:W-:-:S03]  /*7b9b0*/  IMAD.MOV.U32 R5, RZ, RZ, R16 ;  /* 0x000000ffff057224 */ /* 0x002fc600078e0010 */
[----:B------:R-:W-:Y:S01]  /*7b9c0*/  STL [R1+0xea4], R17 ;  /* 0x000ea41101007387 */ /* 0x000fe20000100800 */
[----:B------:R-:W-:-:S03]  /*7b9d0*/  IMAD.MOV.U32 R4, RZ, RZ, R9 ;  /* 0x000000ffff047224 */ /* 0x000fc600078e0009 */
[----:B---3--:R-:W3:Y:S04]  /*7b9e0*/  LDL.LU R16, [R1+0xfe0] ;  /* 0x000fe00001107983 */ /* 0x008ee80000300800 */
[----:B------:R-:W-:Y:S04]  /*7b9f0*/  STL [R1+0xea0], R18 ;  /* 0x000ea01201007387 */ /* 0x000fe80000100800 */
[----:B------:R-:W3:Y:S01]  /*7ba00*/  LDL.LU R9, [R1+0x1020] ;  /* 0x0010200001097983 */ /* 0x000ee20000300800 */
        /* <DEDUP_REMOVED lines=8> */
[----:B-----5:R-:W-:-:S05]  /*7ba90*/  IADD3.X R7, R7, UR6, RZ, P1, !PT ;  /* 0x0000000607077c10 */ /* 0x020fca0008ffe4ff */
        /* <DEDUP_REMOVED lines=9> */
[----:B------:R-:W5:Y:S01]  /*7bb30*/  LDL.LU R11, [R1+0x1060] ;  /* 0x00106000010b7983 */ /* 0x000f620000300800 */
[----:B------:R-:W-:-:S03]  /*7bb40*/  IMAD.MOV.U32 R5, RZ, RZ, R14 ;  /* 0x000000ffff057224 */ /* 0x000fc600078e000e */
[----:B-1----:R-:W5:Y:S01]  /*7bb50*/  LDL.LU R14, [R1+0x10a0] ;  /* 0x0010a000010e7983 */ /* 0x002f620000300800 */
[----:B--2---:R-:W-:Y:S02]  /*7bb60*/  IADD3 R2, P1, R2, UR7, RZ ;  /* 0x0000000702027c10 */ /* 0x004fe4000ff3e0ff */
[----:B------:R-:W-:Y:S01]  /*7bb70*/  IADD3 R10, P2, R10, UR7, RZ ;  /* 0x000000070a0a7c10 */ /* 0x000fe2000ff5e0ff */
        /* <DEDUP_REMOVED lines=12> */
[----:B--2---:R-:W-:Y:S01]  /*7bc40*/  IMAD.MOV.U32 R5, RZ, RZ, R15 ;  /* 0x000000ffff057224 */ /* 0x004fe200078e000f */
[----:B------:R-:W-:-:S02]  /*7bc50*/  IADD3 R8, P1, R8, UR7, RZ ;  /* 0x0000000708087c10 */ /* 0x000fc4000ff3e0ff */
[----:B-1----:R-:W2:Y:S01]  /*7bc60*/  LDL.LU R15, [R1+0x10e0] ;  /* 0x0010e000010f7983 */ /* 0x002ea20000300800 */
[----:B------:R-:W-:Y:S01]  /*7bc70*/  IMAD.MOV.U32 R4, RZ, RZ, R10 ;  /* 0x000000ffff047224 */ /* 0x000fe200078e000a */
[----:B------:R-:W-:Y:S02]  /*7bc80*/  IADD3 R6, P2, R6, UR7, RZ ;  /* 0x0000000706067c10 */ /* 0x000fe4000ff5e0ff */
[----:B------:R-:W2:Y:S04]  /*7bc90*/  LDL.LU R10, [R1+0x1120] ;  /* 0x00112000010a7983 */ /* 0x000ea80000300800 */
[----:B------:R1:W-:Y:S04]  /*7bca0*/  STL [R1+0xfe4], R8 ;  /* 0x000fe40801007387 */ /* 0x0003e80000100800 */
[----:B------:R1:W-:Y:S02]  /*7bcb0*/  LDGSTS.E [R12+0x5e00], [R4.64], P0 ;  /* 0x05e00000040c7fae */ /* 0x0003e40008121848 */
[----:B-1----:R-:W-:Y:S01]  /*7bcc0*/  IMAD.MOV.U32 R4, RZ, RZ, R8 ;  /* 0x000000ffff047224 */ /* 0x002fe200078e0008 */
[----:B---3--:R-:W-:-:S05]  /*7bcd0*/  IADD3.X R16, R16, UR6, RZ, P1, !PT ;  /* 0x0000000610107c10 */ /* 0x008fca0008ffe4ff */
[----:B------:R1:W-:Y:S01]  /*7bce0*/  STL [R1+0xfe0], R16 ;  /* 0x000fe01001007387 */ /* 0x0003e20000100800 */
[----:B------:R-:W-:-:S03]  /*7bcf0*/  IADD3.X R9, R9, UR6, RZ, P2, !PT ;  /* 0x0000000609097c10 */ /* 0x000fc600097fe4ff */
[----:B------:R3:W-:Y:S01]  /*7bd00*/  STL [R1+0x1024], R6 ;  /* 0x0010240601007387 */ /* 0x0007e20000100800 */
[----:B------:R-:W-:-:S03]  /*7bd10*/  IMAD.MOV.U32 R5, RZ, RZ, R16 ;  /* 0x000000ffff057224 */ /* 0x000fc600078e0010 */
[----:B------:R-:W2:Y:S04]  /*7bd20*/  LDL.LU R8, [R1+0x1164] ;  /* 0x0011640001087983 */ /* 0x000ea80000300800 */
[----:B------:R3:W-:Y:S04]  /*7bd30*/  STL [R1+0x1020], R9 ;  /* 0x0010200901007387 */ /* 0x0007e80000100800 */
[----:B------:R-:W2:Y:S04]  /*7bd40*/  LDL.LU R17, [R1+0x11a4] ;  /* 0x0011a40001117983 */ /* 0x000ea80000300800 */
[----:B-1----:R-:W2:Y:S04]  /*7bd50*/  LDL.LU R16, [R1+0x1160] ;  /* 0x0011600001107983 */ /* 0x002ea80000300800 */
[----:B------:R-:W2:Y:S04]  /*7bd60*/  LDL.LU R18, [R1+0x11a0] ;  /* 0x0011a00001127983 */ /* 0x000ea80000300800 */
[----:B------:R1:W-:Y:S02]  /*7bd70*/  LDGSTS.E [R12+0x6600], [R4.64], P0 ;  /* 0x06600000040c7fae */ /* 0x0003e40008121848 */
[----:B-1----:R-:W-:-:S02]  /*7bd80*/  IMAD.MOV.U32 R4, RZ, RZ, R6 ;  /* 0x000000ffff047224 */ /* 0x002fc400078e0006 */
[----:B------:R-:W-:Y:S01]  /*7bd90*/  IMAD.MOV.U32 R5, RZ, RZ, R9 ;  /* 0x000000ffff057224 */ /* 0x000fe200078e0009 */
[----:B---3--:R-:W3:Y:S04]  /*7bda0*/  LDL.LU R6, [R1+0x11e4] ;  /* 0x0011e40001067983 */ /* 0x008ee80000300800 */
[----:B------:R-:W3:Y:S04]  /*7bdb0*/  LDL.LU R9, [R1+0x1224] ;  /* 0x0012240001097983 */ /* 0x000ee80000300800 */
[----:B------:R1:W-:Y:S01]  /*7bdc0*/  LDGSTS.E [R12+0x6e00], [R4.64], P0 ;  /* 0x06e00000040c7fae */ /* 0x0003e20008121848 */
[----:B----4-:R-:W-:-:S05]  /*7bdd0*/  IADD3 R7, P1, R7, UR7, RZ ;  /* 0x0000000707077c10 */ /* 0x010fca000ff3e0ff */
[----:B------:R4:W-:Y:S01]  /*7bde0*/  STL [R1+0x1064], R7 ;  /* 0x0010640701007387 */ /* 0x0009e20000100800 */
[----:B------:R-:W-:Y:S02]  /*7bdf0*/  IADD3 R0, P2, R0, UR7, RZ ;  /* 0x0000000700007c10 */ /* 0x000fe4000ff5e0ff */
[----:B-----5:R-:W-:Y:S01]  /*7be00*/  IADD3.X R11, R11, UR6, RZ, P1, !PT ;  /* 0x000000060b0b7c10 */ /* 0x020fe20008ffe4ff */
        /* <DEDUP_REMOVED lines=9> */
[----:B-1----:R-:W-:Y:S01]  /*7bea0*/  IMAD.MOV.U32 R4, RZ, RZ, R0 ;  /* 0x000000ffff047224 */ /* 0x002fe200078e0000 */
[----:B------:R-:W-:Y:S01]  /*7beb0*/  IADD3 R13, P1, R13, UR7, RZ ;  /* 0x000000070d0d7c10 */ /* 0x000fe2000ff3e0ff */
[----:B------:R-:W-:Y:S01]  /*7bec0*/  IMAD.MOV.U32 R5, RZ, RZ, R14 ;  /* 0x000000ffff057224 */ /* 0x000fe200078e000e */
[----:B-----5:R-:W5:Y:S04]  /*7bed0*/  LDL.LU R0, [R1+0x1264] ;  /* 0x0012640001007983 */ /* 0x020f680000300800 */
[----:B------:R-:W5:Y:S01]  /*7bee0*/  LDL.LU R14, [R1+0x12a4] ;  /* 0x0012a400010e7983 */ /* 0x000f620000300800 */
[----:B------:R-:W-:-:S03]  /*7bef0*/  IADD3 R2, P2, R2, UR7, RZ ;  /* 0x0000000702027c10 */ /* 0x000fc6000ff5e0ff */
[----:B------:R1:W-:Y:S01]  /*7bf00*/  STL [R1+0x10e4], R13 ;  /* 0x0010e40d01007387 */ /* 0x0003e20000100800 */
[----:B--2---:R-:W-:-:S03]  /*7bf10*/  IADD3.X R15, R15, UR6, RZ, P1, !PT ;  /* 0x000000060f0f7c10 */ /* 0x004fc60008ffe4ff */
[----:B------:R2:W-:Y:S01]  /*7bf20*/  LDGSTS.E [R12+0x7e00], [R4.64], P0 ;  /* 0x07e00000040c7fae */ /* 0x0005e20008121848 */
[----:B------:R-:W-:-:S03]  /*7bf30*/  IADD3.X R10, R10, UR6, RZ, P2, !PT ;  /* 0x000000060a0a7c10 */ /* 0x000fc600097fe4ff */
[----:B------:R1:W-:Y:S04]  /*7bf40*/  STL [R1+0x10e0], R15 ;  /* 0x0010e00f01007387 */ /* 0x0003e80000100800 */
[----:B------:R-:W-:Y:S01]  /*7bf50*/  STL [R1+0x1124], R2 ;  /* 0x0011240201007387 */ /* 0x000fe20000100800 */
[----:B--2---:R-:W-:-:S03]  /*7bf60*/  IMAD.MOV.U32 R4, RZ, RZ, R13 ;  /* 0x000000ffff047224 */ /* 0x004fc600078e000d */
[----:B-1----:R-:W2:Y:S01]  /*7bf70*/  LDL.LU R13, [R1+0x1260] ;  /* 0x00126000010d7983 */ /* 0x002ea20000300800 */
        /* <DEDUP_REMOVED lines=9> */
[----:B------:R-:W-:-:S05]  /*7c010*/  IADD3 R8, P1, R8, UR7, RZ ;  /* 0x0000000708087c10 */ /* 0x000fca000ff3e0ff */
[----:B------:R-:W-:Y:S01]  /*7c020*/  STL [R1+0x1164], R8 ;  /* 0x0011640801007387 */ /* 0x000fe20000100800 */
[----:B------:R-:W-:Y:S02]  /*7c030*/  IADD3 R17, P2, R17, UR7, RZ ;  /* 0x0000000711117c10 */ /* 0x000fe4000ff5e0ff */
[----:B------:R-:W-:Y:S02]  /*7c040*/  IADD3.X R16, R16, UR6, RZ, P1, !PT ;  /* 0x0000000610107c10 */ /* 0x000fe40008ffe4ff */
[----:B------:R-:W-:-:S03]  /*7c050*/  IADD3.X R18, R18, UR6, RZ, P2, !PT ;  /* 0x0000000612127c10 */ /* 0x000fc600097fe4ff */
[----:B------:R1:W-:Y:S02]  /*7c060*/  STL [R1+0x1160], R16 ;  /* 0x0011601001007387 */ /* 0x0003e40000100800 */
[----:B-1----:R-:W-:Y:S02]  /*7c070*/  IMAD.MOV.U32 R5, RZ, RZ, R16 ;  /* 0x000000ffff057224 */ /* 0x002fe400078e0010 */
[----:B------:R-:W-:Y:S01]  /*7c080*/  STL [R1+0x11a4], R17 ;  /* 0x0011a41101007387 */ /* 0x000fe20000100800 */
[----:B------:R-:W-:-:S03]  /*7c090*/  IMAD.MOV.U32 R4, RZ, RZ, R8 ;  /* 0x000000ffff047224 */ /* 0x000fc600078e0008 */
[----:B------:R-:W2:Y:S04]  /*7c0a0*/  LDL.LU R16, [R1+0x12e0] ;  /* 0x0012e00001107983 */ /* 0x000ea80000300800 */
[----:B------:R-:W-:Y:S04]  /*7c0b0*/  STL [R1+0x11a0], R18 ;  /* 0x0011a01201007387 */ /* 0x000fe80000100800 */
[----:B------:R-:W2:Y:S01]  /*7c0c0*/  LDL.LU R8, [R1+0x1320] ;  /* 0x0013200001087983 */ /* 0x000ea20000300800 */
[----:B---3--:R-:W-:-:S03]  /*7c0d0*/  IADD3 R6, P1, R6, UR7, RZ ;  /* 0x0000000706067c10 */ /* 0x008fc6000ff3e0ff */
[----:B------:R1:W-:Y:S01]  /*7c0e0*/  LDGSTS.E [R12+0x9600], [R4.64], P0 ;  /* 0x09600000040c7fae */ /* 0x0003e20008121848 */
[----:B------:R-:W-:-:S03]  /*7c0f0*/  IADD3 R9, P2, R9, UR7, RZ ;  /* 0x0000000709097c10 */ /* 0x000fc6000ff5e0ff */
[----:B------:R3:W-:Y:S01]  /*7c100*/  STL [R1+0x11e4], R6 ;  /* 0x0011e40601007387 */ /* 0x0007e20000100800 */
        /* <DEDUP_REMOVED lines=9> */
[----:B---3--:R-:W3:Y:S04]  /*7c1a0*/  LDL.LU R6, [R1+0x1364] ;  /* 0x0013640001067983 */ /* 0x008ee80000300800 */
[----:B------:R4:W-:Y:S04]  /*7c1b0*/  STL [R1+0x1220], R11 ;  /* 0x0012200b01007387 */ /* 0x0009e80000100800 */
[----:B------:R4:W-:Y:S04]  /*7c1c0*/  LDGSTS.E [R12+0xa600], [R4.64], P0 ;  /* 0x0a600000040c7fae */ /* 0x0009e80008121848 */
[----:B-1----:R-:W3:Y:S01]  /*7c1d0*/  LDL.LU R7, [R1+0x13a4] ;  /* 0x0013a40001077983 */ /* 0x002ee20000300800 */
[----:B----4-:R-:W-:-:S03]  /*7c1e0*/  IMAD.MOV.U32 R5, RZ, RZ, R11 ;  /* 0x000000ffff057224 */ /* 0x010fc600078e000b */
[----:B------:R-:W4:Y:S01]  /*7c1f0*/  LDL.LU R11, [R1+0x1360] ;  /* 0x00136000010b7983 */ /* 0x000f220000300800 */
[----:B------:R-:W-:-:S03]  /*7c200*/  IMAD.MOV.U32 R4, RZ, RZ, R9 ;  /* 0x000000ffff047224 */ /* 0x000fc600078e0009 */
[----:B------:R-:W4:Y:S01]  /*7c210*/  LDL.LU R9, [R1+0x13a0] ;  /* 0x0013a00001097983 */ /* 0x000f220000300800 */
[----:B-----5:R-:W-:Y:S02]  /*7c220*/  IADD3 R0, P1, R0, UR7, RZ ;  /* 0x0000000700007c10 */ /* 0x020fe4000ff3e0ff */
[----:B------:R-:W-:Y:S01]  /*7c230*/  IADD3 R14, P2, R14, UR7, RZ ;  /* 0x000000070e0e7c10 */ /* 0x000fe2000ff5e0ff */
[----:B------:R1:W-:Y:S04]  /*7c240*/  LDGSTS.E [R12+0xae00], [R4.64], P0 ;  /* 0x0ae00000040c7fae */ /* 0x0003e80008121848 */
[----:B------:R-:W-:Y:S01]  /*7c250*/  STL [R1+0x1264], R0 ;  /* 0x0012640001007387 */ /* 0x000fe20000100800 */
[----:B--2---:R-:W-:Y:S01]  /*7c260*/  IADD3.X R13, R13, UR6, RZ, P1, !PT ;  /* 0x000000060d0d7c10 */ /* 0x004fe20008ffe4ff */
[----:B-1----:R-:W-:-:S04]  /*7c270*/  IMAD.MOV.U32 R4, RZ, RZ, R0 ;  /* 0x000000ffff047224 */ /* 0x002fc800078e0000 */
        /* <DEDUP_REMOVED lines=8> */
[----:B-----5:R-:W-:Y:S01]  /*7c300*/  IMAD.MOV.U32 R4, RZ, RZ, R14 ;  /* 0x000000ffff047224 */ /* 0x020fe200078e000e */
[----:B------:R-:W-:-:S02]  /*7c310*/  IADD3 R10, P1, R10, UR7, RZ ;  /* 0x000000070a0a7c10 */ /* 0x000fc4000ff3e0ff */
[----:B--2---:R-:W2:Y:S01]  /*7c320*/  LDL.LU R14, [R1+0x13e0] ;  /* 0x0013e000010e7983 */ /* 0x004ea20000300800 */
[----:B------:R-:W-:Y:S01]  /*7c330*/  IMAD.MOV.U32 R5, RZ, RZ, R15 ;  /* 0x000000ffff057224 */ /* 0x000fe200078e000f */
[----:B------:R-:W-:Y:S02]  /*7c340*/  IADD3 R2, P2, R2, UR7, RZ ;  /* 0x0000000702027c10 */ /* 0x000fe4000ff5e0ff */
[----:B-1----:R-:W5:Y:S04]  /*7c350*/  LDL.LU R15, [R1+0x1420] ;  /* 0x00142000010f7983 */ /* 0x002f680000300800 */
[----:B------:R1:W-:Y:S04]  /*7c360*/  STL [R1+0x12e4], R10 ;  /* 0x0012e40a01007387 */ /* 0x0003e80000100800 */
[----:B------:R1:W-:Y:S02]  /*7c370*/  LDGSTS.E [R12+0xbe00], [R4.64], P0 ;  /* 0x0be00000040c7fae */ /* 0x0003e40008121848 */
[----:B-1----:R-:W-:Y:S01]  /*7c380*/  IMAD.MOV.U32 R4, RZ, RZ, R10 ;  /* 0x000000ffff047224 */ /* 0x002fe200078e000a */
[----:B------:R-:W-:-:S05]  /*7c390*/  IADD3.X R16, R16, UR6, RZ, P1, !PT ;  /* 0x0000000610107c10 */ /* 0x000fca0008ffe4ff */
        /* <DEDUP_REMOVED lines=17> */
[----:B-1----:R-:W-:Y:S01]  /*7c4b0*/  IMAD.MOV.U32 R4, RZ, RZ, R6 ;  /* 0x000000ffff047224 */ /* 0x002fe200078e0006 */
[----:B------:R-:W-:Y:S02]  /*7c4c0*/  IADD3 R7, P2, R7, UR7, RZ ;  /* 0x0000000707077c10 */ /* 0x000fe4000ff5e0ff */
[----:B----4-:R-:W-:Y:S02]  /*7c4d0*/  IADD3.X R11, R11, UR6, RZ, P1, !PT ;  /* 0x000000060b0b7c10 */ /* 0x010fe40008ffe4ff */
        /* <DEDUP_REMOVED lines=8> */
[----:B------:R-:W-:Y:S01]  /*7c560*/  IADD3 R13, P1, R13, UR7, RZ ;  /* 0x000000070d0d7c10 */ /* 0x000fe2000ff3e0ff */
[----:B-1----:R-:W-:-:S02]  /*7c570*/  IMAD.MOV.U32 R4, RZ, RZ, R7 ;  /* 0x000000ffff047224 */ /* 0x002fc400078e0007 */
[----:B------:R-:W-:Y:S01]  /*7c580*/  IMAD.MOV.U32 R5, RZ, RZ, R9 ;  /* 0x000000ffff057224 */ /* 0x000fe200078e0009 */
[----:B----4-:R-:W4:Y:S01]  /*7c590*/  LDL.LU R7, [R1+0x1564] ;  /* 0x0015640001077983 */ /* 0x010f220000300800 */
[----:B------:R-:W-:-:S03]  /*7c5a0*/  IADD3 R0, P2, R0, UR7, RZ ;  /* 0x0000000700007c10 */ /* 0x000fc6000ff5e0ff */
[----:B------:R-:W4:Y:S01]  /*7c5b0*/  LDL.LU R9, [R1+0x15a4] ;  /* 0x0015a40001097983 */ /* 0x000f220000300800 */
[----:B--2---:R-:W-:-:S03]  /*7c5c0*/  IADD3.X R14, R14, UR6, RZ, P1, !PT ;  /* 0x000000060e0e7c10 */ /* 0x004fc60008ffe4ff */
[----:B------:R1:W-:Y:S01]  /*7c5d0*/  STL [R1+0x13e4], R13 ;  /* 0x0013e40d01007387 */ /* 0x0003e20000100800 */
[----:B-----5:R-:W-:-:S03]  /*7c5e0*/  IADD3.X R15, R15, UR6, RZ, P2, !PT ;  /* 0x000000060f0f7c10 */ /* 0x020fc600097fe4ff */
[----:B------:R2:W-:Y:S04]  /*7c5f0*/  LDGSTS.E [R12+0xde00], [R4.64], P0 ;  /* 0x0de00000040c7fae */ /* 0x0005e80008121848 */
[----:B------:R5:W-:Y:S04]  /*7c600*/  STL [R1+0x13e0], R14 ;  /* 0x0013e00e01007387 */ /* 0x000be80000100800 */
[----:B------:R-:W-:Y:S01]  /*7c610*/  STL [R1+0x1424], R0 ;  /* 0x0014240001007387 */ /* 0x000fe20000100800 */
[----:B--2---:R-:W-:-:S03]  /*7c620*/  IMAD.MOV.U32 R4, RZ, RZ, R13 ;  /* 0x000000ffff047224 */ /* 0x004fc600078e000d */
[----:B-1----:R-:W2:Y:S01]  /*7c630*/  LDL.LU R13, [R1+0x1560] ;  /* 0x00156000010d7983 */ /* 0x002ea20000300800 */
[----:B------:R-:W-:-:S03]  /*7c640*/  IMAD.MOV.U32 R5, RZ, RZ, R14 ;  /* 0x000000ffff057224 */ /* 0x000fc600078e000e */
[----:B------:R1:W-:Y:S04]  /*7c650*/  STL [R1+0x1420], R15 ;  /* 0x0014200f01007387 */ /* 0x0003e80000100800 */
[----:B-----5:R-:W5:Y:S04]  /*7c660*/  LDL.LU R14, [R1+0x15a0] ;  /* 0x0015a000010e7983 */ /* 0x020f680000300800 */
[----:B------:R1:W-:Y:S02]  /*7c670*/  LDGSTS.E [R12+0xe600], [R4.64], P0 ;  /* 0x0e600000040c7fae */ /* 0x0003e40008121848 */
[----:B-1----:R-:W-:-:S02]  /*7c680*/  IMAD.MOV.U32 R4, RZ, RZ, R0 ;  /* 0x000000ffff047224 */ /* 0x002fc400078e0000 */
[----:B------:R-:W-:Y:S02]  /*7c690*/  IMAD.MOV.U32 R5, RZ, RZ, R15 ;  /* 0x000000ffff057224 */ /* 0x000fe400078e000f */
[----:B------:R-:W5:Y:S04]  /*7c6a0*/  LDL.LU R15, [R1+0x15e4] ;  /* 0x0015e400010f7983 */ /* 0x000f680000300800 */
[----:B------:R-:W5:Y:S04]  /*7c6b0*/  LDL.LU R0, [R1+0x1624] ;  /* 0x0016240001007983 */ /* 0x000f680000300800 */
        /* <DEDUP_REMOVED lines=10> */
[----:B------:R-:W5:Y:S04]  /*7c760*/  LDL.LU R16, [R1+0x15e0] ;  /* 0x0015e00001107983 */ /* 0x000f680000300800 */
[----:B------:R-:W-:Y:S04]  /*7c770*/  STL [R1+0x14a0], R18 ;  /* 0x0014a01201007387 */ /* 0x000fe80000100800 */
[----:B------:R-:W5:Y:S01]  /*7c780*/  LDL.LU R10, [R1+0x1620] ;  /* 0x00162000010a7983 */ /* 0x000f620000300800 */
[----:B------:R-:W-:-:S03]  /*7c790*/  IADD3 R2, P1, R2, UR7, RZ ;  /* 0x0000000702027c10 */ /* 0x000fc6000ff3e0ff */
[----:B------:R1:W-:Y:S01]  /*7c7a0*/  LDGSTS.E [R12+0xf600], [R4.64], P0 ;  /* 0x0f600000040c7fae */ /* 0x0003e20008121848 */
[----:B------:R-:W-:-:S03]  /*7c7b0*/  IADD3 R8, P2, R8, UR7, RZ ;  /* 0x0000000708087c10 */ /* 0x000fc6000ff5e0ff */
[----:B------:R3:W-:Y:S01]  /*7c7c0*/  STL [R1+0x14e4], R2 ;  /* 0x0014e40201007387 */ /* 0x0007e20000100800 */
        /* <DEDUP_REMOVED lines=9> */
[----:B------:R-:W3:Y:S04]  /*7c860*/  LDL.LU R2, [R1+0x1664] ;  /* 0x0016640001027983 */ /* 0x000ee80000300800 */
[----:B------:R4:W-:Y:S04]  /*7c870*/  STL [R1+0x1520], R11 ;  /* 0x0015200b01007387 */ /* 0x0009e80000100800 */
[----:B------:R4:W-:Y:S04]  /*7c880*/  LDGSTS.E [R12+0x10600], [R4.64], P0 ;  /* 0x10600000040c7fae */ /* 0x0009e80008121848 */
[----:B-1----:R-:W3:Y:S01]  /*7c890*/  LDL.LU R6, [R1+0x16a4] ;  /* 0x0016a40001067983 */ /* 0x002ee20000300800 */
[----:B----4-:R-:W-:-:S03]  /*7c8a0*/  IMAD.MOV.U32 R5, RZ, RZ, R11 ;  /* 0x000000ffff057224 */ /* 0x010fc600078e000b */
[----:B------:R-:W4:Y:S01]  /*7c8b0*/  LDL.LU R11, [R1+0x1660] ;  /* 0x00166000010b7983 */ /* 0x000f220000300800 */
[----:B------:R-:W-:-:S03]  /*7c8c0*/  IMAD.MOV.U32 R4, RZ, RZ, R8 ;  /* 0x000000ffff047224 */ /* 0x000fc600078e0008 */
[----:B------:R-:W4:Y:S01]  /*7c8d0*/  LDL.LU R8, [R1+0x16a0] ;  /* 0x0016a00001087983 */ /* 0x000f220000300800 */
[----:B------:R-:W-:Y:S02]  /*7c8e0*/  IADD3 R7, P1, R7, UR7, RZ ;  /* 0x0000000707077c10 */ /* 0x000fe4000ff3e0ff */
[----:B------:R-:W-:Y:S01]  /*7c8f0*/  IADD3 R9, P2, R9, UR7, RZ ;  /* 0x0000000709097c10 */ /* 0x000fe2000ff5e0ff */
[----:B------:R1:W-:Y:S04]  /*7c900*/  LDGSTS.E [R12+0x10e00], [R4.64], P0 ;  /* 0x10e00000040c7fae */ /* 0x0003e80008121848 */
[----:B------:R1:W-:Y:S01]  /*7c910*/  STL [R1+0x1564], R7 ;  /* 0x0015640701007387 */ /* 0x0003e20000100800 */
[----:B--2---:R-:W-:Y:S01]  /*7c920*/  IADD3.X R13, R13, UR6, RZ, P1, !PT ;  /* 0x000000060d0d7c10 */ /* 0x004fe20008ffe4ff */
[----:B-1----:R-:W-:-:S04]  /*7c930*/  IMAD.MOV.U32 R4, RZ, RZ, R7 ;  /* 0x000000ffff047224 */ /* 0x002fc800078e0007 */
[----:B------:R-:W-:Y:S01]  /*7c940*/  IMAD.MOV.U32 R5, RZ, RZ, R13 ;  /* 0x000000ffff057224 */ /* 0x000fe200078e000d */
[----:B------:R1:W-:Y:S01]  /*7c950*/  STL [R1+0x1560], R13 ;  /* 0x0015600d01007387 */ /* 0x0003e20000100800 */
[----:B-----5:R-:W-:-:S03]  /*7c960*/  IADD3.X R14, R14, UR6, RZ, P2, !PT ;  /* 0x000000060e0e7c10 */ /* 0x020fc600097fe4ff */
[----:B------:R2:W-:Y:S04]  /*7c970*/  STL [R1+0x15a4], R9 ;  /* 0x0015a40901007387 */ /* 0x0005e80000100800 */
[----:B------:R-:W5:Y:S04]  /*7c980*/  LDL.LU R7, [R1+0x16e4] ;  /* 0x0016e40001077983 */ /* 0x000f680000300800 */
[----:B------:R2:W-:Y:S04]  /*7c990*/  STL [R1+0x15a0], R14 ;  /* 0x0015a00e01007387 */ /* 0x0005e80000100800 */
[----:B------:R2:W-:Y:S04]  /*7c9a0*/  LDGSTS.E [R12+0x11600], [R4.64], P0 ;  /* 0x11600000040c7fae */ /* 0x0005e80008121848 */
[----:B-1----:R-:W5:Y:S01]  /*7c9b0*/  LDL.LU R13, [R1+0x1724] ;  /* 0x00172400010d7983 */ /* 0x002f620000300800 */
[----:B------:R-:W-:Y:S01]  /*7c9c0*/  IADD3 R15, P1, R15, UR7, RZ ;  /* 0x000000070f0f7c10 */ /* 0x000fe2000ff3e0ff */
[----:B--2---:R-:W-:-:S02]  /*7c9d0*/  IMAD.MOV.U32 R4, RZ, RZ, R9 ;  /* 0x000000ffff047224 */ /* 0x004fc400078e0009 */
[----:B------:R-:W2:Y:S01]  /*7c9e0*/  LDL.LU R9, [R1+0x16e0] ;  /* 0x0016e00001097983 */ /* 0x000ea20000300800 */
[----:B------:R-:W-:Y:S01]  /*7c9f0*/  IMAD.MOV.U32 R5, RZ, RZ, R14 ;  /* 0x000000ffff057224 */ /* 0x000fe200078e000e */
[----:B------:R-:W-:Y:S02]  /*7ca00*/  IADD3 R0, P2, R0, UR7, RZ ;  /* 0x0000000700007c10 */ /* 0x000fe4000ff5e0ff */
[----:B------:R-:W2:Y:S04]  /*7ca10*/  LDL.LU R14, [R1+0x1720] ;  /* 0x00172000010e7983 */ /* 0x000ea80000300800 */
[----:B------:R1:W-:Y:S04]  /*7ca20*/  STL [R1+0x15e4], R15 ;  /* 0x0015e40f01007387 */ /* 0x0003e80000100800 */
[----:B------:R1:W-:Y:S02]  /*7ca30*/  LDGSTS.E [R12+0x11e00], [R4.64], P0 ;  /* 0x11e00000040c7fae */ /* 0x0003e40008121848 */
[----:B-1----:R-:W-:Y:S01]  /*7ca40*/  IMAD.MOV.U32 R4, RZ, RZ, R15 ;  /* 0x000000ffff047224 */ /* 0x002fe200078e000f */
[----:B------:R-:W-:-:S05]  /*7ca50*/  IADD3.X R16, R16, UR6, RZ, P1, !PT ;  /* 0x0000000610107c10 */ /* 0x000fca0008ffe4ff */
[----:B------:R1:W-:Y:S01]  /*7ca60*/  STL [R1+0x15e0], R16 ;  /* 0x0015e01001007387 */ /* 0x0003e20000100800 */
[----:B------:R-:W-:-:S03]  /*7ca70*/  IADD3.X R10, R10, UR6, RZ, P2, !PT ;  /* 0x000000060a0a7c10 */ /* 0x000fc600097fe4ff */
[----:B------:R-:W-:Y:S01]  /*7ca80*/  STL [R1+0x1624], R0 ;  /* 0x0016240001007387 */ /* 0x000fe20000100800 */
        /* <DEDUP_REMOVED lines=8> */
[----:B------:R-:W-:Y:S02]  /*7cb10*/  IMAD.MOV.U32 R5, RZ, RZ, R10 ;  /* 0x000000ffff057224 */ /* 0x000fe400078e000a */
[----:B------:R-:W2:Y:S04]  /*7cb20*/  LDL.LU R10, [R1+0x17e4] ;  /* 0x0017e400010a7983 */ /* 0x000ea80000300800 */
[----:B------:R-:W2:Y:S04]  /*7cb30*/  LDL.LU R0, [R1+0x1824] ;  /* 0x0018240001007983 */ /* 0x000ea80000300800 */
[----:B------:R1:W-:Y:S01]  /*7cb40*/  LDGSTS.E [R12+0x12e00], [R4.64], P0 ;  /* 0x12e00000040c7fae */ /* 0x0003e20008121848 */
[----:B---3--:R-:W-:-:S05]  /*7cb50*/  IADD3 R2, P1, R2, UR7, RZ ;  /* 0x0000000702027c10 */ /* 0x008fca000ff3e0ff */
[----:B------:R-:W-:Y:S01]  /*7cb60*/  STL [R1+0x1664], R2 ;  /* 0x0016640201007387 */ /* 0x000fe20000100800 */
[----:B------:R-:W-:Y:S01]  /*7cb70*/  IADD3 R6, P2, R6, UR7, RZ ;  /* 0x0000000706067c10 */ /* 0x000fe2000ff5e0ff */
[----:B-1----:R-:W-:Y:S01]  /*7cb80*/  IMAD.MOV.U32 R4, RZ, RZ, R2 ;  /* 0x000000ffff047224 */ /* 0x002fe200078e0002 */
[----:B----4-:R-:W-:Y:S02]  /*7cb90*/  IADD3.X R11, R11, UR6, RZ, P1, !PT ;  /* 0x000000060b0b7c10 */ /* 0x010fe40008ffe4ff */
[----:B------:R-:W-:-:S03]  /*7cba0*/  IADD3.X R8, R8, UR6, RZ, P2, !PT ;  /* 0x0000000608087c10 */ /* 0x000fc600097fe4ff */
[----:B------:R1:W-:Y:S01]  /*7cbb0*/  STL [R1+0x1660], R11 ;  /* 0x0016600b01007387 */ /* 0x0003e20000100800 */
[----:B------:R-:W-:-:S03]  /*7cbc0*/  IMAD.MOV.U32 R5, RZ, RZ, R11 ;  /* 0x000000ffff057224 */ /* 0x000fc600078e000b */
[----:B------:R-:W-:Y:S04]  /*7cbd0*/  STL [R1+0x16a4], R6 ;  /* 0x0016a40601007387 */ /* 0x000fe80000100800 */
[----:B------:R3:W-:Y:S04]  /*7cbe0*/  LDGSTS.E [R12+0x13600], [R4.64], P0 ;  /* 0x13600000040c7fae */ /* 0x0007e80008121848 */
[----:B-1----:R-:W4:Y:S04]  /*7cbf0*/  LDL.LU R11, [R1+0x17e0] ;  /* 0x0017e000010b7983 */ /* 0x002f280000300800 */
[----:B------:R1:W-:Y:S04]  /*7cc00*/  STL [R1+0x16a0], R8 ;  /* 0x0016a00801007387 */ /* 0x0003e80000100800 */
[----:B------:R-:W4:Y:S01]  /*7cc10*/  LDL.LU R2, [R1+0x1820] ;  /* 0x0018200001027983 */ /* 0x000f220000300800 */
[----:B---3--:R-:W-:-:S02]  /*7cc20*/  IMAD.MOV.U32 R4, RZ, RZ, R6 ;  /* 0x000000ffff047224 */ /* 0x008fc400078e0006 */
[----:B------:R-:W-:Y:S02]  /*7cc30*/  IMAD.MOV.U32 R5, RZ, RZ, R8 ;  /* 0x000000ffff057224 */ /* 0x000fe400078e0008 */
[----:B-1----:R-:W3:Y:S01]  /*7cc40*/  LDL.LU R8, [R1+0x1864] ;  /* 0x0018640001087983 */ /* 0x002ee20000300800 */
[----:B-----5:R-:W-:-:S03]  /*7cc50*/  IADD3 R7, P1, R7, UR7, RZ ;  /* 0x0000000707077c10 */ /* 0x020fc6000ff3e0ff */
[----:B------:R-:W5:Y:S04]  /*7cc60*/  LDL.LU R6, [R1+0x18a4] ;  /* 0x0018a40001067983 */ /* 0x000f680000300800 */
[----:B------:R-:W-:Y:S04]  /*7cc70*/  STL [R1+0x16e4], R7 ;  /* 0x0016e40701007387 */ /* 0x000fe80000100800 */
[----:B------:R1:W-:Y:S01]  /*7cc80*/  LDGSTS.E [R12+0x13e00], [R4.64], P0 ;  /* 0x13e00000040c7fae */ /* 0x0003e20008121848 */
[----:B------:R-:W-:Y:S02]  /*7cc90*/  IADD3 R13, P2, R13, UR7, RZ ;  /* 0x000000070d0d7c10 */ /* 0x000fe4000ff5e0ff */
[----:B--2---:R-:W-:-:S02]  /*7cca0*/  IADD3.X R9, R9, UR6, RZ, P1, !PT ;  /* 0x0000000609097c10 */ /* 0x004fc40008ffe4ff */
[----:B------:R-:W-:-:S03]  /*7ccb0*/  IADD3.X R14, R14, UR6, RZ, P2, !PT ;  /* 0x000000060e0e7c10 */ /* 0x000fc600097fe4ff */
[----:B------:R2:W-:Y:S01]  /*7ccc0*/  STL [R1+0x16e0], R9 ;  /* 0x0016e00901007387 */ /* 0x0005e20000100800 */
[----:B-1----:R-:W-:-:S03]  /*7ccd0*/  IMAD.MOV.U32 R5, RZ, RZ, R9 ;  /* 0x000000ffff057224 */ /* 0x002fc600078e0009 */
[----:B------:R-:W-:Y:S01]  /*7cce0*/  STL [R1+0x1724], R13 ;  /* 0x0017240d01007387 */ /* 0x000fe20000100800 */
[----:B------:R-:W-:-:S03]  /*7ccf0*/  IMAD.MOV.U32 R4, RZ, RZ, R7 ;  /* 0x000000ffff047224 */ /* 0x000fc600078e0007 */
[----:B--2---:R-:W5:Y:S04]  /*7cd00*/  LDL.LU R9, [R1+0x1860] ;  /* 0x0018600001097983 */ /* 0x004f680000300800 */
[----:B------:R1:W-:Y:S04]  /*7cd10*/  STL [R1+0x1720], R14 ;  /* 0x0017200e01007387 */ /* 0x0003e80000100800 */
[----:B------:R-:W5:Y:S04]  /*7cd20*/  LDL.LU R7, [R1+0x18a0] ;  /* 0x0018a00001077983 */ /* 0x000f680000300800 */
[----:B------:R1:W-:Y:S02]  /*7cd30*/  LDGSTS.E [R12+0x14600], [R4.64], P0 ;  /* 0x14600000040c7fae */ /* 0x0003e40008121848 */
[----:B-1----:R-:W-:-:S02]  /*7cd40*/  IMAD.MOV.U32 R4, RZ, RZ, R13 ;  /* 0x000000ffff047224 */ /* 0x002fc400078e000d */
[----:B------:R-:W-:Y:S02]  /*7cd50*/  IMAD.MOV.U32 R5, RZ, RZ, R14 ;  /* 0x000000ffff057224 */ /* 0x000fe400078e000e */
[----:B------:R-:W5:Y:S04]  /*7cd60*/  LDL.LU R14, [R1+0x18e4] ;  /* 0x0018e400010e7983 */ /* 0x000f680000300800 */
[----:B------:R-:W5:Y:S04]  /*7cd70*/  LDL.LU R13, [R1+0x1924] ;  /* 0x00192400010d7983 */ /* 0x000f680000300800 */
[----:B------:R1:W-:Y:S01]  /*7cd80*/  LDGSTS.E [R12+0x14e00], [R4.64], P0 ;  /* 0x14e00000040c7fae */ /* 0x0003e20008121848 */
[----:B------:R-:W-:-:S05]  /*7cd90*/  IADD3 R15, P1, R15, UR7, RZ ;  /* 0x000000070f0f7c10 */ /* 0x000fca000ff3e0ff */
[----:B------:R1:W-:Y:S01]  /*7cda0*/  STL [R1+0x1764], R15 ;  /* 0x0017640f01007387 */ /* 0x0003e20000100800 */
[----:B------:R-:W-:Y:S02]  /*7cdb0*/  IADD3 R17, P2, R17, UR7, RZ ;  /* 0x0000000711117c10 */ /* 0x000fe4000ff5e0ff */
[----:B------:R-:W-:Y:S01]  /*7cdc0*/  IADD3.X R16, R16, UR6, RZ, P1, !PT ;  /* 0x0000000610107c10 */ /* 0x000fe20008ffe4ff */
[----:B-1----:R-:W-:-:S04]  /*7cdd0*/  IMAD.MOV.U32 R4, RZ, RZ, R15 ;  /* 0x000000ffff047224 */ /* 0x002fc800078e000f */
[----:B------:R1:W-:Y:S01]  /*7cde0*/  STL [R1+0x1760], R16 ;  /* 0x0017601001007387 */ /* 0x0003e20000100800 */
[----:B------:R-:W-:-:S03]  /*7cdf0*/  IADD3.X R18, R18, UR6, RZ, P2, !PT ;  /* 0x0000000612127c10 */ /* 0x000fc600097fe4ff */
[----:B------:R-:W-:Y:S04]  /*7ce00*/  STL [R1+0x17a4], R17 ;  /* 0x0017a41101007387 */ /* 0x000fe80000100800 */
[----:B------:R-:W5:Y:S01]  /*7ce10*/  LDL.LU R15, [R1+0x18e0] ;  /* 0x0018e000010f7983 */ /* 0x000f620000300800 */
[----:B------:R-:W-:-:S03]  /*7ce20*/  IMAD.MOV.U32 R5, RZ, RZ, R16 ;  /* 0x000000ffff057224 */ /* 0x000fc600078e0010 */
[----:B------:R-:W-:Y:S04]  /*7ce30*/  STL [R1+0x17a0], R18 ;  /* 0x0017a01201007387 */ /* 0x000fe80000100800 */
[----:B-1----:R-:W5:Y:S01]  /*7ce40*/  LDL.LU R16, [R1+0x1920] ;  /* 0x0019200001107983 */ /* 0x002f620000300800 */
        /* <DEDUP_REMOVED lines=8> */
[----:B----4-:R-:W-:-:S05]  /*7ced0*/  IADD3.X R11, R11, UR6, RZ, P1, !PT ;  /* 0x000000060b0b7c10 */ /* 0x010fca0008ffe4ff */
[----:B------:R1:W-:Y:S01]  /*7cee0*/  STL [R1+0x17e0], R11 ;  /* 0x0017e00b01007387 */ /* 0x0003e20000100800 */
[----:B------:R-:W-:Y:S01]  /*7cef0*/  IADD3.X R2, R2, UR6, RZ, P2, !PT ;  /* 0x0000000602027c10 */ /* 0x000fe200097fe4ff */
[----:B------:R-:W-:Y:S02]  /*7cf00*/  IMAD.MOV.U32 R5, RZ, RZ, R11 ;  /* 0x000000ffff057224 */ /* 0x000fe400078e000b */
[----:B------:R-:W-:Y:S04]  /*7cf10*/  STL [R1+0x1824], R0 ;  /* 0x0018240001007387 */ /* 0x000fe80000100800 */
[----:B------:R4:W-:Y:S04]  /*7cf20*/  STL [R1+0x1820], R2 ;  /* 0x0018200201007387 */ /* 0x0009e80000100800 */
[----:B-1----:R-:W2:Y:S04]  /*7cf30*/  LDL.LU R11, [R1+0x19c0] ;  /* 0x0019c000010b7983 */ /* 0x002ea80000300800 */
[----:B------:R-:W2:Y:S04]  /*7cf40*/  LDL.LU R10, [R1+0x19c4] ;  /* 0x0019c400010a7983 */ /* 0x000ea80000300800 */
[----:B------:R1:W-:Y:S02]  /*7cf50*/  LDGSTS.E [R12+0x16600], [R4.64], P0 ;  /* 0x16600000040c7fae */ /* 0x0003e40008121848 */
[----:B-1----:R-:W-:-:S02]  /*7cf60*/  IMAD.MOV.U32 R5, RZ, RZ, R2 ;  /* 0x000000ffff057224 */ /* 0x002fc400078e0002 */
[----:B------:R-:W-:Y:S01]  /*7cf70*/  IMAD.MOV.U32 R4, RZ, RZ, R0 ;  /* 0x000000ffff047224 */ /* 0x000fe200078e0000 */
[----:B----4-:R-:W4:Y:S04]  /*7cf80*/  LDL.LU R2, [R1+0x19d0] ;  /* 0x0019d00001027983 */ /* 0x010f280000300800 */
[----:B------:R-:W4:Y:S01]  /*7cf90*/  LDL.LU R0, [R1+0x19d4] ;  /* 0x0019d40001007983 */ /* 0x000f220000300800 */
[----:B---3--:R-:W-:Y:S02]  /*7cfa0*/  IADD3 R8, P1, R8, UR7, RZ ;  /* 0x0000000708087c10 */ /* 0x008fe4000ff3e0ff */
[----:B-----5:R-:W-:Y:S01]  /*7cfb0*/  IADD3 R6, P2, R6, UR7, RZ ;  /* 0x0000000706067c10 */ /* 0x020fe2000ff5e0ff */
[----:B------:R1:W-:Y:S01]  /*7cfc0*/  LDGSTS.E [R12+0x16e00], [R4.64], P0 ;  /* 0x16e00000040c7fae */ /* 0x0003e20008121848 */
[----:B------:R-:W-:-:S03]  /*7cfd0*/  IADD3.X R9, R9, UR6, RZ, P1, !PT ;  /* 0x0000000609097c10 */ /* 0x000fc60008ffe4ff */
[----:B------:R-:W-:Y:S04]  /*7cfe0*/  STL [R1+0x1864], R8 ;  /* 0x0018640801007387 */ /* 0x000fe80000100800 */
[----:B------:R3:W-:Y:S01]  /*7cff0*/  STL [R1+0x1860], R9 ;  /* 0x0018600901007387 */ /* 0x0007e20000100800 */
[----:B------:R-:W-:-:S03]  /*7d000*/  IADD3.X R7, R7, UR6, RZ, P2, !PT ;  /* 0x0000000607077c10 */ /* 0x000fc600097fe4ff */
[----:B------:R-:W-:Y:S01]  /*7d010*/  STL [R1+0x18a4], R6 ;  /* 0x0018a40601007387 */ /* 0x000fe20000100800 */
[----:B-1----:R-:W-:Y:S02]  /*7d020*/  IMAD.MOV.U32 R4, RZ, RZ, R8 ;  /* 0x000000ffff047224 */ /* 0x002fe400078e0008 */
[----:B------:R-:W-:Y:S01]  /*7d030*/  IMAD.MOV.U32 R5, RZ, RZ, R9 ;  /* 0x000000ffff057224 */ /* 0x000fe200078e0009 */
[----:B------:R1:W-:Y:S04]  /*7d040*/  STL [R1+0x18a0], R7 ;  /* 0x0018a00701007387 */ /* 0x0003e80000100800 */
[----:B---3--:R-:W3:Y:S04]  /*7d050*/  LDL.LU.64 R8, [R1+0xa90] ;  /* 0x000a900001087983 */ /* 0x008ee80000300a00 */
[----:B------:R-:W5:Y:S04]  /*7d060*/  LDL.LU.64 R40, [R1+0xa80] ;  /* 0x000a800001287983 */ /* 0x000f680000300a00 */
[----:B------:R1:W-:Y:S01]  /*7d070*/  LDGSTS.E [R12+0x17600], [R4.64], P0 ;  /* 0x17600000040c7fae */ /* 0x0003e20008121848 */
[----:B------:R-:W-:-:S02]  /*7d080*/  IADD3 R14, P1, R14, UR7, RZ ;  /* 0x000000070e0e7c10 */ /* 0x000fc4000ff3e0ff */
[----:B------:R-:W-:Y:S01]  /*7d090*/  IADD3 R13, P2, R13, UR7, RZ ;  /* 0x000000070d0d7c10 */ /* 0x000fe2000ff5e0ff */
[----:B-1----:R-:W-:Y:S02]  /*7d0a0*/  IMAD.MOV.U32 R4, RZ, RZ, R6 ;  /* 0x000000ffff047224 */ /* 0x002fe400078e0006 */
[----:B------:R-:W-:Y:S02]  /*7d0b0*/  IMAD.MOV.U32 R5, RZ, RZ, R7 ;  /* 0x000000ffff057224 */ /* 0x000fe400078e0007 */
[----:B------:R-:W5:Y:S04]  /*7d0c0*/  LDL.LU.64 R6, [R1+0xa70] ;  /* 0x000a700001067983 */ /* 0x000f680000300a00 */
[----:B------:R-:W-:Y:S04]  /*7d0d0*/  STL [R1+0x18e4], R14 ;  /* 0x0018e40e01007387 */ /* 0x000fe80000100800 */
[----:B------:R1:W-:Y:S02]  /*7d0e0*/  LDGSTS.E [R12+0x17e00], [R4.64], P0 ;  /* 0x17e00000040c7fae */ /* 0x0003e40008121848 */
[----:B-1----:R-:W-:Y:S01]  /*7d0f0*/  IMAD.MOV.U32 R4, RZ, RZ, R14 ;  /* 0x000000ffff047224 */ /* 0x002fe200078e000e */
[----:B------:R-:W-:-:S05]  /*7d100*/  IADD3.X R15, R15, UR6, RZ, P1, !PT ;  /* 0x000000060f0f7c10 */ /* 0x000fca0008ffe4ff */
[----:B------:R1:W-:Y:S01]  /*7d110*/  STL [R1+0x18e0], R15 ;  /* 0x0018e00f01007387 */ /* 0x0003e20000100800 */
[----:B------:R-:W-:-:S03]  /*7d120*/  IADD3.X R16, R16, UR6, RZ, P2, !PT ;  /* 0x0000000610107c10 */ /* 0x000fc600097fe4ff */
[----:B------:R-:W-:Y:S01]  /*7d130*/  STL [R1+0x1924], R13 ;  /* 0x0019240d01007387 */ /* 0x000fe20000100800 */
[----:B------:R-:W-:-:S03]  /*7d140*/  IMAD.MOV.U32 R5, RZ, RZ, R15 ;  /* 0x000000ffff057224 */ /* 0x000fc600078e000f */
[----:B------:R-:W5:Y:S04]  /*7d150*/  LDL.LU.64 R38, [R1+0xa60] ;  /* 0x000a600001267983 */ /* 0x000f680000300a00 */
[----:B------:R1:W-:Y:S04]  /*7d160*/  STL [R1+0x1920], R16 ;  /* 0x0019201001007387 */ /* 0x0003e80000100800 */
[----:B-1----:R-:W5:Y:S04]  /*7d170*/  LDL.LU.64 R14, [R1+0xa50] ;  /* 0x000a5000010e7983 */ /* 0x002f680000300a00 */
[----:B------:R1:W-:Y:S02]  /*7d180*/  LDGSTS.E [R12+0x18600], [R4.64], P0 ;  /* 0x18600000040c7fae */ /* 0x0003e40008121848 */
[----:B-1----:R-:W-:-:S02]  /*7d190*/  IMAD.MOV.U32 R5, RZ, RZ, R16 ;  /* 0x000000ffff057224 */ /* 0x002fc400078e0010 */
[----:B------:R-:W5:Y:S04]  /*7d1a0*/  LDL.LU.64 R16, [R1+0xa48] ;  /* 0x000a480001107983 */ /* 0x000f680000300a00 */
[----:B------:R-:W5:Y:S04]  /*7d1b0*/  LDL.LU.64 R18, [R1+0xa40] ;  /* 0x000a400001127983 */ /* 0x000f680000300a00 */
[----:B------:R-:W5:Y:S04]  /*7d1c0*/  LDL.LU.64 R20, [R1+0xa38] ;  /* 0x000a380001147983 */ /* 0x000f680000300a00 */
[----:B------:R-:W5:Y:S04]  /*7d1d0*/  LDL.LU.64 R22, [R1+0xa30] ;  /* 0x000a300001167983 */ /* 0x000f680000300a00 */
[----:B------:R-:W5:Y:S04]  /*7d1e0*/  LDL.LU.64 R24, [R1+0xa28] ;  /* 0x000a280001187983 */ /* 0x000f680000300a00 */
[----:B------:R-:W5:Y:S01]  /*7d1f0*/  LDL.LU.64 R36, [R1+0xa20] ;  /* 0x000a200001247983 */ /* 0x000f620000300a00 */
[----:B--2---:R-:W-:-:S04]  /*7d200*/  IADD3 R10, P1, R10, UR7, RZ ;  /* 0x000000070a0a7c10 */ /* 0x004fc8000ff3e0ff */
[----:B------:R-:W-:Y:S01]  /*7d210*/  IADD3.X R11, R11, UR6, RZ, P1, !PT ;  /* 0x000000060b0b7c10 */ /* 0x000fe20008ffe4ff */
[----:B------:R3:W-:Y:S04]  /*7d220*/  STL [R1+0x19c4], R10 ;  /* 0x0019c40a01007387 */ /* 0x0007e80000100800 */
[----:B------:R1:W-:Y:S01]  /*7d230*/  STL [R1+0x19c0], R11 ;  /* 0x0019c00b01007387 */ /* 0x0003e20000100800 */
[----:B----4-:R-:W-:-:S05]  /*7d240*/  IADD3 R0, P2, R0, UR7, RZ ;  /* 0x0000000700007c10 */ /* 0x010fca000ff5e0ff */
[----:B------:R2:W-:Y:S04]  /*7d250*/  STL [R1+0x19d4], R0 ;  /* 0x0019d40001007387 */ /* 0x0005e80000100800 */
[----:B------:R-:W4:Y:S01]  /*7d260*/  LDL.LU.64 R34, [R1+0xa18] ;  /* 0x000a180001227983 */ /* 0x000f220000300a00 */
[----:B------:R-:W-:-:S05]  /*7d270*/  IADD3.X R2, R2, UR6, RZ, P2, !PT ;  /* 0x0000000602027c10 */ /* 0x000fca00097fe4ff */
[----:B------:R1:W-:Y:S04]  /*7d280*/  STL [R1+0x19d0], R2 ;  /* 0x0019d00201007387 */ /* 0x0003e80000100800 */
[----:B------:R-:W4:Y:S04]  /*7d290*/  LDL.LU R31, [R1+0xce8] ;  /* 0x000ce800011f7983 */ /* 0x000f280000300800 */
[----:B------:R-:W4:Y:S04]  /*7d2a0*/  LDL.LU R30, [R1+0xcec] ;  /* 0x000cec00011e7983 */ /* 0x000f280000300800 */
[----:B------:R-:W4:Y:S04]  /*7d2b0*/  LDL.LU R29, [R1+0xd28] ;  /* 0x000d2800011d7983 */ /* 0x000f280000300800 */
[----:B------:R-:W4:Y:S01]  /*7d2c0*/  LDL.LU R28, [R1+0xd2c] ;  /* 0x000d2c00011c7983 */ /* 0x000f220000300800 */
[----:B------:R-:W-:-:S05]  /*7d2d0*/  IMAD.MOV.U32 R4, RZ, RZ, R13 ;  /* 0x000000ffff047224 */ /* 0x000fca00078e000d */
[----:B------:R1:W-:Y:S02]  /*7d2e0*/  LDGSTS.E [R12+0x18e00], [R4.64], P0 ;  /* 0x18e00000040c7fae */ /* 0x0003e40008121848 */
[----:B-1----:R-:W-:Y:S01]  /*7d2f0*/  IMAD.MOV.U32 R4, RZ, RZ, R10 ;  /* 0x000000ffff047224 */ /* 0x002fe200078e000a */
[----:B---3--:R-:W-:Y:S01]  /*7d300*/  IADD3 R10, P1, R8, UR7, RZ ;  /* 0x00000007080a7c10 */ /* 0x008fe2000ff3e0ff */
[----:B------:R-:W-:-:S03]  /*7d310*/  IMAD.MOV.U32 R5, RZ, RZ, R11 ;  /* 0x000000ffff057224 */ /* 0x000fc600078e000b */
[----:B------:R-:W-:Y:S02]  /*7d320*/  IADD3.X R11, R9, UR6, RZ, P1, !PT ;  /* 0x00000006090b7c10 */ /* 0x000fe40008ffe4ff */
[----:B-----5:R-:W-:Y:S01]  /*7d330*/  IADD3 R9, P1, R40, UR7, RZ ;  /* 0x0000000728097c10 */ /* 0x020fe2000ff3e0ff */
[----:B------:R1:W-:Y:S02]  /*7d340*/  LDGSTS.E [R12+0x19600], [R4.64], P0 ;  /* 0x19600000040c7fae */ /* 0x0003e40008121848 */
[----:B-1----:R-:W-:Y:S01]  /*7d350*/  IMAD.MOV.U32 R4, RZ, RZ, R0 ;  /* 0x000000ffff047224 */ /* 0x002fe200078e0000 */
[----:B--2---:R-:W-:Y:S02]  /*7d360*/  IADD3.X R0, R41, UR6, RZ, P1, !PT ;  /* 0x0000000629007c10 */ /* 0x004fe40008ffe4ff */
[----:B------:R-:W-:Y:S01]  /*7d370*/  IADD3 R8, P1, R6, UR7, RZ ;  /* 0x0000000706087c10 */ /* 0x000fe2000ff3e0ff */
[----:B------:R-:W-:-:S03]  /*7d380*/  IMAD.MOV.U32 R5, RZ, RZ, R2 ;  /* 0x000000ffff057224 */ /* 0x000fc600078e0002 */
[----:B------:R-:W-:Y:S02]  /*7d390*/  IADD3.X R2, R7, UR6, RZ, P1, !PT ;  /* 0x0000000607027c10 */ /* 0x000fe40008ffe4ff */
[----:B------:R1:W-:Y:S01]  /*7d3a0*/  LDGSTS.E [R12+0x19e00], [R4.64], P0 ;  /* 0x19e00000040c7fae */ /* 0x0003e20008121848 */
[----:B------:R-:W-:Y:S01]  /*7d3b0*/  IADD3 R7, P1, R38, UR7, RZ ;  /* 0x0000000726077c10 */ /* 0x000fe2000ff3e0ff */
[----:B------:R-:W-:Y:S02]  /*7d3c0*/  IMAD.MOV.U32 R54, RZ, RZ, R9 ;  /* 0x000000ffff367224 */ /* 0x000fe400078e0009 */
[----:B------:R2:W-:Y:S01]  /*7d3d0*/  STL.64 [R1+0xa90], R10 ;  /* 0x000a900a01007387 */ /* 0x0005e20000100a00 */
[----:B-1----:R-:W-:Y:S01]  /*7d3e0*/  IADD3.X R4, R39, UR6, RZ, P1, !PT ;  /* 0x0000000627047c10 */ /* 0x002fe20008ffe4ff */
[----:B------:R-:W-:Y:S02]  /*7d3f0*/  IMAD.MOV.U32 R55, RZ, RZ, R0 ;  /* 0x000000ffff377224 */ /* 0x000fe400078e0000 */
[----:B------:R2:W-:Y:S01]  /*7d400*/  LDGSTS.E [R12+0x1a600], [R10.64], P0 ;  /* 0x1a6000000a0c7fae */ /* 0x0005e20008121848 */
[----:B------:R-:W-:Y:S01]  /*7d410*/  IADD3 R6, P1, R14, UR7, RZ ;  /* 0x000000070e067c10 */ /* 0x000fe2000ff3e0ff */
[----:B------:R-:W-:-:S02]  /*7d420*/  IMAD.MOV.U32 R52, RZ, RZ, R8 ;  /* 0x000000ffff347224 */ /* 0x000fc400078e0008 */
[----:B------:R-:W-:Y:S01]  /*7d430*/  IMAD.MOV.U32 R53, RZ, RZ, R2 ;  /* 0x000000ffff357224 */ /* 0x000fe200078e0002 */
[----:B------:R-:W-:Y:S01]  /*7d440*/  IADD3.X R5, R15, UR6, RZ, P1, !PT ;  /* 0x000000060f057c10 */ /* 0x000fe20008ffe4ff */
[----:B------:R-:W-:Y:S02]  /*7d450*/  IMAD.MOV.U32 R50, RZ, RZ, R7 ;  /* 0x000000ffff327224 */ /* 0x000fe400078e0007 */
[----:B------:R-:W-:Y:S01]  /*7d460*/  IMAD.MOV.U32 R51, RZ, RZ, R4 ;  /* 0x000000ffff337224 */ /* 0x000fe200078e0004 */
[----:B------:R-:W-:Y:S04]  /*7d470*/  STL.64 [R1+0xa80], R54 ;  /* 0x000a803601007387 */ /* 0x000fe80000100a00 */
[----:B------:R1:W-:Y:S01]  /*7d480*/  LDGSTS.E [R12+0x1ae00], [R54.64], P0 ;  /* 0x1ae00000360c7fae */ /* 0x0003e20008121848 */
[----:B------:R-:W-:Y:S01]  /*7d490*/  IADD3 R14, P1, R16, UR7, RZ ;  /* 0x00000007100e7c10 */ /* 0x000fe2000ff3e0ff */
[----:B------:R-:W-:-:S02]  /*7d4a0*/  IMAD.MOV.U32 R48, RZ, RZ, R6 ;  /* 0x000000ffff307224 */ /* 0x000fc400078e0006 */
[----:B------:R-:W-:Y:S01]  /*7d4b0*/  IMAD.MOV.U32 R49, RZ, RZ, R5 ;  /* 0x000000ffff317224 */ /* 0x000fe200078e0005 */
[----:B------:R-:W-:Y:S01]  /*7d4c0*/  IADD3.X R13, R17, UR6, RZ, P1, !PT ;  /* 0x00000006110d7c10 */ /* 0x000fe20008ffe4ff */
[----:B------:R-:W-:Y:S01]  /*7d4d0*/  STL.64 [R1+0xa70], R52 ;  /* 0x000a703401007387 */ /* 0x000fe20000100a00 */
[----:B------:R-:W-:-:S03]  /*7d4e0*/  IADD3 R16, P1, R18, UR7, RZ ;  /* 0x0000000712107c10 */ /* 0x000fc6000ff3e0ff */
[----:B------:R1:W-:Y:S01]  /*7d4f0*/  LDGSTS.E [R12+0x1b600], [R52.64], P0 ;  /* 0x1b600000340c7fae */ /* 0x0003e20008121848 */
[----:B------:R-:W-:Y:S02]  /*7d500*/  IADD3.X R15, R19, UR6, RZ, P1, !PT ;  /* 0x00000006130f7c10 */ /* 0x000fe40008ffe4ff */
[----:B------:R-:W-:Y:S01]  /*7d510*/  IADD3 R18, P1, R20, UR7, RZ ;  /* 0x0000000714127c10 */ /* 0x000fe2000ff3e0ff */
[----:B------:R-:W-:Y:S02]  /*7d520*/  IMAD.MOV.U32 R46, RZ, RZ, R14 ;  /* 0x000000ffff2e7224 */ /* 0x000fe400078e000e */
[----:B------:R-:W-:Y:S01]  /*7d530*/  IMAD.MOV.U32 R47, RZ, RZ, R13 ;  /* 0x000000ffff2f7224 */ /* 0x000fe200078e000d */
[----:B------:R-:W-:Y:S01]  /*7d540*/  IADD3.X R17, R21, UR6, RZ, P1, !PT ;  /* 0x0000000615117c10 */ /* 0x000fe20008ffe4ff */
[----:B------:R-:W-:Y:S01]  /*7d550*/  IMAD.MOV.U32 R44, RZ, RZ, R16 ;  /* 0x000000ffff2c7224 */ /* 0x000fe200078e0010 */
[----:B------:R-:W-:Y:S01]  /*7d560*/  IADD3 R20, P1, R22, UR7, RZ ;  /* 0x0000000716147c10 */ /* 0x000fe2000ff3e0ff */
[----:B------:R-:W-:Y:S03]  /*7d570*/  STL.64 [R1+0xa60], R50 ;  /* 0x000a603201007387 */ /* 0x000fe60000100a00 */
[----:B------:R-:W-:Y:S01]  /*7d580*/  IADD3.X R19, R23, UR6, RZ, P1, !PT ;  /* 0x0000000617137c10 */ /* 0x000fe20008ffe4ff */
[----:B------:R1:W-:Y:S01]  /*7d590*/  LDGSTS.E [R12+0x1be00], [R50.64], P0 ;  /* 0x1be00000320c7fae */ /* 0x0003e20008121848 */
[----:B------:R-:W-:Y:S01]  /*7d5a0*/  IADD3 R22, P1, R24, UR7, RZ ;  /* 0x0000000718167c10 */ /* 0x000fe2000ff3e0ff */
[----:B------:R-:W-:-:S02]  /*7d5b0*/  IMAD.MOV.U32 R45, RZ, RZ, R15 ;  /* 0x000000ffff2d7224 */ /* 0x000fc400078e000f */
[----:B------:R-:W-:Y:S01]  /*7d5c0*/  IMAD.MOV.U32 R42, RZ, RZ, R18 ;  /* 0x000000ffff2a7224 */ /* 0x000fe200078e0012 */
[----:B------:R-:W-:Y:S01]  /*7d5d0*/  IADD3.X R21, R25, UR6, RZ, P1, !PT ;  /* 0x0000000619157c10 */ /* 0x000fe20008ffe4ff */
[----:B------:R-:W-:Y:S01]  /*7d5e0*/  IMAD.MOV.U32 R43, RZ, RZ, R17 ;  /* 0x000000ffff2b7224 */ /* 0x000fe200078e0011 */
[----:B------:R-:W-:Y:S01]  /*7d5f0*/  IADD3 R24, P1, R36, UR7, RZ ;  /* 0x0000000724187c10 */ /* 0x000fe2000ff3e0ff */
[----:B------:R-:W-:Y:S01]  /*7d600*/  IMAD.MOV.U32 R40, RZ, RZ, R20 ;  /* 0x000000ffff287224 */ /* 0x000fe200078e0014 */
[----:B------:R-:W-:Y:S02]  /*7d610*/  STL.64 [R1+0xa50], R48 ;  /* 0x000a503001007387 */ /* 0x000fe40000100a00 */
[----:B------:R-:W-:Y:S01]  /*7d620*/  IADD3.X R23, R37, UR6, RZ, P1, !PT ;  /* 0x0000000625177c10 */ /* 0x000fe20008ffe4ff */
        /* <DEDUP_REMOVED lines=11> */
[----:B------:R1:W-:Y:S04]  /*7d6e0*/  LDGSTS.E [R12+0x1c600], [R48.64], P0 ;  /* 0x1c600000300c7fae */ /* 0x0003e80008121848 */
[----:B------:R1:W-:Y:S04]  /*7d6f0*/  LDGSTS.E [R12+0x1ce00], [R46.64], P0 ;  /* 0x1ce000002e0c7fae */ /* 0x0003e80008121848 */
[----:B------:R1:W-:Y:S04]  /*7d700*/  LDGSTS.E [R12+0x1d600], [R44.64], P0 ;  /* 0x1d6000002c0c7fae */ /* 0x0003e80008121848 */
[----:B------:R1:W-:Y:S01]  /*7d710*/  LDGSTS.E [R12+0x1de00], [R42.64], P0 ;  /* 0x1de000002a0c7fae */ /* 0x0003e20008121848 */
[----:B------:R-:W-:-:S03]  /*7d720*/  LOP3.LUT R32, R32, 0x70, RZ, 0x3c, !PT ;  /* 0x0000007020207812 */ /* 0x000fc600078e3cff */
[----:B------:R1:W-:Y:S04]  /*7d730*/  LDGSTS.E [R12+0x1e600], [R40.64], P0 ;  /* 0x1e600000280c7fae */ /* 0x0003e80008121848 */
[----:B------:R1:W-:Y:S04]  /*7d740*/  LDGSTS.E [R12+0x1ee00], [R38.64], P0 ;  /* 0x1ee00000260c7fae */ /* 0x0003e80008121848 */
[----:B------:R1:W-:Y:S01]  /*7d750*/  LDGSTS.E [R12+0x1f600], [R36.64], P0 ;  /* 0x1f600000240c7fae */ /* 0x0003e20008121848 */
[----:B----4-:R-:W-:-:S04]  /*7d760*/  IADD3 R26, P1, R34, UR7, RZ ;  /* 0x00000007221a7c10 */ /* 0x010fc8000ff3e0ff */
[----:B------:R-:W-:Y:S01]  /*7d770*/  IADD3.X R25, R35, UR6, RZ, P1, !PT ;  /* 0x0000000623197c10 */ /* 0x000fe20008ffe4ff */
[----:B------:R-:W-:-:S04]  /*7d780*/  IMAD.MOV.U32 R34, RZ, RZ, R26 ;  /* 0x000000ffff227224 */ /* 0x000fc800078e001a */
[----:B------:R-:W-:-:S05]  /*7d790*/  IMAD.MOV.U32 R35, RZ, RZ, R25 ;  /* 0x000000ffff237224 */ /* 0x000fca00078e0019 */
[----:B------:R-:W-:Y:S04]  /*7d7a0*/  STL.64 [R1+0xa18], R34 ;  /* 0x000a182201007387 */ /* 0x000fe80000100a00 */
[----:B------:R-:W3:Y:S04]  /*7d7b0*/  LDL.LU R7, [R1+0xd6c] ;  /* 0x000d6c0001077983 */ /* 0x000ee80000300800 */
[----:B------:R-:W4:Y:S04]  /*7d7c0*/  LDL.LU R2, [R1+0xdac] ;  /* 0x000dac0001027983 */ /* 0x000f280000300800 */
[----:B------:R-:W5:Y:S04]  /*7d7d0*/  LDL.LU R13, [R1+0xd68] ;  /* 0x000d6800010d7983 */ /* 0x000f680000300800 */
[----:B--2---:R-:W2:Y:S04]  /*7d7e0*/  LDL.LU R10, [R1+0xda8] ;  /* 0x000da800010a7983 */ /* 0x004ea80000300800 */
[----:B------:R-:W2:Y:S04]  /*7d7f0*/  LDL.LU R15, [R1+0xde8] ;  /* 0x000de800010f7983 */ /* 0x000ea80000300800 */
[----:B------:R-:W2:Y:S04]  /*7d800*/  LDL.LU R8, [R1+0xdec] ;  /* 0x000dec0001087983 */ /* 0x000ea80000300800 */
[----:B------:R-:W2:Y:S04]  /*7d810*/  LDL.LU R18, [R1+0xe28] ;  /* 0x000e280001127983 */ /* 0x000ea80000300800 */
[----:B------:R-:W2:Y:S01]  /*7d820*/  LDL.LU R17, [R1+0xe2c] ;  /* 0x000e2c0001117983 */ /* 0x000ea20000300800 */
[----:B------:R-:W-:-:S02]  /*7d830*/  IADD3 R30, P1, R30, UR7, RZ ;  /* 0x000000071e1e7c10 */ /* 0x000fc4000ff3e0ff */
[----:B------:R-:W-:Y:S01]  /*7d840*/  IADD3 R28, P2, R28, UR7, RZ ;  /* 0x000000071c1c7c10 */ /* 0x000fe2000ff5e0ff */
[----:B------:R1:W-:Y:S01]  /*7d850*/  LDGSTS.E [R12+0x1fe00], [R34.64], P0 ;  /* 0x1fe00000220c7fae */ /* 0x0003e20008121848 */
[----:B------:R-:W-:-:S03]  /*7d860*/  IADD3.X R31, R31, UR6, RZ, P1, !PT ;  /* 0x000000061f1f7c10 */ /* 0x000fc60008ffe4ff */
[----:B------:R-:W-:Y:S04]  /*7d870*/  STL [R1+0xcec], R30 ;  /* 0x000cec1e01007387 */ /* 0x000fe80000100800 */
[----:B------:R-:W-:Y:S04]  /*7d880*/  STL [R1+0xd2c], R28 ;  /* 0x000d2c1c01007387 */ /* 0x000fe80000100800 */
[----:B------:R-:W-:Y:S04]  /*7d890*/  STL [R1+0xce8], R31 ;  /* 0x000ce81f01007387 */ /* 0x000fe80000100800 */
[----:B------:R-:W2:Y:S04]  /*7d8a0*/  LDL.LU R6, [R1+0xe6c] ;  /* 0x000e6c0001067983 */ /* 0x000ea80000300800 */
[----:B------:R-:W2:Y:S04]  /*7d8b0*/  LDL.LU R9, [R1+0xeac] ;  /* 0x000eac0001097983 */ /* 0x000ea80000300800 */
[----:B------:R-:W2:Y:S04]  /*7d8c0*/  LDL.LU R14, [R1+0xe68] ;  /* 0x000e6800010e7983 */ /* 0x000ea80000300800 */
[----:B------:R-:W2:Y:S01]  /*7d8d0*/  LDL.LU R16, [R1+0xea8] ;  /* 0x000ea80001107983 */ /* 0x000ea20000300800 */
[----:B-1----:R-:W-:Y:S01]  /*7d8e0*/  IMAD.U32 R12, RZ, RZ, UR5 ;  /* 0x00000005ff0c7e24 */ /* 0x002fe2000f8e00ff */
[----:B------:R-:W-:Y:S01]  /*7d8f0*/  IADD3.X R29, R29, UR6, RZ, P2, !PT ;  /* 0x000000061d1d7c10 */ /* 0x000fe200097fe4ff */
[----:B------:R-:W-:-:S02]  /*7d900*/  IMAD.MOV.U32 R4, RZ, RZ, R30 ;  /* 0x000000ffff047224 */ /* 0x000fc400078e001e */
[----:B------:R-:W-:Y:S02]  /*7d910*/  IMAD R12, R12, 0x20000, R32 ;  /* 0x000200000c0c7824 */ /* 0x000fe400078e0220 */
[----:B------:R-:W-:Y:S01]  /*7d920*/  IMAD.MOV.U32 R5, RZ, RZ, R31 ;  /* 0x000000ffff057224 */ /* 0x000fe200078e001f */
[----:B------:R-:W-:Y:S04]  /*7d930*/  STL [R1+0xd28], R29 ;  /* 0x000d281d01007387 */ /* 0x000fe80000100800 */
[----:B------:R1:W-:Y:S04]  /*7d940*/  LDGSTS.E [R12+0x700], [R4.64], P0 ;  /* 0x00700000040c7fae */ /* 0x0003e80008121848 */
[----:B------:R-:W2:Y:S04]  /*7d950*/  LDL.LU R0, [R1+0xeec] ;  /* 0x000eec0001007983 */ /* 0x000ea80000300800 */
[----:B------:R-:W2:Y:S01]  /*7d960*/  LDL.LU R11, [R1+0xf2c] ;  /* 0x000f2c00010b7983 */ /* 0x000ea20000300800 */
[----:B-1----:R-:W-:-:S02]  /*7d970*/  IMAD.MOV.U32 R4, RZ, RZ, R28 ;  /* 0x000000ffff047224 */ /* 0x002fc400078e001c */
[----:B------:R-:W-:-:S05]  /*7d980*/  IMAD.MOV.U32 R5, RZ, RZ, R29 ;  /* 0x000000ffff057224 */ /* 0x000fca00078e001d */
[----:B------:R1:W-:Y:S01]  /*7d990*/  LDGSTS.E [R12+0xf00], [R4.64], P0 ;  /* 0x00f00000040c7fae */ /* 0x0003e20008121848 */
[----:B---3--:R-:W-:Y:S02]  /*7d9a0*/  IADD3 R7, P1, R7, UR7, RZ ;  /* 0x0000000707077c10 */ /* 0x008fe4000ff3e0ff */
[----:B----4-:R-:W-:Y:S02]  /*7d9b0*/  IADD3 R2, P2, R2, UR7, RZ ;  /* 0x0000000702027c10 */ /* 0x010fe4000ff5e0ff */
[----:B-----5:R-:W-:Y:S01]  /*7d9c0*/  IADD3.X R13, R13, UR6, RZ, P1, !PT ;  /* 0x000000060d0d7c10 */ /* 0x020fe20008ffe4ff */
[----:B------:R3:W-:Y:S01]  /*7d9d0*/  STL [R1+0xd6c], R7 ;  /* 0x000d6c0701007387 */ /* 0x0007e20000100800 */
[----:B-1----:R-:W-:Y:S01]  /*7d9e0*/  IMAD.MOV.U32 R4, RZ, RZ, R7 ;  /* 0x000000ffff047224 */ /* 0x002fe200078e0007 */
[----:B--2---:R-:W-:Y:S02]  /*7d9f0*/  IADD3.X R10, R10, UR6, RZ, P2, !PT ;  /* 0x000000060a0a7c10 */ /* 0x004fe400097fe4ff */
[----:B------:R1:W-:Y:S01]  /*7da00*/  STL [R1+0xd68], R13 ;  /* 0x000d680d01007387 */ /* 0x0003e20000100800 */
[----:B------:R-:W-:-:S03]  /*7da10*/  IMAD.MOV.U32 R5, RZ, RZ, R13 ;  /* 0x000000ffff057224 */ /* 0x000fc600078e000d */
[----:B------:R-:W-:Y:S04]  /*7da20*/  STL [R1+0xdac], R2 ;  /* 0x000dac0201007387 */ /* 0x000fe80000100800 */
[----:B---3--:R-:W2:Y:S01]  /*7da30*/  LDL.LU R7, [R1+0xee8] ;  /* 0x000ee80001077983 */ /* 0x008ea20000300800 */
[----:B------:R-:W-:-:S03]  /*7da40*/  IADD3 R8, P1, R8, UR7, RZ ;  /* 0x0000000708087c10 */ /* 0x000fc6000ff3e0ff */
[----:B------:R3:W-:Y:S01]  /*7da50*/  STL [R1+0xda8], R10 ;  /* 0x000da80a01007387 */ /* 0x0007e20000100800 */
[----:B------:R-:W-:-:S03]  /*7da60*/  IADD3.X R15, R15, UR6, RZ, P1, !PT ;  /* 0x000000060f0f7c10 */ /* 0x000fc60008ffe4ff */
[----:B-1----:R-:W4:Y:S01]  /*7da70*/  LDL.LU R13, [R1+0xf28] ;  /* 0x000f2800010d7983 */ /* 0x002f220000300800 */
[----:B------:R-:W-:-:S03]  /*7da80*/  IADD3 R17, P2, R17, UR7, RZ ;  /* 0x0000000711117c10 */ /* 0x000fc6000ff5e0ff */
[----:B------:R1:W-:Y:S01]  /*7da90*/  LDGSTS.E [R12+0x1700], [R4.64], P0 ;  /* 0x01700000040c7fae */ /* 0x0003e20008121848 */
[----:B------:R-:W-:Y:S01]  /*7daa0*/  IADD3.X R18, R18, UR6, RZ, P2, !PT ;  /* 0x0000000612127c10 */ /* 0x000fe200097fe4ff */
[----:B-1----:R-:W-:Y:S02]  /*7dab0*/  IMAD.MOV.U32 R4, RZ, RZ, R2 ;  /* 0x000000ffff047224 */ /* 0x002fe400078e0002 */
[----:B------:R-:W-:Y:S02]  /*7dac0*/  IMAD.MOV.U32 R5, RZ, RZ, R10 ;  /* 0x000000ffff057224 */ /* 0x000fe400078e000a */
[----:B---3--:R-:W3:Y:S04]  /*7dad0*/  LDL.LU R10, [R1+0xf6c] ;  /* 0x000f6c00010a7983 */ /* 0x008ee80000300800 */
[----:B------:R-:W2:Y:S04]  /*7dae0*/  LDL.LU R2, [R1+0xfac] ;  /* 0x000fac0001027983 */ /* 0x000ea80000300800 */
[----:B------:R-:W-:Y:S04]  /*7daf0*/  STL [R1+0xdec], R8 ;  /* 0x000dec0801007387 */ /* 0x000fe80000100800 */
[----:B------:R1:W-:Y:S04]  /*7db00*/  LDGSTS.E [R12+0x1f00], [R4.64], P0 ;  /* 0x01f00000040c7fae */ /* 0x0003e80008121848 */
[----:B------:R1:W-:Y:S04]  /*7db10*/  STL [R1+0xde8], R15 ;  /* 0x000de80f01007387 */ /* 0x0003e80000100800 */
[----:B------:R-:W-:Y:S01]  /*7db20*/  STL [R1+0xe2c], R17 ;  /* 0x000e2c1101007387 */ /* 0x000fe20000100800 */
[----:B-1----:R-:W-:-:S03]  /*7db30*/  IMAD.MOV.U32 R5, RZ, RZ, R15 ;  /* 0x000000ffff057224 */ /* 0x002fc600078e000f */
[----:B------:R-:W2:Y:S01]  /*7db40*/  LDL.LU R15, [R1+0xf68] ;  /* 0x000f6800010f7983 */ /* 0x000ea20000300800 */
[----:B------:R-:W-:-:S03]  /*7db50*/  IMAD.MOV.U32 R4, RZ, RZ, R8 ;  /* 0x000000ffff047224 */ /* 0x000fc600078e0008 */
[----:B------:R-:W-:Y:S04]  /*7db60*/  STL [R1+0xe28], R18 ;  /* 0x000e281201007387 */ /* 0x000fe80000100800 */
[----:B------:R-:W2:Y:S01]  /*7db70*/  LDL.LU R8, [R1+0xfa8] ;  /* 0x000fa80001087983 */ /* 0x000ea20000300800 */
[----:B------:R-:W-:-:S03]  /*7db80*/  IADD3 R6, P1, R6, UR7, RZ ;  /* 0x0000000706067c10 */ /* 0x000fc6000ff3e0ff */
[----:B------:R1:W-:Y:S01]  /*7db90*/  LDGSTS.E [R12+0x2700], [R4.64], P0 ;  /* 0x02700000040c7fae */ /* 0x0003e20008121848 */
[----:B------:R-:W-:Y:S02]  /*7dba0*/  IADD3.X R14, R14, UR6, RZ, P1, !PT ;  /* 0x000000060e0e7c10 */ /* 0x000fe40008ffe4ff */
[----:B------:R-:W-:Y:S01]  /*7dbb0*/  IADD3 R9, P2, R9, UR7, RZ ;  /* 0x0000000709097c10 */ /* 0x000fe2000ff5e0ff */
[----:B------:R-:W-:Y:S01]  /*7dbc0*/  STL [R1+0xe6c], R6 ;  /* 0x000e6c0601007387 */ /* 0x000fe20000100800 */
[----:B-1----:R-:W-:Y:S02]  /*7dbd0*/  IMAD.MOV.U32 R4, RZ, RZ, R17 ;  /* 0x000000ffff047224 */ /* 0x002fe400078e0011 */
[----:B------:R-:W-:Y:S01]  /*7dbe0*/  IMAD.MOV.U32 R5, RZ, RZ, R18 ;  /* 0x000000ffff057224 */ /* 0x000fe200078e0012 */
[----:B------:R-:W-:Y:S01]  /*7dbf0*/  IADD3.X R16, R16, UR6, RZ, P2, !PT ;  /* 0x0000000610107c10 */ /* 0x000fe200097fe4ff */
[----:B------:R1:W-:Y:S04]  /*7dc00*/  STL [R1+0xe68], R14 ;  /* 0x000e680e01007387 */ /* 0x0003e80000100800 */
[----:B------:R1:W-:Y:S04]  /*7dc10*/  LDGSTS.E [R12+0x2f00], [R4.64], P0 ;  /* 0x02f00000040c7fae */ /* 0x0003e80008121848 */
[----:B------:R-:W-:Y:S01]  /*7dc20*/  STL [R1+0xeac], R9 ;  /* 0x000eac0901007387 */ /* 0x000fe20000100800 */
[----:B-1----:R-:W-:-:S02]  /*7dc30*/  IMAD.MOV.U32 R4, RZ, RZ, R6 ;  /* 0x000000ffff047224 */ /* 0x002fc400078e0006 */
[----:B------:R-:W-:Y:S02]  /*7dc40*/  IMAD.MOV.U32 R5, RZ, RZ, R14 ;  /* 0x000000ffff057224 */ /* 0x000fe400078e000e */
[----:B------:R-:W2:Y:S04]  /*7dc50*/  LDL.LU R14, [R1+0xfec] ;  /* 0x000fec00010e7983 */ /* 0x000ea80000300800 */
[----:B------:R1:W-:Y:S04]  /*7dc60*/  STL [R1+0xea8], R16 ;  /* 0x000ea81001007387 */ /* 0x0003e80000100800 */
[----:B------:R1:W-:Y:S04]  /*7dc70*/  LDGSTS.E [R12+0x3700], [R4.64], P0 ;  /* 0x03700000040c7fae */ /* 0x0003e80008121848 */
[----:B------:R-:W2:Y:S01]  /*7dc80*/  LDL.LU R6, [R1+0x102c] ;  /* 0x00102c0001067983 */ /* 0x000ea20000300800 */
[----:B-1----:R-:W-:-:S03]  /*7dc90*/  IMAD.MOV.U32 R5, RZ, RZ, R16 ;  /* 0x000000ffff057224 */ /* 0x002fc600078e0010 */
[----:B------:R-:W2:Y:S01]  /*7dca0*/  LDL.LU R16, [R1+0xfe8] ;  /* 0x000fe80001107983 */ /* 0x000ea20000300800 */
[----:B------:R-:W-:-:S03]  /*7dcb0*/  IMAD.MOV.U32 R4, RZ, RZ, R9 ;  /* 0x000000ffff047224 */ /* 0x000fc600078e0009 */
[----:B------:R-:W2:Y:S01]  /*7dcc0*/  LDL.LU R9, [R1+0x1028] ;  /* 0x0010280001097983 */ /* 0x000ea20000300800 */
        /* <DEDUP_REMOVED lines=8> */
[----:B----4-:R-:W-:-:S03]  /*7dd50*/  IADD3.X R13, R13, UR6, RZ, P2, !PT ;  /* 0x000000060d0d7c10 */ /* 0x010fc600097fe4ff */
[----:B------:R2:W-:Y:S04]  /*7dd60*/  STL [R1+0xf2c], R11 ;  /* 0x000f2c0b01007387 */ /* 0x0005e80000100800 */
[----:B------:R4:W-:Y:S04]  /*7dd70*/  LDGSTS.E [R12+0x4700], [R4.64], P0 ;  /* 0x04700000040c7fae */ /* 0x0009e80008121848 */
[----:B-1----:R-:W5:Y:S04]  /*7dd80*/  LDL.LU R7, [R1+0x106c] ;  /* 0x00106c0001077983 */ /* 0x002f680000300800 */
[----:B------:R1:W-:Y:S04]  /*7dd90*/  STL [R1+0xf28], R13 ;  /* 0x000f280d01007387 */ /* 0x0003e80000100800 */
[----:B------:R-:W5:Y:S01]  /*7dda0*/  LDL.LU R0, [R1+0x10ac] ;  /* 0x0010ac0001007983 */ /* 0x000f620000300800 */
[----:B----4-:R-:W-:Y:S01]  /*7ddb0*/  IMAD.MOV.U32 R4, RZ, RZ, R11 ;  /* 0x000000ffff047224 */ /* 0x010fe200078e000b */
[----:B---3--:R-:W-:-:S02]  /*7ddc0*/  IADD3 R10, P1, R10, UR7, RZ ;  /* 0x000000070a0a7c10 */ /* 0x008fc4000ff3e0ff */
[----:B--2---:R-:W2:Y:S01]  /*7ddd0*/  LDL.LU R11, [R1+0x1068] ;  /* 0x00106800010b7983 */ /* 0x004ea20000300800 */
[----:B------:R-:W-:Y:S01]  /*7dde0*/  IMAD.MOV.U32 R5, RZ, RZ, R13 ;  /* 0x000000ffff057224 */ /* 0x000fe200078e000d */
[----:B------:R-:W-:Y:S02]  /*7ddf0*/  IADD3 R2, P2, R2, UR7, RZ ;  /* 0x0000000702027c10 */ /* 0x000fe4000ff5e0ff */
[----:B-1----:R-:W3:Y:S04]  /*7de00*/  LDL.LU R13, [R1+0x10a8] ;  /* 0x0010a800010d7983 */ /* 0x002ee80000300800 */
[----:B------:R1:W-:Y:S04]  /*7de10*/  STL [R1+0xf6c], R10 ;  /* 0x000f6c0a01007387 */ /* 0x0003e80000100800 */
[----:B------:R4:W-:Y:S01]  /*7de20*/  LDGSTS.E [R12+0x4f00], [R4.64], P0 ;  /* 0x04f00000040c7fae */ /* 0x0009e20008121848 */
[----:B------:R-:W-:Y:S01]  /*7de30*/  IADD3.X R15, R15, UR6, RZ, P1, !PT ;  /* 0x000000060f0f7c10 */ /* 0x000fe20008ffe4ff */
[----:B----4-:R-:W-:-:S04]  /*7de40*/  IMAD.MOV.U32 R4, RZ, RZ, R10 ;  /* 0x000000ffff047224 */ /* 0x010fc800078e000a */
[----:B------:R4:W-:Y:S01]  /*7de50*/  STL [R1+0xf68], R15 ;  /* 0x000f680f01007387 */ /* 0x0009e20000100800 */
[----:B------:R-:W-:-:S03]  /*7de60*/  IADD3.X R8, R8, UR6, RZ, P2, !PT ;  /* 0x0000000608087c10 */ /* 0x000fc600097fe4ff */
[----:B------:R4:W-:Y:S01]  /*7de70*/  STL [R1+0xfac], R2 ;  /* 0x000fac0201007387 */ /* 0x0009e20000100800 */
[----:B------:R-:W-:-:S03]  /*7de80*/  IMAD.MOV.U32 R5, RZ, RZ, R15 ;  /* 0x000000ffff057224 */ /* 0x000fc600078e000f */
[----:B-1----:R-:W3:Y:S04]  /*7de90*/  LDL.LU R10, [R1+0x10ec] ;  /* 0x0010ec00010a7983 */ /* 0x002ee80000300800 */
[----:B------:R1:W-:Y:S04]  /*7dea0*/  STL [R1+0xfa8], R8 ;  /* 0x000fa80801007387 */ /* 0x0003e80000100800 */
[----:B------:R-:W3:Y:S04]  /*7deb0*/  LDL.LU R17, [R1+0x112c] ;  /* 0x00112c0001117983 */ /* 0x000ee80000300800 */
[----:B----4-:R-:W4:Y:S04]  /*7dec0*/  LDL.LU R15, [R1+0x10e8] ;  /* 0x0010e800010f7983 */ /* 0x010f280000300800 */
[----:B------:R-:W4:Y:S04]  /*7ded0*/  LDL.LU R18, [R1+0x1128] ;  /* 0x0011280001127983 */ /* 0x000f280000300800 */
[----:B------:R1:W-:Y:S01]  /*7dee0*/  LDGSTS.E [R12+0x5700], [R4.64], P0 ;  /* 0x05700000040c7fae */ /* 0x0003e20008121848 */
[----:B------:R-:W-:Y:S01]  /*7def0*/  IADD3 R14, P1, R14, UR7, RZ ;  /* 0x000000070e0e7c10 */ /* 0x000fe2000ff3e0ff */
[----:B-1----:R-:W-:-:S02]  /*7df00*/  IMAD.MOV.U32 R4, RZ, RZ, R2 ;  /* 0x000000ffff047224 */ /* 0x002fc400078e0002 */
[----:B------:R-:W-:Y:S01]  /*7df10*/  IMAD.MOV.U32 R5, RZ, RZ, R8 ;  /* 0x000000ffff057224 */ /* 0x000fe200078e0008 */
[----:B------:R-:W4:Y:S04]  /*7df20*/  LDL.LU R2, [R1+0x116c] ;  /* 0x00116c0001027983 */ /* 0x000f280000300800 */
[----:B------:R-:W4:Y:S01]  /*7df30*/  LDL.LU R8, [R1+0x11ac] ;  /* 0x0011ac0001087983 */ /* 0x000f220000300800 */
[----:B------:R-:W-:-:S03]  /*7df40*/  IADD3 R6, P2, R6, UR7, RZ ;  /* 0x0000000706067c10 */ /* 0x000fc6000ff5e0ff */
[----:B------:R1:W-:Y:S04]  /*7df50*/  STL [R1+0xfec], R14 ;  /* 0x000fec0e01007387 */ /* 0x0003e80000100800 */
[----:B------:R1:W-:Y:S01]  /*7df60*/  LDGSTS.E [R12+0x5f00], [R4.64], P0 ;  /* 0x05f00000040c7fae */ /* 0x0003e20008121848 */
[----:B------:R-:W-:Y:S02]  /*7df70*/  IADD3.X R16, R16, UR6, RZ, P1, !PT ;  /* 0x0000000610107c10 */ /* 0x000fe40008ffe4ff */
[----:B------:R-:W-:-:S03]  /*7df80*/  IADD3.X R9, R9, UR6, RZ, P2, !PT ;  /* 0x0000000609097c10 */ /* 0x000fc600097fe4ff */
[----:B------:R1:W-:Y:S02]  /*7df90*/  STL [R1+0xfe8], R16 ;  /* 0x000fe81001007387 */ /* 0x0003e40000100800 */
[----:B-1----:R-:W-:Y:S02]  /*7dfa0*/  IMAD.MOV.U32 R4, RZ, RZ, R14 ;  /* 0x000000ffff047224 */ /* 0x002fe400078e000e */
[----:B------:R1:W-:Y:S04]  /*7dfb0*/  STL [R1+0x102c], R6 ;  /* 0x00102c0601007387 */ /* 0x0003e80000100800 */
[----:B------:R-:W4:Y:S01]  /*7dfc0*/  LDL.LU R14, [R1+0x1168] ;  /* 0x00116800010e7983 */ /* 0x000f220000300800 */
[----:B------:R-:W-:-:S03]  /*7dfd0*/  IMAD.MOV.U32 R5, RZ, RZ, R16 ;  /* 0x000000ffff057224 */ /* 0x000fc600078e0010 */
[----:B------:R1:W-:Y:S04]  /*7dfe0*/  STL [R1+0x1028], R9 ;  /* 0x0010280901007387 */ /* 0x0003e80000100800 */
        /* <DEDUP_REMOVED lines=13> */
[----:B------:R1:W-:Y:S01]  /*7e0c0*/  STL [R1+0x1068], R11 ;  /* 0x0010680b01007387 */ /* 0x0003e20000100800 */
[----:B------:R-:W-:-:S03]  /*7e0d0*/  IMAD.MOV.U32 R5, RZ, RZ, R11 ;  /* 0x000000ffff057224 */ /* 0x000fc600078e000b */
[----:B------:R-:W-:Y:S04]  /*7e0e0*/  STL [R1+0x10ac], R0 ;  /* 0x0010ac0001007387 */ /* 0x000fe80000100800 */
[----:B-----5:R-:W2:Y:S04]  /*7e0f0*/  LDL.LU R7, [R1+0x11e8] ;  /* 0x0011e80001077983 */ /* 0x020ea80000300800 */
[----:B------:R3:W-:Y:S04]  /*7e100*/  STL [R1+0x10a8], R13 ;  /* 0x0010a80d01007387 */ /* 0x0007e80000100800 */
[----:B-1----:R-:W5:Y:S04]  /*7e110*/  LDL.LU R11, [R1+0x1228] ;  /* 0x00122800010b7983 */ /* 0x002f680000300800 */
[----:B------:R1:W-:Y:S01]  /*7e120*/  LDGSTS.E [R12+0x7700], [R4.64], P0 ;  /* 0x07700000040c7fae */ /* 0x0003e20008121848 */
[----:B------:R-:W-:Y:S01]  /*7e130*/  IADD3 R10, P1, R10, UR7, RZ ;  /* 0x000000070a0a7c10 */ /* 0x000fe2000ff3e0ff */
[----:B-1----:R-:W-:-:S02]  /*7e140*/  IMAD.MOV.U32 R4, RZ, RZ, R0 ;  /* 0x000000ffff047224 */ /* 0x002fc400078e0000 */
[----:B------:R-:W-:Y:S02]  /*7e150*/  IMAD.MOV.U32 R5, RZ, RZ, R13 ;  /* 0x000000ffff057224 */ /* 0x000fe400078e000d */
[----:B---3--:R-:W3:Y:S01]  /*7e160*/  LDL.LU R13, [R1+0x126c] ;  /* 0x00126c00010d7983 */ /* 0x008ee20000300800 */
[----:B------:R-:W-:-:S03]  /*7e170*/  IADD3 R17, P2, R17, UR7, RZ ;  /* 0x0000000711117c10 */ /* 0x000fc6000ff5e0ff */
[----:B------:R-:W3:Y:S01]  /*7e180*/  LDL.LU R0, [R1+0x12ac] ;  /* 0x0012ac0001007983 */ /* 0x000ee20000300800 */
[----:B----4-:R-:W-:-:S03]  /*7e190*/  IADD3.X R15, R15, UR6, RZ, P1, !PT ;  /* 0x000000060f0f7c10 */ /* 0x010fc60008ffe4ff */
[----:B------:R-:W-:Y:S01]  /*7e1a0*/  STL [R1+0x10ec], R10 ;  /* 0x0010ec0a01007387 */ /* 0x000fe20000100800 */
[----:B------:R-:W-:-:S03]  /*7e1b0*/  IADD3.X R18, R18, UR6, RZ, P2, !PT ;  /* 0x0000000612127c10 */ /* 0x000fc600097fe4ff */
[----:B------:R1:W-:Y:S04]  /*7e1c0*/  LDGSTS.E [R12+0x7f00], [R4.64], P0 ;  /* 0x07f00000040c7fae */ /* 0x0003e80008121848 */
[----:B------:R4:W-:Y:S04]  /*7e1d0*/  STL [R1+0x10e8], R15 ;  /* 0x0010e80f01007387 */ /* 0x0009e80000100800 */
[----:B------:R-:W-:Y:S01]  /*7e1e0*/  STL [R1+0x112c], R17 ;  /* 0x00112c1101007387 */ /* 0x000fe20000100800 */
[----:B-1----:R-:W-:-:S03]  /*7e1f0*/  IMAD.MOV.U32 R5, RZ, RZ, R15 ;  /* 0x000000ffff057224 */ /* 0x002fc600078e000f */
[----:B----4-:R-:W4:Y:S01]  /*7e200*/  LDL.LU R15, [R1+0x1268] ;  /* 0x00126800010f7983 */ /* 0x010f220000300800 */
        /* <DEDUP_REMOVED lines=9> */
[----:B------:R1:W-:Y:S01]  /*7e2a0*/  LDGSTS.E [R12+0x8f00], [R4.64], P0 ;  /* 0x08f00000040c7fae */ /* 0x0003e20008121848 */
[----:B------:R-:W-:Y:S01]  /*7e2b0*/  IADD3.X R14, R14, UR6, RZ, P1, !PT ;  /* 0x000000060e0e7c10 */ /* 0x000fe20008ffe4ff */
[----:B-1----:R-:W-:-:S04]  /*7e2c0*/  IMAD.MOV.U32 R4, RZ, RZ, R2 ;  /* 0x000000ffff047224 */ /* 0x002fc800078e0002 */
[----:B------:R1:W-:Y:S01]  /*7e2d0*/  STL [R1+0x1168], R14 ;  /* 0x0011680e01007387 */ /* 0x0003e20000100800 */
[----:B------:R-:W-:Y:S01]  /*7e2e0*/  IMAD.MOV.U32 R5, RZ, RZ, R14 ;  /* 0x000000ffff057224 */ /* 0x000fe200078e000e */
[----:B------:R-:W-:Y:S02]  /*7e2f0*/  IADD3.X R16, R16, UR6, RZ, P2, !PT ;  /* 0x0000000610107c10 */ /* 0x000fe400097fe4ff */
        /* <DEDUP_REMOVED lines=12> */
[----:B------:R2:W-:Y:S01]  /*7e3c0*/  STL [R1+0x11ec], R6 ;  /* 0x0011ec0601007387 */ /* 0x0005e20000100800 */
[----:B-1----:R-:W-:Y:S01]  /*7e3d0*/  IMAD.MOV.U32 R4, RZ, RZ, R6 ;  /* 0x000000ffff047224 */ /* 0x002fe200078e0006 */
[----:B--2---:R-:W-:-:S05]  /*7e3e0*/  IADD3.X R7, R7, UR6, RZ, P1, !PT ;  /* 0x0000000607077c10 */ /* 0x004fca0008ffe4ff */
[----:B------:R-:W-:Y:S01]  /*7e3f0*/  IMAD.MOV.U32 R5, RZ, RZ, R7 ;  /* 0x000000ffff057224 */ /* 0x000fe200078e0007 */
[----:B------:R1:W-:Y:S01]  /*7e400*/  STL [R1+0x11e8], R7 ;  /* 0x0011e80701007387 */ /* 0x0003e20000100800 */
[----:B-----5:R-:W-:-:S03]  /*7e410*/  IADD3.X R11, R11, UR6, RZ, P2, !PT ;  /* 0x000000060b0b7c10 */ /* 0x020fc600097fe4ff */
[----:B------:R-:W-:Y:S04]  /*7e420*/  STL [R1+0x122c], R9 ;  /* 0x00122c0901007387 */ /* 0x000fe80000100800 */
[----:B------:R-:W2:Y:S04]  /*7e430*/  LDL.LU R6, [R1+0x136c] ;  /* 0x00136c0001067983 */ /* 0x000ea80000300800 */
[----:B------:R5:W-:Y:S04]  /*7e440*/  STL [R1+0x1228], R11 ;  /* 0x0012280b01007387 */ /* 0x000be80000100800 */
[----:B------:R5:W-:Y:S04]  /*7e450*/  LDGSTS.E [R12+0xa700], [R4.64], P0 ;  /* 0x0a700000040c7fae */ /* 0x000be80008121848 */
[----:B-1----:R-:W2:Y:S01]  /*7e460*/  LDL.LU R7, [R1+0x13ac] ;  /* 0x0013ac0001077983 */ /* 0x002ea20000300800 */
[----:B---3--:R-:W-:Y:S01]  /*7e470*/  IADD3 R13, P1, R13, UR7, RZ ;  /* 0x000000070d0d7c10 */ /* 0x008fe2000ff3e0ff */
[----:B-----5:R-:W-:Y:S01]  /*7e480*/  IMAD.MOV.U32 R5, RZ, RZ, R11 ;  /* 0x000000ffff057224 */ /* 0x020fe200078e000b */
[----:B------:R-:W-:Y:S01]  /*7e490*/  IADD3 R0, P2, R0, UR7, RZ ;  /* 0x0000000700007c10 */ /* 0x000fe2000ff5e0ff */
[----:B------:R-:W3:Y:S01]  /*7e4a0*/  LDL.LU R11, [R1+0x1368] ;  /* 0x00136800010b7983 */ /* 0x000ee20000300800 */
[----:B------:R-:W-:-:S03]  /*7e4b0*/  IMAD.MOV.U32 R4, RZ, RZ, R9 ;  /* 0x000000ffff047224 */ /* 0x000fc600078e0009 */
[----:B------:R-:W5:Y:S04]  /*7e4c0*/  LDL.LU R9, [R1+0x13a8] ;  /* 0x0013a80001097983 */ /* 0x000f680000300800 */
[----:B------:R1:W-:Y:S04]  /*7e4d0*/  STL [R1+0x126c], R13 ;  /* 0x00126c0d01007387 */ /* 0x0003e80000100800 */
[----:B------:R1:W-:Y:S01]  /*7e4e0*/  LDGSTS.E [R12+0xaf00], [R4.64], P0 ;  /* 0x0af00000040c7fae */ /* 0x0003e20008121848 */
[----:B----4-:R-:W-:-:S05]  /*7e4f0*/  IADD3.X R15, R15, UR6, RZ, P1, !PT ;  /* 0x000000060f0f7c10 */ /* 0x010fca0008ffe4ff */
[----:B------:R4:W-:Y:S01]  /*7e500*/  STL [R1+0x1268], R15 ;  /* 0x0012680f01007387 */ /* 0x0009e20000100800 */
[----:B-1----:R-:W-:Y:S01]  /*7e510*/  IMAD.MOV.U32 R4, RZ, RZ, R13 ;  /* 0x000000ffff047224 */ /* 0x002fe200078e000d */
[----:B------:R-:W-:Y:S02]  /*7e520*/  IADD3.X R10, R10, UR6, RZ, P2, !PT ;  /* 0x000000060a0a7c10 */ /* 0x000fe400097fe4ff */
[----:B------:R1:W-:Y:S01]  /*7e530*/  STL [R1+0x12ac], R0 ;  /* 0x0012ac0001007387 */ /* 0x0003e20000100800 */
[----:B------:R-:W-:-:S03]  /*7e540*/  IMAD.MOV.U32 R5, RZ, RZ, R15 ;  /* 0x000000ffff057224 */ /* 0x000fc600078e000f */
[----:B------:R-:W5:Y:S04]  /*7e550*/  LDL.LU R13, [R1+0x13ec] ;  /* 0x0013ec00010d7983 */ /* 0x000f680000300800 */
[----:B------:R1:W-:Y:S04]  /*7e560*/  STL [R1+0x12a8], R10 ;  /* 0x0012a80a01007387 */ /* 0x0003e80000100800 */
[----:B------:R-:W5:Y:S04]  /*7e570*/  LDL.LU R17, [R1+0x142c] ;  /* 0x00142c0001117983 */ /* 0x000f680000300800 */
[----:B----4-:R-:W4:Y:S04]  /*7e580*/  LDL.LU R15, [R1+0x13e8] ;  /* 0x0013e800010f7983 */ /* 0x010f280000300800 */
[----:B------:R-:W4:Y:S04]  /*7e590*/  LDL.LU R18, [R1+0x1428] ;  /* 0x0014280001127983 */ /* 0x000f280000300800 */
[----:B------:R1:W-:Y:S02]  /*7e5a0*/  LDGSTS.E [R12+0xb700], [R4.64], P0 ;  /* 0x0b700000040c7fae */ /* 0x0003e40008121848 */
[----:B-1----:R-:W-:-:S02]  /*7e5b0*/  IMAD.MOV.U32 R4, RZ, RZ, R0 ;  /* 0x000000ffff047224 */ /* 0x002fc400078e0000 */
[----:B------:R-:W-:Y:S01]  /*7e5c0*/  IMAD.MOV.U32 R5, RZ, RZ, R10 ;  /* 0x000000ffff057224 */ /* 0x000fe200078e000a */
[----:B------:R-:W4:Y:S04]  /*7e5d0*/  LDL.LU R0, [R1+0x146c] ;  /* 0x00146c0001007983 */ /* 0x000f280000300800 */
[----:B------:R-:W4:Y:S01]  /*7e5e0*/  LDL.LU R10, [R1+0x14ac] ;  /* 0x0014ac00010a7983 */ /* 0x000f220000300800 */
[----:B------:R-:W-:-:S03]  /*7e5f0*/  IADD3 R14, P1, R14, UR7, RZ ;  /* 0x000000070e0e7c10 */ /* 0x000fc6000ff3e0ff */
[----:B------:R1:W-:Y:S04]  /*7e600*/  LDGSTS.E [R12+0xbf00], [R4.64], P0 ;  /* 0x0bf00000040c7fae */ /* 0x0003e80008121848 */
        /* <DEDUP_REMOVED lines=17> */
[----:B--2---:R-:W-:-:S05]  /*7e720*/  IADD3 R6, P1, R6, UR7, RZ ;  /* 0x0000000706067c10 */ /* 0x004fca000ff3e0ff */
[----:B------:R2:W-:Y:S01]  /*7e730*/  STL [R1+0x136c], R6 ;  /* 0x00136c0601007387 */ /* 0x0005e20000100800 */
[----:B-1----:R-:W-:Y:S01]  /*7e740*/  IMAD.MOV.U32 R4, RZ, RZ, R6 ;  /* 0x000000ffff047224 */ /* 0x002fe200078e0006 */
[----:B------:R-:W-:Y:S02]  /*7e750*/  IADD3 R7, P2, R7, UR7, RZ ;  /* 0x0000000707077c10 */ /* 0x000fe4000ff5e0ff */
[----:B---3--:R-:W-:-:S05]  /*7e760*/  IADD3.X R11, R11, UR6, RZ, P1, !PT ;  /* 0x000000060b0b7c10 */ /* 0x008fca0008ffe4ff */
[----:B------:R1:W-:Y:S01]  /*7e770*/  STL [R1+0x1368], R11 ;  /* 0x0013680b01007387 */ /* 0x0003e20000100800 */
[----:B------:R-:W-:Y:S01]  /*7e780*/  IMAD.MOV.U32 R5, RZ, RZ, R11 ;  /* 0x000000ffff057224 */ /* 0x000fe200078e000b */
[----:B-----5:R-:W-:Y:S02]  /*7e790*/  IADD3.X R9, R9, UR6, RZ, P2, !PT ;  /* 0x0000000609097c10 */ /* 0x020fe400097fe4ff */
[----:B------:R3:W-:Y:S04]  /*7e7a0*/  STL [R1+0x13ac], R7 ;  /* 0x0013ac0701007387 */ /* 0x0007e80000100800 */
[----:B--2---:R-:W2:Y:S04]  /*7e7b0*/  LDL.LU R6, [R1+0x14e8] ;  /* 0x0014e80001067983 */ /* 0x004ea80000300800 */
[----:B------:R5:W-:Y:S04]  /*7e7c0*/  LDGSTS.E [R12+0xd700], [R4.64], P0 ;  /* 0x0d700000040c7fae */ /* 0x000be80008121848 */
[----:B------:R3:W-:Y:S04]  /*7e7d0*/  STL [R1+0x13a8], R9 ;  /* 0x0013a80901007387 */ /* 0x0007e80000100800 */
[----:B-1----:R-:W2:Y:S01]  /*7e7e0*/  LDL.LU R11, [R1+0x1528] ;  /* 0x00152800010b7983 */ /* 0x002ea20000300800 */
[----:B------:R-:W-:Y:S01]  /*7e7f0*/  IADD3 R13, P1, R13, UR7, RZ ;  /* 0x000000070d0d7c10 */ /* 0x000fe2000ff3e0ff */
[----:B-----5:R-:W-:-:S02]  /*7e800*/  IMAD.MOV.U32 R4, RZ, RZ, R7 ;  /* 0x000000ffff047224 */ /* 0x020fc400078e0007 */
[----:B------:R-:W-:Y:S01]  /*7e810*/  IMAD.MOV.U32 R5, RZ, RZ, R9 ;  /* 0x000000ffff057224 */ /* 0x000fe200078e0009 */
[----:B---3--:R-:W3:Y:S01]  /*7e820*/  LDL.LU R7, [R1+0x156c] ;  /* 0x00156c0001077983 */ /* 0x008ee20000300800 */
[----:B------:R-:W-:-:S03]  /*7e830*/  IADD3 R17, P2, R17, UR7, RZ ;  /* 0x0000000711117c10 */ /* 0x000fc6000ff5e0ff */
[----:B------:R-:W5:Y:S01]  /*7e840*/  LDL.LU R9, [R1+0x15ac] ;  /* 0x0015ac0001097983 */ /* 0x000f620000300800 */
        /* <DEDUP_REMOVED lines=28> */
[----:B------:R-:W-:-:S02]  /*7ea10*/  IMAD.MOV.U32 R5, RZ, RZ, R16 ;  /* 0x000000ffff057224 */ /* 0x000fc400078e0010 */
[----:B------:R-:W-:Y:S01]  /*7ea20*/  IMAD.MOV.U32 R4, RZ, RZ, R10 ;  /* 0x000000ffff047224 */ /* 0x000fe200078e000a */
[----:B-1----:R-:W4:Y:S04]  /*7ea30*/  LDL.LU R16, [R1+0x15e8] ;  /* 0x0015e80001107983 */ /* 0x002f280000300800 */
        /* <DEDUP_REMOVED lines=8> */
[----:B------:R1:W-:Y:S04]  /*7eac0*/  STL [R1+0x14e8], R6 ;  /* 0x0014e80601007387 */ /* 0x0003e80000100800 */
[----:B------:R-:W-:Y:S01]  /*7ead0*/  STL [R1+0x152c], R8 ;  /* 0x00152c0801007387 */ /* 0x000fe20000100800 */
[----:B------:R-:W-:-:S03]  /*7eae0*/  IADD3.X R11, R11, UR6, RZ, P2, !PT ;  /* 0x000000060b0b7c10 */ /* 0x000fc600097fe4ff */
[----:B------:R-:W2:Y:S04]  /*7eaf0*/  LDL.LU R2, [R1+0x166c] ;  /* 0x00166c0001027983 */ /* 0x000ea80000300800 */
[----:B------:R5:W-:Y:S01]  /*7eb00*/  LDGSTS.E [R12+0x10700], [R4.64], P0 ;  /* 0x10700000040c7fae */ /* 0x000be20008121848 */
[----:B---3--:R-:W-:-:S03]  /*7eb10*/  IADD3 R7, P1, R7, UR7, RZ ;  /* 0x0000000707077c10 */ /* 0x008fc6000ff3e0ff */
[----:B------:R3:W-:Y:S04]  /*7eb20*/  STL [R1+0x1528], R11 ;  /* 0x0015280b01007387 */ /* 0x0007e80000100800 */
[----:B-1----:R-:W2:Y:S01]  /*7eb30*/  LDL.LU R6, [R1+0x16ac] ;  /* 0x0016ac0001067983 */ /* 0x002ea20000300800 */
[----:B-----5:R-:W-:Y:S02]  /*7eb40*/  IMAD.MOV.U32 R4, RZ, RZ, R8 ;  /* 0x000000ffff047224 */ /* 0x020fe400078e0008 */
[----:B------:R-:W-:Y:S01]  /*7eb50*/  IMAD.MOV.U32 R5, RZ, RZ, R11 ;  /* 0x000000ffff057224 */ /* 0x000fe200078e000b */
[----:B------:R-:W-:Y:S01]  /*7eb60*/  IADD3 R9, P2, R9, UR7, RZ ;  /* 0x0000000709097c10 */ /* 0x000fe2000ff5e0ff */
[----:B---3--:R-:W3:Y:S04]  /*7eb70*/  LDL.LU R11, [R1+0x1668] ;  /* 0x00166800010b7983 */ /* 0x008ee80000300800 */
[----:B------:R-:W5:Y:S04]  /*7eb80*/  LDL.LU R8, [R1+0x16a8] ;  /* 0x0016a80001087983 */ /* 0x000f680000300800 */
[----:B------:R1:W-:Y:S01]  /*7eb90*/  LDGSTS.E [R12+0x10f00], [R4.64], P0 ;  /* 0x10f00000040c7fae */ /* 0x0003e20008121848 */
[----:B----4-:R-:W-:-:S03]  /*7eba0*/  IADD3.X R15, R15, UR6, RZ, P1, !PT ;  /* 0x000000060f0f7c10 */ /* 0x010fc60008ffe4ff */
[----:B------:R4:W-:Y:S01]  /*7ebb0*/  STL [R1+0x156c], R7 ;  /* 0x00156c0701007387 */ /* 0x0009e20000100800 */
[----:B-1----:R-:W-:-:S03]  /*7ebc0*/  IMAD.MOV.U32 R4, RZ, RZ, R7 ;  /* 0x000000ffff047224 */ /* 0x002fc600078e0007 */
[----:B------:R-:W-:Y:S01]  /*7ebd0*/  STL [R1+0x1568], R15 ;  /* 0x0015680f01007387 */ /* 0x000fe20000100800 */
[----:B------:R-:W-:Y:S01]  /*7ebe0*/  IMAD.MOV.U32 R5, RZ, RZ, R15 ;  /* 0x000000ffff057224 */ /* 0x000fe200078e000f */
[----:B------:R-:W-:Y:S02]  /*7ebf0*/  IADD3.X R13, R13, UR6, RZ, P2, !PT ;  /* 0x000000060d0d7c10 */ /* 0x000fe400097fe4ff */
[----:B------:R1:W-:Y:S04]  /*7ec00*/  STL [R1+0x15ac], R9 ;  /* 0x0015ac0901007387 */ /* 0x0003e80000100800 */
[----:B----4-:R-:W4:Y:S04]  /*7ec10*/  LDL.LU R7, [R1+0x16ec] ;  /* 0x0016ec0001077983 */ /* 0x010f280000300800 */
[----:B------:R1:W-:Y:S04]  /*7ec20*/  STL [R1+0x15a8], R13 ;  /* 0x0015a80d01007387 */ /* 0x0003e80000100800 */
[----:B------:R1:W-:Y:S04]  /*7ec30*/  LDGSTS.E [R12+0x11700], [R4.64], P0 ;  /* 0x11700000040c7fae */ /* 0x0003e80008121848 */
[----:B------:R-:W4:Y:S01]  /*7ec40*/  LDL.LU R17, [R1+0x172c] ;  /* 0x00172c0001117983 */ /* 0x000f220000300800 */
[----:B-1----:R-:W-:-:S03]  /*7ec50*/  IMAD.MOV.U32 R4, RZ, RZ, R9 ;  /* 0x000000ffff047224 */ /* 0x002fc600078e0009 */
[----:B------:R-:W4:Y:S04]  /*7ec60*/  LDL.LU R9, [R1+0x16e8] ;  /* 0x0016e80001097983 */ /* 0x000f280000300800 */
[----:B------:R-:W4:Y:S01]  /*7ec70*/  LDL.LU R18, [R1+0x1728] ;  /* 0x0017280001127983 */ /* 0x000f220000300800 */
[----:B------:R-:W-:-:S03]  /*7ec80*/  IMAD.MOV.U32 R5, RZ, RZ, R13 ;  /* 0x000000ffff057224 */ /* 0x000fc600078e000d */
[----:B------:R-:W4:Y:S04]  /*7ec90*/  LDL.LU R15, [R1+0x176c] ;  /* 0x00176c00010f7983 */ /* 0x000f280000300800 */
[----:B------:R-:W4:Y:S04]  /*7eca0*/  LDL.LU R13, [R1+0x17ac] ;  /* 0x0017ac00010d7983 */ /* 0x000f280000300800 */
[----:B------:R1:W-:Y:S01]  /*7ecb0*/  LDGSTS.E [R12+0x11f00], [R4.64], P0 ;  /* 0x11f00000040c7fae */ /* 0x0003e20008121848 */
[----:B------:R-:W-:Y:S02]  /*7ecc0*/  IADD3 R14, P1, R14, UR7, RZ ;  /* 0x000000070e0e7c10 */ /* 0x000fe4000ff3e0ff */
[----:B------:R-:W-:-:S03]  /*7ecd0*/  IADD3 R0, P2, R0, UR7, RZ ;  /* 0x0000000700007c10 */ /* 0x000fc6000ff5e0ff */
[----:B------:R-:W-:Y:S01]  /*7ece0*/  STL [R1+0x15ec], R14 ;  /* 0x0015ec0e01007387 */ /* 0x000fe20000100800 */
[----:B------:R-:W-:Y:S02]  /*7ecf0*/  IADD3.X R16, R16, UR6, RZ, P1, !PT ;  /* 0x0000000610107c10 */ /* 0x000fe40008ffe4ff */
[----:B------:R-:W-:-:S03]  /*7ed00*/  IADD3.X R10, R10, UR6, RZ, P2, !PT ;  /* 0x000000060a0a7c10 */ /* 0x000fc600097fe4ff */
[----:B------:R1:W-:Y:S02]  /*7ed10*/  STL [R1+0x15e8], R16 ;  /* 0x0015e81001007387 */ /* 0x0003e40000100800 */
[----:B-1----:R-:W-:Y:S02]  /*7ed20*/  IMAD.MOV.U32 R5, RZ, RZ, R16 ;  /* 0x000000ffff057224 */ /* 0x002fe400078e0010 */
[----:B------:R-:W-:Y:S01]  /*7ed30*/  STL [R1+0x162c], R0 ;  /* 0x00162c0001007387 */ /* 0x000fe20000100800 */
[----:B------:R-:W-:-:S03]  /*7ed40*/  IMAD.MOV.U32 R4, RZ, RZ, R14 ;  /* 0x000000ffff047224 */ /* 0x000fc600078e000e */
[----:B------:R-:W4:Y:S04]  /*7ed50*/  LDL.LU R16, [R1+0x1768] ;  /* 0x0017680001107983 */ /* 0x000f280000300800 */
[----:B------:R1:W-:Y:S04]  /*7ed60*/  STL [R1+0x1628], R10 ;  /* 0x0016280a01007387 */ /* 0x0003e80000100800 */
[----:B------:R-:W4:Y:S04]  /*7ed70*/  LDL.LU R14, [R1+0x17a8] ;  /* 0x0017a800010e7983 */ /* 0x000f280000300800 */
[----:B------:R1:W-:Y:S02]  /*7ed80*/  LDGSTS.E [R12+0x12700], [R4.64], P0 ;  /* 0x12700000040c7fae */ /* 0x0003e40008121848 */
[----:B-1----:R-:W-:-:S02]  /*7ed90*/  IMAD.MOV.U32 R4, RZ, RZ, R0 ;  /* 0x000000ffff047224 */ /* 0x002fc400078e0000 */
[----:B------:R-:W-:Y:S02]  /*7eda0*/  IMAD.MOV.U32 R5, RZ, RZ, R10 ;  /* 0x000000ffff057224 */ /* 0x000fe400078e000a */
[----:B------:R-:W4:Y:S04]  /*7edb0*/  LDL.LU R10, [R1+0x17ec] ;  /* 0x0017ec00010a7983 */ /* 0x000f280000300800 */
[----:B------:R-:W4:Y:S04]  /*7edc0*/  LDL.LU R0, [R1+0x182c] ;  /* 0x00182c0001007983 */ /* 0x000f280000300800 */
[----:B------:R1:W-:Y:S01]  /*7edd0*/  LDGSTS.E [R12+0x12f00], [R4.64], P0 ;  /* 0x12f00000040c7fae */ /* 0x0003e20008121848 */
[----:B--2---:R-:W-:-:S05]  /*7ede0*/  IADD3 R2, P1, R2, UR7, RZ ;  /* 0x0000000702027c10 */ /* 0x004fca000ff3e0ff */
[----:B------:R-:W-:Y:S01]  /*7edf0*/  STL [R1+0x166c], R2 ;  /* 0x00166c0201007387 */ /* 0x000fe20000100800 */
[----:B-1----:R-:W-:Y:S01]  /*7ee00*/  IMAD.MOV.U32 R4, RZ, RZ, R2 ;  /* 0x000000ffff047224 */ /* 0x002fe200078e0002 */
[----:B------:R-:W-:Y:S02]  /*7ee10*/  IADD3 R6, P2, R6, UR7, RZ ;  /* 0x0000000706067c10 */ /* 0x000fe4000ff5e0ff */
[----:B---3--:R-:W-:Y:S02]  /*7ee20*/  IADD3.X R11, R11, UR6, RZ, P1, !PT ;  /* 0x000000060b0b7c10 */ /* 0x008fe40008ffe4ff */
[----:B-----5:R-:W-:-:S03]  /*7ee30*/  IADD3.X R8, R8, UR6, RZ, P2, !PT ;  /* 0x0000000608087c10 */ /* 0x020fc600097fe4ff */
[----:B------:R1:W-:Y:S01]  /*7ee40*/  STL [R1+0x1668], R11 ;  /* 0x0016680b01007387 */ /* 0x0003e20000100800 */
[----:B------:R-:W-:-:S03]  /*7ee50*/  IMAD.MOV.U32 R5, RZ, RZ, R11 ;  /* 0x000000ffff057224 */ /* 0x000fc600078e000b */
[----:B------:R-:W-:Y:S04]  /*7ee60*/  STL [R1+0x16ac], R6 ;  /* 0x0016ac0601007387 */ /* 0x000fe80000100800 */
[----:B------:R2:W-:Y:S04]  /*7ee70*/  LDGSTS.E [R12+0x13700], [R4.64], P0 ;  /* 0x13700000040c7fae */ /* 0x0005e80008121848 */
[----:B-1----:R-:W3:Y:S04]  /*7ee80*/  LDL.LU R11, [R1+0x17e8] ;  /* 0x0017e800010b7983 */ /* 0x002ee80000300800 */
[----:B------:R1:W-:Y:S04]  /*7ee90*/  STL [R1+0x16a8], R8 ;  /* 0x0016a80801007387 */ /* 0x0003e80000100800 */
[----:B------:R-:W5:Y:S01]  /*7eea0*/  LDL.LU R2, [R1+0x1828] ;  /* 0x0018280001027983 */ /* 0x000f620000300800 */
[----:B----4-:R-:W-:Y:S01]  /*7eeb0*/  IADD3 R7, P1, R7, UR7, RZ ;  /* 0x0000000707077c10 */ /* 0x010fe2000ff3e0ff */
[----:B--2---:R-:W-:-:S02]  /*7eec0*/  IMAD.MOV.U32 R4, RZ, RZ, R6 ;  /* 0x000000ffff047224 */ /* 0x004fc400078e0006 */
[----:B------:R-:W-:Y:S02]  /*7eed0*/  IMAD.MOV.U32 R5, RZ, RZ, R8 ;  /* 0x000000ffff057224 */ /* 0x000fe400078e0008 */
[----:B-1----:R-:W2:Y:S04]  /*7eee0*/  LDL.LU R8, [R1+0x186c] ;  /* 0x00186c0001087983 */ /* 0x002ea80000300800 */
[----:B------:R-:W4:Y:S01]  /*7eef0*/  LDL.LU R6, [R1+0x18ac] ;  /* 0x0018ac0001067983 */ /* 0x000f220000300800 */
[----:B------:R-:W-:-:S03]  /*7ef00*/  IADD3 R17, P2, R17, UR7, RZ ;  /* 0x0000000711117c10 */ /* 0x000fc6000ff5e0ff */
[----:B------:R-:W-:Y:S04]  /*7ef10*/  STL [R1+0x16ec], R7 ;  /* 0x0016ec0701007387 */ /* 0x000fe80000100800 */
[----:B------:R1:W-:Y:S01]  /*7ef20*/  LDGSTS.E [R12+0x13f00], [R4.64], P0 ;  /* 0x13f00000040c7fae */ /* 0x0003e20008121848 */
[----:B------:R-:W-:-:S05]  /*7ef30*/  IADD3.X R9, R9, UR6, RZ, P1, !PT ;  /* 0x0000000609097c10 */ /* 0x000fca0008ffe4ff */
[----:B------:R1:W-:Y:S01]  /*7ef40*/  STL [R1+0x16e8], R9 ;  /* 0x0016e80901007387 */ /* 0x0003e20000100800 */
[----:B------:R-:W-:Y:S01]  /*7ef50*/  IADD3.X R18, R18, UR6, RZ, P2, !PT ;  /* 0x0000000612127c10 */ /* 0x000fe200097fe4ff */
[----:B-1----:R-:W-:Y:S02]  /*7ef60*/  IMAD.MOV.U32 R5, RZ, RZ, R9 ;  /* 0x000000ffff057224 */ /* 0x002fe400078e0009 */
[----:B------:R-:W-:Y:S01]  /*7ef70*/  STL [R1+0x172c], R17 ;  /* 0x00172c1101007387 */ /* 0x000fe20000100800 */
[----:B------:R-:W-:-:S03]  /*7ef80*/  IMAD.MOV.U32 R4, RZ, RZ, R7 ;  /* 0x000000ffff047224 */ /* 0x000fc600078e0007 */
[----:B------:R-:W4:Y:S04]  /*7ef90*/  LDL.LU R9, [R1+0x1868] ;  /* 0x0018680001097983 */ /* 0x000f280000300800 */
[----:B------:R-:W-:Y:S04]  /*7efa0*/  STL [R1+0x1728], R18 ;  /* 0x0017281201007387 */ /* 0x000fe80000100800 */
[----:B------:R-:W4:Y:S01]  /*7efb0*/  LDL.LU R7, [R1+0x18a8] ;  /* 0x0018a80001077983 */ /* 0x000f220000300800 */
[----:B------:R-:W-:Y:S02]  /*7efc0*/  IADD3 R15, P1, R15, UR7, RZ ;  /* 0x000000070f0f7c10 */ /* 0x000fe4000ff3e0ff */
[----:B------:R-:W-:Y:S01]  /*7efd0*/  IADD3 R13, P2, R13, UR7, RZ ;  /* 0x000000070d0d7c10 */ /* 0x000fe2000ff5e0ff */
[----:B------:R1:W-:Y:S04]  /*7efe0*/  LDGSTS.E [R12+0x14700], [R4.64], P0 ;  /* 0x14700000040c7fae */ /* 0x0003e80008121848 */
[----:B------:R-:W-:Y:S01]  /*7eff0*/  STL [R1+0x176c], R15 ;  /* 0x00176c0f01007387 */ /* 0x000fe20000100800 */
[----:B-1----:R-:W-:-:S02]  /*7f000*/  IMAD.MOV.U32 R4, RZ, RZ, R17 ;  /* 0x000000ffff047224 */ /* 0x002fc400078e0011 */
[----:B------:R-:W-:-:S05]  /*7f010*/  IMAD.MOV.U32 R5, RZ, RZ, R18 ;  /* 0x000000ffff057224 */ /* 0x000fca00078e0012 */
[----:B------:R1:W-:Y:S01]  /*7f020*/  LDGSTS.E [R12+0x14f00], [R4.64], P0 ;  /* 0x14f00000040c7fae */ /* 0x0003e20008121848 */
[----:B------:R-:W-:-:S05]  /*7f030*/  IADD3.X R16, R16, UR6, RZ, P1, !PT ;  /* 0x0000000610107c10 */ /* 0x000fca0008ffe4ff */
[----:B------:R-:W-:Y:S01]  /*7f040*/  STL [R1+0x1768], R16 ;  /* 0x0017681001007387 */ /* 0x000fe20000100800 */
[----:B------:R-:W-:-:S03]  /*7f050*/  IADD3.X R14, R14, UR6, RZ, P2, !PT ;  /* 0x000000060e0e7c10 */ /* 0x000fc600097fe4ff */
[----:B------:R1:W-:Y:S02]  /*7f060*/  STL [R1+0x17ac], R13 ;  /* 0x0017ac0d01007387 */ /* 0x0003e40000100800 */
[----:B-1----:R-:W-:Y:S02]  /*7f070*/  IMAD.MOV.U32 R4, RZ, RZ, R15 ;  /* 0x000000ffff047224 */ /* 0x002fe400078e000f */
[----:B------:R-:W-:Y:S01]  /*7f080*/  IMAD.MOV.U32 R5, RZ, RZ, R16 ;  /* 0x000000ffff057224 */ /* 0x000fe200078e0010 */
[----:B------:R-:W-:Y:S04]  /*7f090*/  STL [R1+0x17a8], R14 ;  /* 0x0017a80e01007387 */ /* 0x000fe80000100800 */
[----:B------:R-:W4:Y:S04]  /*7f0a0*/  LDL.LU R21, [R1+0x18e8] ;  /* 0x0018e80001157983 */ /* 0x000f280000300800 */
[----:B------:R-:W4:Y:S04]  /*7f0b0*/  LDL.LU R20, [R1+0x18ec] ;  /* 0x0018ec0001147983 */ /* 0x000f280000300800 */
[----:B------:R1:W-:Y:S04]  /*7f0c0*/  LDGSTS.E [R12+0x15700], [R4.64], P0 ;  /* 0x15700000040c7fae */ /* 0x0003e80008121848 */
[----:B------:R-:W4:Y:S01]  /*7f0d0*/  LDL.LU R24, [R1+0x1928] ;  /* 0x0019280001187983 */ /* 0x000f220000300800 */
[----:B-1----:R-:W-:-:S03]  /*7f0e0*/  IMAD.MOV.U32 R4, RZ, RZ, R13 ;  /* 0x000000ffff047224 */ /* 0x002fc600078e000d */
[----:B------:R-:W4:Y:S01]  /*7f0f0*/  LDL.LU R13, [R1+0x192c] ;  /* 0x00192c00010d7983 */ /* 0x000f220000300800 */
[----:B------:R-:W-:Y:S01]  /*7f100*/  IADD3 R10, P1, R10, UR7, RZ ;  /* 0x000000070a0a7c10 */ /* 0x000fe2000ff3e0ff */
[----:B------:R-:W-:Y:S01]  /*7f110*/  IMAD.MOV.U32 R5, RZ, RZ, R14 ;  /* 0x000000ffff057224 */ /* 0x000fe200078e000e */
[----:B------:R-:W-:-:S04]  /*7f120*/  IADD3 R0, P2, R0, UR7, RZ ;  /* 0x0000000700007c10 */ /* 0x000fc8000ff5e0ff */
[----:B------:R1:W-:Y:S04]  /*7f130*/  LDGSTS.E [R12+0x15f00], [R4.64], P0 ;  /* 0x15f00000040c7fae */ /* 0x0003e80008121848 */
[----:B------:R-:W-:Y:S01]  /*7f140*/  STL [R1+0x17ec], R10 ;  /* 0x0017ec0a01007387 */ /* 0x000fe20000100800 */
[----:B-1----:R-:W-:Y:S01]  /*7f150*/  IMAD.MOV.U32 R4, RZ, RZ, R10 ;  /* 0x000000ffff047224 */ /* 0x002fe200078e000a */
[----:B---3--:R-:W-:-:S05]  /*7f160*/  IADD3.X R11, R11, UR6, RZ, P1, !PT ;  /* 0x000000060b0b7c10 */ /* 0x008fca0008ffe4ff */
[----:B------:R-:W-:Y:S01]  /*7f170*/  IMAD.MOV.U32 R5, RZ, RZ, R11 ;  /* 0x000000ffff057224 */ /* 0x000fe200078e000b */
[----:B-----5:R-:W-:Y:S01]  /*7f180*/  IADD3.X R2, R2, UR6, RZ, P2, !PT ;  /* 0x0000000602027c10 */ /* 0x020fe200097fe4ff */
[----:B------:R1:W-:Y:S04]  /*7f190*/  STL [R1+0x17e8], R11 ;  /* 0x0017e80b01007387 */ /* 0x0003e80000100800 */
[----:B------:R-:W-:Y:S01]  /*7f1a0*/  STL [R1+0x182c], R0 ;  /* 0x00182c0001007387 */ /* 0x000fe20000100800 */
[----:B--2---:R-:W-:-:S03]  /*7f1b0*/  IADD3 R8, P1, R8, UR7, RZ ;  /* 0x0000000708087c10 */ /* 0x004fc6000ff3e0ff */
[----:B------:R2:W-:Y:S04]  /*7f1c0*/  STL [R1+0x1828], R2 ;  /* 0x0018280201007387 */ /* 0x0005e80000100800 */
[----:B------:R3:W-:Y:S01]  /*7f1d0*/  LDGSTS.E [R12+0x16700], [R4.64], P0 ;  /* 0x16700000040c7fae */ /* 0x0007e20008121848 */
[----:B----4-:R-:W-:-:S03]  /*7f1e0*/  IADD3 R6, P2, R6, UR7, RZ ;  /* 0x0000000706067c10 */ /* 0x010fc6000ff5e0ff */
[----:B-1----:R-:W4:Y:S04]  /*7f1f0*/  LDL.LU R11, [R1+0x19c8] ;  /* 0x0019c800010b7983 */ /* 0x002f280000300800 */
[----:B------:R-:W5:Y:S01]  /*7f200*/  LDL.LU R10, [R1+0x19cc] ;  /* 0x0019cc00010a7983 */ /* 0x000f620000300800 */
[----:B---3--:R-:W-:Y:S02]  /*7f210*/  IMAD.MOV.U32 R4, RZ, RZ, R0 ;  /* 0x000000ffff047224 */ /* 0x008fe400078e0000 */
[----:B------:R-:W-:Y:S02]  /*7f220*/  IMAD.MOV.U32 R5, RZ, RZ, R2 ;  /* 0x000000ffff057224 */ /* 0x000fe400078e0002 */
[----:B--2---:R-:W2:Y:S04]  /*7f230*/  LDL.LU R2, [R1+0x19d8] ;  /* 0x0019d80001027983 */ /* 0x004ea80000300800 */
[----:B------:R-:W3:Y:S01]  /*7f240*/  LDL.LU R0, [R1+0x19dc] ;  /* 0x0019dc0001007983 */ /* 0x000ee20000300800 */
[----:B------:R-:W-:-:S03]  /*7f250*/  IADD3.X R9, R9, UR6, RZ, P1, !PT ;  /* 0x0000000609097c10 */ /* 0x000fc60008ffe4ff */
[----:B------:R-:W-:Y:S04]  /*7f260*/  STL [R1+0x186c], R8 ;  /* 0x00186c0801007387 */ /* 0x000fe80000100800 */
[----:B------:R1:W-:Y:S01]  /*7f270*/  LDGSTS.E [R12+0x16f00], [R4.64], P0 ;  /* 0x16f00000040c7fae */ /* 0x0003e20008121848 */
[----:B------:R-:W-:-:S03]  /*7f280*/  IADD3.X R7, R7, UR6, RZ, P2, !PT ;  /* 0x0000000607077c10 */ /* 0x000fc600097fe4ff */
[----:B------:R1:W-:Y:S04]  /*7f290*/  STL [R1+0x1868], R9 ;  /* 0x0018680901007387 */ /* 0x0003e80000100800 */
[----:B------:R-:W-:Y:S01]  /*7f2a0*/  STL [R1+0x18ac], R6 ;  /* 0x0018ac0601007387 */ /* 0x000fe20000100800 */
[----:B-1----:R-:W-:Y:S02]  /*7f2b0*/  IMAD.MOV.U32 R4, RZ, RZ, R8 ;  /* 0x000000ffff047224 */ /* 0x002fe400078e0008 */
[----:B------:R-:W-:Y:S02]  /*7f2c0*/  IMAD.MOV.U32 R5, RZ, RZ, R9 ;  /* 0x000000ffff057224 */ /* 0x000fe400078e0009 */
        /* <DEDUP_REMOVED lines=8> */
[----:B------:R-:W2:Y:S01]  /*7f350*/  LDL.LU.64 R14, [R1+0xa10] ;  /* 0x000a1000010e7983 */ /* 0x000ea20000300a00 */
[----:B------:R-:W-:-:S03]  /*7f360*/  IADD3 R20, P1, R20, UR7, RZ ;  /* 0x0000000714147c10 */ /* 0x000fc6000ff3e0ff */
[----:B------:R-:W2:Y:S01]  /*7f370*/  LDL.LU.64 R16, [R1+0xa08] ;  /* 0x000a080001107983 */ /* 0x000ea20000300a00 */
[----:B------:R-:W-:-:S03]  /*7f380*/  IADD3.X R21, R21, UR6, RZ, P1, !PT ;  /* 0x0000000615157c10 */ /* 0x000fc60008ffe4ff */
[----:B------:R-:W2:Y:S04]  /*7f390*/  LDL.LU.64 R18, [R1+0xa00] ;  /* 0x000a000001127983 */ /* 0x000ea80000300a00 */
[----:B------:R-:W-:Y:S04]  /*7f3a0*/  STL [R1+0x18ec], R20 ;  /* 0x0018ec1401007387 */ /* 0x000fe80000100800 */
[----:B------:R1:W-:Y:S01]  /*7f3b0*/  LDGSTS.E [R12+0x17f00], [R4.64], P0 ;  /* 0x17f00000040c7fae */ /* 0x0003e20008121848 */
[----:B------:R-:W-:-:S03]  /*7f3c0*/  IADD3 R13, P2, R13, UR7, RZ ;  /* 0x000000070d0d7c10 */ /* 0x000fc6000ff5e0ff */
[----:B------:R1:W-:Y:S01]  /*7f3d0*/  STL [R1+0x18e8], R21 ;  /* 0x0018e81501007387 */ /* 0x0003e20000100800 */
[----:B------:R-:W-:-:S03]  /*7f3e0*/  IADD3.X R24, R24, UR6, RZ, P2, !PT ;  /* 0x0000000618187c10 */ /* 0x000fc600097fe4ff */
        /* <DEDUP_REMOVED lines=8> */
[----:B------:R-:W2:Y:S04]  /*7f470*/  LDL.LU.64 R24, [R1+0x9e8] ;  /* 0x0009e80001187983 */ /* 0x000ea80000300a00 */
[----:B------:R-:W2:Y:S04]  /*7f480*/  LDL.LU.64 R30, [R1+0x9e0] ;  /* 0x0009e000011e7983 */ /* 0x000ea80000300a00 */
[----:B------:R-:W2:Y:S01]  /*7f490*/  LDL.LU.64 R28, [R1+0x9d8] ;  /* 0x0009d800011c7983 */ /* 0x000ea20000300a00 */
[----:B------:R-:W-:-:S05]  /*7f4a0*/  IMAD.MOV.U32 R4, RZ, RZ, R13 ;  /* 0x000000ffff047224 */ /* 0x000fca00078e000d */
[----:B------:R1:W-:Y:S01]  /*7f4b0*/  LDGSTS.E [R12+0x18f00], [R4.64], P0 ;  /* 0x18f00000040c7fae */ /* 0x0003e20008121848 */
[----:B------:R-:W-:-:S05]  /*7f4c0*/  IMAD.MOV.U32 R252, RZ, RZ, c[0x0][0x180] ;  /* 0x00006000fffc7624 */ /* 0x000fca00078e00ff */
[----:B------:R-:W-:Y:S02]  /*7f4d0*/  IADD3 R252, R252, 0x3f, RZ ;  /* 0x0000003ffcfc7810 */ /* 0x000fe40007ffe0ff */
[----:B------:R-:W-:Y:S02]  /*7f4e0*/  IADD3 R27, R27, 0x1, RZ ;  /* 0x000000011b1b7810 */ /* 0x000fe40007ffe0ff */
[----:B-----5:R-:W-:-:S04]  /*7f4f0*/  IADD3 R10, P1, R10, UR7, RZ ;  /* 0x000000070a0a7c10 */ /* 0x020fc8000ff3e0ff */
[----:B----4-:R-:W-:Y:S01]  /*7f500*/  IADD3.X R11, R11, UR6, RZ, P1, !PT ;  /* 0x000000060b0b7c10 */ /* 0x010fe20008ffe4ff */
[----:B------:R4:W-:Y:S01]  /*7f510*/  STL [R1+0x19cc], R10 ;  /* 0x0019cc0a01007387 */ /* 0x0009e20000100800 */
[----:B-1----:R-:W-:-:S03]  /*7f520*/  IMAD.MOV.U32 R4, RZ, RZ, R10 ;  /* 0x000000ffff047224 */ /* 0x002fc600078e000a */
[----:B------:R-:W-:Y:S01]  /*7f530*/  IMAD.MOV.U32 R5, RZ, RZ, R11 ;  /* 0x000000ffff057224 */ /* 0x000fe200078e000b */
[----:B------:R1:W-:Y:S01]  /*7f540*/  STL [R1+0x19c8], R11 ;  /* 0x0019c80b01007387 */ /* 0x0003e20000100800 */
[----:B---3--:R-:W-:-:S03]  /*7f550*/  IADD3 R0, P2, R0, UR7, RZ ;  /* 0x0000000700007c10 */ /* 0x008fc6000ff5e0ff */
[----:B------:R3:W-:Y:S01]  /*7f560*/  LDGSTS.E [R12+0x19700], [R4.64], P0 ;  /* 0x19700000040c7fae */ /* 0x0007e20008121848 */
[----:B--2---:R-:W-:-:S03]  /*7f570*/  IADD3.X R2, R2, UR6, RZ, P2, !PT ;  /* 0x0000000602027c10 */ /* 0x004fc600097fe4ff */
[----:B------:R2:W-:Y:S01]  /*7f580*/  STL [R1+0x19dc], R0 ;  /* 0x0019dc0001007387 */ /* 0x0005e20000100800 */
[----:B---3--:R-:W-:-:S03]  /*7f590*/  IMAD.MOV.U32 R4, RZ, RZ, R0 ;  /* 0x000000ffff047224 */ /* 0x008fc600078e0000 */
[----:B------:R3:W-:Y:S01]  /*7f5a0*/  STL [R1+0x19d8], R2 ;  /* 0x0019d80201007387 */ /* 0x0007e20000100800 */
[----:B----4-:R-:W-:-:S04]  /*7f5b0*/  IADD3 R10, P1, R8, UR7, RZ ;  /* 0x00000007080a7c10 */ /* 0x010fc8000ff3e0ff */
[----:B-1----:R-:W-:Y:S02]  /*7f5c0*/  IADD3.X R11, R9, UR6, RZ, P1, !PT ;  /* 0x00000006090b7c10 */ /* 0x002fe40008ffe4ff */
[----:B------:R-:W-:-:S04]  /*7f5d0*/  IADD3 R9, P1, R34, UR7, RZ ;  /* 0x0000000722097c10 */ /* 0x000fc8000ff3e0ff */
[----:B--2---:R-:W-:Y:S01]  /*7f5e0*/  IADD3.X R0, R35, UR6, RZ, P1, !PT ;  /* 0x0000000623007c10 */ /* 0x004fe20008ffe4ff */
[----:B------:R-:W-:-:S05]  /*7f5f0*/  IMAD.MOV.U32 R5, RZ, RZ, R2 ;  /* 0x000000ffff057224 */ /* 0x000fca00078e0002 */
[----:B------:R1:W-:Y:S01]  /*7f600*/  LDGSTS.E [R12+0x19f00], [R4.64], P0 ;  /* 0x19f00000040c7fae */ /* 0x0003e20008121848 */
[----:B------:R-:W-:Y:S01]  /*7f610*/  IADD3 R8, P1, R6, UR7, RZ ;  /* 0x0000000706087c10 */ /* 0x000fe2000ff3e0ff */
[----:B------:R-:W-:Y:S02]  /*7f620*/  IMAD.MOV.U32 R48, RZ, RZ, R9 ;  /* 0x000000ffff307224 */ /* 0x000fe400078e0009 */
[----:B------:R-:W-:Y:S01]  /*7f630*/  STL.64 [R1+0xa88], R10 ;  /* 0x000a880a01007387 */ /* 0x000fe20000100a00 */
[----:B---3--:R-:W-:Y:S02]  /*7f640*/  IADD3.X R2, R7, UR6, RZ, P1, !PT ;  /* 0x0000000607027c10 */ /* 0x008fe40008ffe4ff */
[----:B------:R-:W-:Y:S01]  /*7f650*/  IADD3 R7, P1, R32, UR7, RZ ;  /* 0x0000000720077c10 */ /* 0x000fe2000ff3e0ff */
[----:B------:R-:W-:Y:S01]  /*7f660*/  IMAD.MOV.U32 R49, RZ, RZ, R0 ;  /* 0x000000ffff317224 */ /* 0x000fe200078e0000 */
[----:B------:R2:W-:Y:S02]  /*7f670*/  LDGSTS.E [R12+0x1a700], [R10.64], P0 ;  /* 0x1a7000000a0c7fae */ /* 0x0005e40008121848 */
[----:B-1----:R-:W-:-:S02]  /*7f680*/  IADD3.X R4, R33, UR6, RZ, P1, !PT ;  /* 0x0000000621047c10 */ /* 0x002fc40008ffe4ff */
        /* <DEDUP_REMOVED lines=13> */
[----:B------:R-:W-:Y:S02]  /*7f760*/  IMAD.MOV.U32 R43, RZ, RZ, R5 ;  /* 0x000000ffff2b7224 */ /* 0x000fe400078e0005 */
[----:B------:R-:W-:Y:S01]  /*7f770*/  IMAD.MOV.U32 R40, RZ, RZ, R14 ;  /* 0x000000ffff287224 */ /* 0x000fe200078e000e */
[----:B------:R-:W-:Y:S01]  /*7f780*/  STL.64 [R1+0xa68], R46 ;  /* 0x000a682e01007387 */ /* 0x000fe20000100a00 */
[----:B------:R-:W-:-:S03]  /*7f790*/  IMAD.MOV.U32 R41, RZ, RZ, R13 ;  /* 0x000000ffff297224 */ /* 0x000fc600078e000d */
[----:B------:R2:W-:Y:S01]  /*7f7a0*/  LDGSTS.E [R12+0x1b700], [R46.64], P0 ;  /* 0x1b7000002e0c7fae */ /* 0x0005e20008121848 */
[----:B------:R-:W-:Y:S01]  /*7f7b0*/  IADD3 R18, P1, R20, UR7, RZ ;  /* 0x0000000714127c10 */ /* 0x000fe2000ff3e0ff */
[----:B------:R-:W-:Y:S02]  /*7f7c0*/  IMAD.MOV.U32 R38, RZ, RZ, R16 ;  /* 0x000000ffff267224 */ /* 0x000fe400078e0010 */
[----:B------:R-:W-:Y:S01]  /*7f7d0*/  IMAD.MOV.U32 R39, RZ, RZ, R15 ;  /* 0x000000ffff277224 */ /* 0x000fe200078e000f */
[----:B------:R-:W-:Y:S01]  /*7f7e0*/  IADD3.X R17, R21, UR6, RZ, P1, !PT ;  /* 0x0000000615117c10 */ /* 0x000fe20008ffe4ff */
[----:B------:R-:W-:Y:S01]  /*7f7f0*/  STL.64 [R1+0xa58], R44 ;  /* 0x000a582c01007387 */ /* 0x000fe20000100a00 */
[----:B------:R-:W-:-:S03]  /*7f800*/  IADD3 R20, P1, R22, UR7, RZ ;  /* 0x0000000716147c10 */ /* 0x000fc6000ff3e0ff */
[----:B------:R2:W-:Y:S01]  /*7f810*/  LDGSTS.E [R12+0x1bf00], [R44.64], P0 ;  /* 0x1bf000002c0c7fae */ /* 0x0005e20008121848 */
        /* <DEDUP_REMOVED lines=8> */
[----:B------:R-:W-:Y:S01]  /*7f8a0*/  STL.64 [R1+0xa08], R40 ;  /* 0x000a082801007387 */ /* 0x000fe20000100a00 */
[----:B------:R-:W-:Y:S02]  /*7f8b0*/  IADD3.X R21, R25, UR6, RZ, P1, !PT ;  /* 0x0000000619157c10 */ /* 0x000fe40008ffe4ff */
[----:B------:R-:W-:Y:S01]  /*7f8c0*/  IADD3 R24, P1, R30, UR7, RZ ;  /* 0x000000071e187c10 */ /* 0x000fe2000ff3e0ff */
[----:B------:R2:W-:Y:S03]  /*7f8d0*/  LDGSTS.E [R12+0x1cf00], [R40.64], P0 ;  /* 0x1cf00000280c7fae */ /* 0x0005e60008121848 */
[----:B------:R-:W-:Y:S01]  /*7f8e0*/  IADD3.X R23, R31, UR6, RZ, P1, !PT ;  /* 0x000000061f177c10 */ /* 0x000fe20008ffe4ff */
[----:B------:R-:W-:Y:S01]  /*7f8f0*/  IMAD.MOV.U32 R32, RZ, RZ, R22 ;  /* 0x000000ffff207224 */ /* 0x000fe200078e0016 */
[----:B------:R-:W-:Y:S01]  /*7f900*/  IADD3 R26, P1, R28, UR7, RZ ;  /* 0x000000071c1a7c10 */ /* 0x000fe2000ff3e0ff */
[----:B------:R-:W-:Y:S01]  /*7f910*/  IMAD.MOV.U32 R33, RZ, RZ, R21 ;  /* 0x000000ffff217224 */ /* 0x000fe200078e0015 */
[----:B------:R-:W-:Y:S02]  /*7f920*/  STL.64 [R1+0xa00], R38 ;  /* 0x000a002601007387 */ /* 0x000fe40000100a00 */
[----:B------:R-:W-:Y:S01]  /*7f930*/  IADD3.X R25, R29, UR6, RZ, P1, !PT ;  /* 0x000000061d197c10 */ /* 0x000fe20008ffe4ff */
[----:B------:R-:W-:Y:S01]  /*7f940*/  IMAD.MOV.U32 R30, RZ, RZ, R24 ;  /* 0x000000ffff1e7224 */ /* 0x000fe200078e0018 */
[----:B------:R2:W-:Y:S01]  /*7f950*/  LDGSTS.E [R12+0x1d700], [R38.64], P0 ;  /* 0x1d700000260c7fae */ /* 0x0005e20008121848 */
[----:B------:R-:W-:-:S02]  /*7f960*/  IMAD.MOV.U32 R31, RZ, RZ, R23 ;  /* 0x000000ffff1f7224 */ /* 0x000fc400078e0017 */
[----:B------:R-:W-:Y:S01]  /*7f970*/  IMAD.MOV.U32 R28, RZ, RZ, R26 ;  /* 0x000000ffff1c7224 */ /* 0x000fe200078e001a */
[----:B------:R-:W-:Y:S01]  /*7f980*/  STL.64 [R1+0x9f8], R36 ;  /* 0x0009f82401007387 */ /* 0x000fe20000100a00 */
[----:B------:R-:W-:-:S03]  /*7f990*/  IMAD.MOV.U32 R29, RZ, RZ, R25 ;  /* 0x000000ffff1d7224 */ /* 0x000fc600078e0019 */
        /* <DEDUP_REMOVED lines=9> */
[----:B------:R2:W-:Y:S04]  /*7fa30*/  STL [R1+0xca8], R27 ;  /* 0x000ca81b01007387 */ /* 0x0005e80000100800 */
[----:B------:R-:W0:Y:S01]  /*7fa40*/  LDGDEPBAR ;  /* 0x00000000000079af */ /* 0x000e220000000000 */
[----:B-1----:R-:W-:-:S04]  /*7fa50*/  SHF.R.S32.HI R28, RZ, 0x1f, R252 ;  /* 0x0000001fff1c7819 */ /* 0x002fc800000114fc */
[----:B------:R-:W-:-:S04]  /*7fa60*/  LEA.HI R28, R28, R252, RZ, 0x6 ;  /* 0x000000fc1c1c7211 */ /* 0x000fc800078f30ff */
[----:B------:R-:W-:-:S04]  /*7fa70*/  SHF.R.S32.HI R28, RZ, 0x6, R28 ;  /* 0x00000006ff1c7819 */ /* 0x000fc8000001141c */
[----:B------:R-:W-:Y:S11]  /*7fa80*/  ISETP.NE.U32.AND P0, PT, R27, R28, PT ;  /* 0x0000001c1b00720c */ /* 0x000ff60003f05070 */
[----:B------:R-:W-:Y:S02]  /*7fa90*/  @!UPT UIADD3 URZ, URZ, URZ, URZ ;  /* 0x0000003f3f3ff290 */ /* 0x000fe4000fffe03f */
[----:B--2---:R-:W-:Y:S01]  /*7faa0*/  @!P0 CALL.REL.NOINC `(.L_x_0) ;  /* 0x0000001000008944 */ /* 0x004fe20003c00000 */
[----:B------:R-:W-:Y:S05]  /*7fab0*/  BRA `(.L_x_1) ;  /* 0xfffcfd6000007947 */ /* 0x000fea000383ffff */
.L_x_0:
[----:B------:R-:W2:Y:S01]  /*7fac0*/  LDL.LU R6, [R1+0x1d40] ;  /* 0x001d400001067983 */ /* 0x000ea20000300800 */
[----:B------:R-:W-:-:S04]  /*7fad0*/  DEPBAR.LE SB0, 0x0 ;  /* 0x000080000000791a */ /* 0x000fc80000000000 */
[----:B------:R-:W3:Y:S04]  /*7fae0*/  LDL.LU R5, [R1+0x1d44] ;  /* 0x001d440001057983 */ /* 0x000ee80000300800 */
[----:B------:R-:W4:Y:S04]  /*7faf0*/  LDL.LU R4, [R1+0x1d48] ;  /* 0x001d480001047983 */ /* 0x000f280000300800 */
[----:B------:R-:W2:Y:S04]  /*7fb00*/  LDL.LU R220, [R1+0x1d3c] ;  /* 0x001d3c0001dc7983 */ /* 0x000ea80000300800 */
[----:B------:R-:W1:Y:S04]  /*7fb10*/  S2R R8, SR_TID.X ;  /* 0x0000000000087919 */ /* 0x000e680000002100 */
[----:B------:R-:W3:Y:S04]  /*7fb20*/  LDL.LU R12, [R1+0x7f0] ;  /* 0x0007f000010c7983 */ /* 0x000ee80000300800 */
[----:B------:R-:W3:Y:S04]  /*7fb30*/  LDL.LU R13, [R1+0x7f4] ;  /* 0x0007f400010d7983 */ /* 0x000ee80000300800 */
[----:B------:R-:W3:Y:S04]  /*7fb40*/  LDL.LU R14, [R1+0x760] ;  /* 0x00076000010e7983 */ /* 0x000ee80000300800 */
[----:B------:R-:W3:Y:S01]  /*7fb50*/  LDL.LU R15, [R1+0x764] ;  /* 0x00076400010f7983 */ /* 0x000ee20000300800 */
[----:B-1----:R-:W-:-:S02]  /*7fb60*/  IMAD.SHL.U32 R2, R8, 0x100, RZ ;  /* 0x0000010008027824 */ /* 0x002fc400078e00ff */
[----:B------:R-:W-:-:S03]  /*7fb70*/  IMAD.SHL.U32 R3, R8, 0x20, RZ ;  /* 0x0000002008037824 */ /* 0x000fc600078e00ff */
[----:B------:R-:W-:Y:S01]  /*7fb80*/  LOP3.LUT R2, R2, 0x1800, RZ, 0xc0, !PT ;  /* 0x0000180002027812 */ /* 0x000fe200078ec0ff */
[C---:B------:R-:W-:Y:S01]  /*7fb90*/  IMAD.SHL.U32 R0, R8.reuse, 0x400, RZ ;  /* 0x0000040008007824 */ /* 0x040fe200078e00ff */
[----:B------:R-:W-:Y:S02]  /*7fba0*/  LOP3.LUT R7, R8, 0x3f, RZ, 0xc0, !PT ;  /* 0x0000003f08077812 */ /* 0x000fe400078ec0ff */
[----:B------:R-:W-:Y:S01]  /*7fbb0*/  LOP3.LUT R2, R2, 0x460, R3, 0xf8, !PT ;  /* 0x0000046002027812 */ /* 0x000fe200078ef803 */
[----:B------:R-:W-:Y:S01]  /*7fbc0*/  IMAD.SHL.U32 R3, R8, 0x4, RZ ;  /* 0x0000000408037824 */ /* 0x000fe200078e00ff */
[----:B------:R-:W-:Y:S01]  /*7fbd0*/  LOP3.LUT R0, R0, 0x1800, RZ, 0xc0, !PT ;  /* 0x0000180000007812 */ /* 0x000fe200078ec0ff */
[----:B------:R-:W3:Y:S04]  /*7fbe0*/  LDL.LU R8, [R1+0x7f8] ;  /* 0x0007f80001087983 */ /* 0x000ee80000300800 */
[----:B------:R-:W3:Y:S04]  /*7fbf0*/  LDL.LU R9, [R1+0x7fc] ;  /* 0x0007fc0001097983 */ /* 0x000ee80000300800 */
[----:B------:R-:W3:Y:S01]  /*7fc00*/  LDL.LU R10, [R1+0x768] ;  /* 0x00076800010a7983 */ /* 0x000ee20000300800 */
[----:B------:R-:W-:-:S03]  /*7fc10*/  IMAD R0, R7, 0x10, R0 ;  /* 0x0000001007007824 */ /* 0x000fc600078e0200 */
[----:B------:R-:W3:Y:S04]  /*7fc20*/  LDL.LU R11, [R1+0x76c] ;  /* 0x00076c00010b7983 */ /* 0x000ee80000300800 */
[----:B------:R-:W-:Y:S01]  /*7fc30*/  BAR.SYNC.DEFER_BLOCKING 0x0 ;  /* 0x0000000000007b1d */ /* 0x000fe20000010000 */
[----:B--2---:R-:W-:-:S04]  /*7fc40*/  ISETP.GE.AND P0, PT, R220, c[0x0][0x178], PT ;  /* 0x00005e00dc007a0c */ /* 0x004fc80003f06270 */
[----:B----4-:R-:W-:Y:S02]  /*7fc50*/  ISETP.LT.AND P3, PT, R4, c[0x0][0x17c], !P0 ;  /* 0x00005f0004007a0c */ /* 0x010fe40004761270 */
[----:B---3--:R-:W-:Y:S01]  /*7fc60*/  ISETP.LT.AND P1, PT, R5, c[0x0][0x17c], !P0 ;  /* 0x00005f0005007a0c */ /* 0x008fe20004721270 */
[----:B------:R-:W2:Y:S01]  /*7fc70*/  LDL.LU R4, [R1+0x7d0] ;  /* 0x0007d00001047983 */ /* 0x000ea20000300800 */
[----:B------:R-:W-:-:S03]  /*7fc80*/  ISETP.LT.AND P5, PT, R6, c[0x0][0x17c], !P0 ;  /* 0x00005f0006007a0c */ /* 0x000fc600047a1270 */
[----:B------:R-:W2:Y:S04]  /*7fc90*/  LDL.LU R5, [R1+0x7d4] ;  /* 0x0007d40001057983 */ /* 0x000ea80000300800 */
[----:B------:R-:W2:Y:S04]  /*7fca0*/  LDL.LU R6, [R1+0x750] ;  /* 0x0007500001067983 */ /* 0x000ea80000300800 */
[----:B------:R-:W2:Y:S01]  /*7fcb0*/  LDL.LU R7, [R1+0x754] ;  /* 0x0007540001077983 */ /* 0x000ea20000300800 */
[----:B------:R-:W-:-:S03]  /*7fcc0*/  LOP3.LUT R2, R2, 0x70, R3, 0x78, !PT ;  /* 0x0000007002027812 */ /* 0x000fc600078e7803 */
[----:B------:R-:W3:Y:S04]  /*7fcd0*/  LDL.LU R20, [R1+0x7d8] ;  /* 0x0007d80001147983 */ /* 0x000ee80000300800 */
[----:B------:R-:W3:Y:S04]  /*7fce0*/  LDL.LU R21, [R1+0x7dc] ;  /* 0x0007dc0001157983 */ /* 0x000ee80000300800 */
[----:B------:R-:W3:Y:S04]  /*7fcf0*/  LDL.LU R22, [R1+0x758] ;  /* 0x0007580001167983 */ /* 0x000ee80000300800 */
[----:B------:R-:W3:Y:S04]  /*7fd00*/  LDL.LU R23, [R1+0x75c] ;  /* 0x00075c0001177983 */ /* 0x000ee80000300800 */
[----:B------:R-:W4:Y:S04]  /*7fd10*/  LDL.LU R16, [R1+0x7c0] ;  /* 0x0007c00001107983 */ /* 0x000f280000300800 */
[----:B------:R-:W4:Y:S04]  /*7fd20*/  LDL.LU R17, [R1+0x7c4] ;  /* 0x0007c40001117983 */ /* 0x000f280000300800 */
[----:B------:R-:W4:Y:S04]  /*7fd30*/  LDL.LU R18, [R1+0x740] ;  /* 0x0007400001127983 */ /* 0x000f280000300800 */
[----:B------:R1:W-:Y:S04]  /*7fd40*/  STS.128 [R2], R12 ;  /* 0x0000000c02007388 */ /* 0x0003e80000000c00 */
[----:B------:R-:W4:Y:S04]  /*7fd50*/  LDL.LU R19, [R1+0x744] ;  /* 0x0007440001137983 */ /* 0x000f280000300800 */
[----:B------:R1:W-:Y:S04]  /*7fd60*/  STS.128 [R2+0x80], R8 ;  /* 0x0000800802007388 */ /* 0x0003e80000000c00 */
[----:B-1----:R-:W3:Y:S04]  /*7fd70*/  LDL.LU R12, [R1+0x7c8] ;  /* 0x0007c800010c7983 */ /* 0x002ee80000300800 */
[----:B------:R-:W3:Y:S04]  /*7fd80*/  LDL.LU R13, [R1+0x7cc] ;  /* 0x0007cc00010d7983 */ /* 0x000ee80000300800 */
[----:B------:R-:W3:Y:S04]  /*7fd90*/  LDL.LU R14, [R1+0x748] ;  /* 0x00074800010e7983 */ /* 0x000ee80000300800 */
[----:B------:R-:W3:Y:S04]  /*7fda0*/  LDL.LU R15, [R1+0x74c] ;  /* 0x00074c00010f7983 */ /* 0x000ee80000300800 */
[----:B------:R-:W4:Y:S04]  /*7fdb0*/  LDL.LU R8, [R1+0x7a0] ;  /* 0x0007a00001087983 */ /* 0x000f280000300800 */
[----:B------:R-:W4:Y:S04]  /*7fdc0*/  LDL.LU R9, [R1+0x7a4] ;  /* 0x0007a40001097983 */ /* 0x000f280000300800 */
[----:B------:R-:W4:Y:S04]  /*7fdd0*/  LDL.LU R10, [R1+0x710] ;  /* 0x00071000010a7983 */ /* 0x000f280000300800 */
[----:B------:R-:W4:Y:S04]  /*7fde0*/  LDL.LU R11, [R1+0x714] ;  /* 0x00071400010b7983 */ /* 0x000f280000300800 */
[----:B--2---:R1:W-:Y:S04]  /*7fdf0*/  STS.128 [R2+0x100], R4 ;  /* 0x0001000402007388 */ /* 0x0043e80000000c00 */
[----:B-1----:R-:W2:Y:S04]  /*7fe00*/  LDL.LU R4, [R1+0x7a8] ;  /* 0x0007a80001047983 */ /* 0x002ea80000300800 */
[----:B------:R-:W2:Y:S04]  /*7fe10*/  LDL.LU R5, [R1+0x7ac] ;  /* 0x0007ac0001057983 */ /* 0x000ea80000300800 */
[----:B------:R-:W2:Y:S04]  /*7fe20*/  LDL.LU R6, [R1+0x718] ;  /* 0x0007180001067983 */ /* 0x000ea80000300800 */
[----:B------:R-:W2:Y:S04]  /*7fe30*/  LDL.LU R7, [R1+0x71c] ;  /* 0x00071c0001077983 */ /* 0x000ea80000300800 */
[----:B---3--:R1:W-:Y:S04]  /*7fe40*/  STS.128 [R2+0x280], R12 ;  /* 0x0002800c02007388 */ /* 0x0083e80000000c00 */
[----:B-1----:R-:W3:Y:S04]  /*7fe50*/  LDL.LU R12, [R1+0x700] ;  /* 0x00070000010c7983 */ /* 0x002ee80000300800 */
[----:B------:R-:W3:Y:S04]  /*7fe60*/  LDL.LU R13, [R1+0x704] ;  /* 0x00070400010d7983 */ /* 0x000ee80000300800 */
[----:B------:R-:W3:Y:S04]  /*7fe70*/  LDL.LU R14, [R1+0x690] ;  /* 0x00069000010e7983 */ /* 0x000ee80000300800 */
[----:B----4-:R1:W-:Y:S04]  /*7fe80*/  STS.128 [R2+0x300], R8 ;  /* 0x0003000802007388 */ /* 0x0103e80000000c00 */
[----:B------:R-:W3:Y:S04]  /*7fe90*/  LDL.LU R15, [R1+0x694] ;  /* 0x00069400010f7983 */ /* 0x000ee80000300800 */
[----:B-1----:R-:W4:Y:S04]  /*7fea0*/  LDL.LU R8, [R1+0x708] ;  /* 0x0007080001087983 */ /* 0x002f280000300800 */
[----:B------:R-:W4:Y:S04]  /*7feb0*/  LDL.LU R9, [R1+0x70c] ;  /* 0x00070c0001097983 */ /* 0x000f280000300800 */
[----:B------:R-:W4:Y:S04]  /*7fec0*/  LDL.LU R10, [R1+0x698] ;  /* 0x00069800010a7983 */ /* 0x000f280000300800 */
[----:B------:R-:W4:Y:S04]  /*7fed0*/  LDL.LU R11, [R1+0x69c] ;  /* 0x00069c00010b7983 */ /* 0x000f280000300800 */
[----:B------:R-:W-:Y:S04]  /*7fee0*/  STS.128 [R2+0x180], R20 ;  /* 0x0001801402007388 */ /* 0x000fe80000000c00 */
[----:B------:R-:W-:Y:S01]  /*7fef0*/  STS.128 [R2+0x200], R16 ;  /* 0x0002001002007388 */ /* 0x000fe20000000c00 */
[----:B-----5:R-:W-:-:S02]  /*7ff00*/  LOP3.LUT R209, R0, 0x20, RZ, 0x3c, !PT ;  /* 0x0000002000d17812 */ /* 0x020fc400078e3cff */
[C---:B------:R-:W-:Y:S01]  /*7ff10*/  LOP3.LUT R208, R0.reuse, 0x40, RZ, 0x3c, !PT ;  /* 0x0000004000d07812 */ /* 0x040fe200078e3cff */
[----:B--2---:R1:W-:Y:S04]  /*7ff20*/  STS.128 [R2+0x380], R4 ;  /* 0x0003800402007388 */ /* 0x0043e80000000c00 */
[----:B------:R-:W-:Y:S06]  /*7ff30*/  BAR.SYNC.DEFER_BLOCKING 0x0 ;  /* 0x0000000000007b1d */ /* 0x000fec0000010000 */
[----:B-1----:R-:W3:Y:S04]  /*7ff40*/  LDL.LU R4, [R1+0x6e0] ;  /* 0x0006e00001047983 */ /* 0x002ee80000300800 */
[----:B------:R-:W3:Y:S04]  /*7ff50*/  LDL.LU R5, [R1+0x6e4] ;  /* 0x0006e40001057983 */ /* 0x000ee80000300800 */
[----:B------:R-:W3:Y:S04]  /*7ff60*/  LDL.LU R6, [R1+0x680] ;  /* 0x0006800001067983 */ /* 0x000ee80000300800 */
[----:B------:R-:W3:Y:S04]  /*7ff70*/  LDL.LU R7, [R1+0x684] ;  /* 0x0006840001077983 */ /* 0x000ee80000300800 */
[----:B------:R-:W1:Y:S04]  /*7ff80*/  LDS.128 R20, [R0] ;  /* 0x0000000000147984 */ /* 0x000e680000000c00 */
[----:B------:R-:W3:Y:S04]  /*7ff90*/  LDS.128 R16, [R0+0x400] ;  /* 0x0004000000107984 */ /* 0x000ee80000000c00 */
[----:B------:R-:W3:Y:S04]  /*7ffa0*/  LDS.128 R24, [R209] ;  /* 0x00000000d1187984 */ /* 0x000ee80000000c00 */
[----:B-1----:R-:W-:Y:S04]  /*7ffb0*/  STL.64 [R1+0xc0], R20 ;  /* 0x0000c01401007387 */ /* 0x002fe80000100a00 */
[----:B------:R-:W-:Y:S04]  /*7ffc0*/  STL.64 [R1+0xc8], R22 ;  /* 0x0000c81601007387 */ /* 0x000fe80000100a00 */
[----:B------:R-:W1:Y:S04]  /*7ffd0*/  LDS.128 R20, [R209+0x400] ;  /* 0x00040000d1147984 */ /* 0x000e680000000c00 */
[----:B---3--:R-:W-:Y:S04]  /*7ffe0*/  STL.64 [R1+0x120], R16 ;  /* 0x0001201001007387 */ /* 0x008fe80000100a00 */
[----:B------:R-:W-:Y:S04]  /*7fff0*/  STL.64 [R1+0x128], R18 ;  /* 0x0001281201007387 */ /* 0x000fe80000100a00 */
[----:B------:R-:W3:Y:S01]  /*80000*/  LDS.128 R16, [R208] ;  /* 0x00000000d0107984 */ /* 0x000ee20000000c00 */
[----:B------:R-:W-:-:S03]  /*80010*/  LOP3.LUT R212, R0, 0x60, RZ, 0x3c, !PT ;  /* 0x0000006000d47812 */ /* 0x000fc600078e3cff */
[----:B------:R-:W-:Y:S04]  /*80020*/  STL.64 [R1+0xd0], R24 ;  /* 0x0000d01801007387 */ /* 0x000fe80000100a00 */
[----:B------:R-:W-:Y:S04]  /*80030*/  STL.64 [R1+0xd8], R26 ;  /* 0x0000d81a01007387 */ /* 0x000fe80000100a00 */
[----:B------:R-:W4:Y:S04]  /*80040*/  LDS.128 R24, [R208+0x400] ;  /* 0x00040000d0187984 */ /* 0x000f280000000c00 */
[----:B-1----:R-:W-:Y:S04]  /*80050*/  STL.64 [R1+0x190], R20 ;  /* 0x0001901401007387 */ /* 0x002fe80000100a00 */
[----:B------:R-:W-:Y:S04]  /*80060*/  STL.64 [R1+0x198], R22 ;  /* 0x0001981601007387 */ /* 0x000fe80000100a00 */
[----:B------:R-:W1:Y:S04]  /*80070*/  LDS.128 R20, [R212] ;  /* 0x00000000d4147984 */ /* 0x000e680000000c00 */
[----:B---3--:R-:W-:Y:S04]  /*80080*/  STL.64 [R1+0xe0], R16 ;  /* 0x0000e01001007387 */ /* 0x008fe80000100a00 */
[----:B------:R-:W-:Y:S04]  /*80090*/  STL.64 [R1+0xe8], R18 ;  /* 0x0000e81201007387 */ /* 0x000fe80000100a00 */
[----:B------:R-:W3:Y:S04]  /*800a0*/  LDS.128 R16, [R212+0x400] ;  /* 0x00040000d4107984 */ /* 0x000ee80000000c00 */
[----:B------:R-:W-:Y:S06]  /*800b0*/  BAR.SYNC.DEFER_BLOCKING 0x0 ;  /* 0x0000000000007b1d */ /* 0x000fec0000010000 */
[----:B----4-:R-:W-:Y:S04]  /*800c0*/  STL.64 [R1+0x1a0], R24 ;  /* 0x0001a01801007387 */ /* 0x010fe80000100a00 */
[----:B------:R-:W-:Y:S04]  /*800d0*/  STL.64 [R1+0x1a8], R26 ;  /* 0x0001a81a01007387 */ /* 0x000fe80000100a00 */
[----:B-1----:R1:W-:Y:S04]  /*800e0*/  STL.64 [R1+0xf0], R20 ;  /* 0x0000f01401007387 */ /* 0x0023e80000100a00 */
[----:B------:R4:W-:Y:S04]  /*800f0*/  STL.64 [R1+0xf8], R22 ;  /* 0x0000f81601007387 */ /* 0x0009e80000100a00 */
[----:B---3--:R3:W-:Y:S04]  /*80100*/  STL.64 [R1+0x1b0], R16 ;  /* 0x0001b01001007387 */ /* 0x0087e80000100a00 */
[----:B------:R3:W-:Y:S04]  /*80110*/  STL.64 [R1+0x1b8], R18 ;  /* 0x0001b81201007387 */ /* 0x0007e80000100a00 */
[----:B-1----:R-:W2:Y:S04]  /*80120*/  LDL.LU R20, [R1+0x6e8] ;  /* 0x0006e80001147983 */ /* 0x002ea80000300800 */
[----:B------:R-:W2:Y:S04]  /*80130*/  LDL.LU R21, [R1+0x6ec] ;  /* 0x0006ec0001157983 */ /* 0x000ea80000300800 */
[----:B----4-:R-:W2:Y:S04]  /*80140*/  LDL.LU R22, [R1+0x688] ;  /* 0x0006880001167983 */ /* 0x010ea80000300800 */
[----:B------:R-:W2:Y:S04]  /*80150*/  LDL.LU R23, [R1+0x68c] ;  /* 0x00068c0001177983 */ /* 0x000ea80000300800 */
[----:B---3--:R-:W3:Y:S04]  /*80160*/  LDL.LU R16, [R1+0x6c0] ;  /* 0x0006c00001107983 */ /* 0x008ee80000300800 */
[----:B------:R-:W3:Y:S04]  /*80170*/  LDL.LU R17, [R1+0x6c4] ;  /* 0x0006c40001117983 */ /* 0x000ee80000300800 */
[----:B------:R-:W3:Y:S04]  /*80180*/  LDL.LU R18, [R1+0x670] ;  /* 0x0006700001127983 */ /* 0x000ee80000300800 */
[----:B------:R1:W-:Y:S04]  /*80190*/  STS.128 [R2], R12 ;  /* 0x0000000c02007388 */ /* 0x0003e80000000c00 */
[----:B------:R-:W3:Y:S04]  /*801a0*/  LDL.LU R19, [R1+0x674] ;  /* 0x0006740001137983 */ /* 0x000ee80000300800 */
[----:B------:R4:W-:Y:S04]  /*801b0*/  STS.128 [R2+0x80], R8 ;  /* 0x0000800802007388 */ /* 0x0009e80000000c00 */
[----:B-1----:R-:W2:Y:S04]  /*801c0*/  LDL.LU R12, [R1+0x6c8] ;  /* 0x0006c800010c7983 */ /* 0x002ea80000300800 */
[----:B------:R-:W2:Y:S04]  /*801d0*/  LDL.LU R13, [R1+0x6cc] ;  /* 0x0006cc00010d7983 */ /* 0x000ea80000300800 */
[----:B------:R-:W2:Y:S04]  /*801e0*/  LDL.LU R14, [R1+0x678] ;  /* 0x00067800010e7983 */ /* 0x000ea80000300800 */
[----:B------:R-:W2:Y:S04]  /*801f0*/  LDL.LU R15, [R1+0x67c] ;  /* 0x00067c00010f7983 */ /* 0x000ea80000300800 */
[----:B----4-:R-:W4:Y:S04]  /*80200*/  LDL.LU R8, [R1+0x6b0] ;  /* 0x0006b00001087983 */ /* 0x010f280000300800 */
[----:B------:R-:W4:Y:S04]  /*80210*/  LDL.LU R9, [R1+0x6b4] ;  /* 0x0006b40001097983 */ /* 0x000f280000300800 */
[----:B------:R-:W4:Y:S04]  /*80220*/  LDL.LU R10, [R1+0x660] ;  /* 0x00066000010a7983 */ /* 0x000f280000300800 */
[----:B------:R-:W4:Y:S04]  /*80230*/  LDL.LU R11, [R1+0x664] ;  /* 0x00066400010b7983 */ /* 0x000f280000300800 */
[----:B------:R1:W-:Y:S04]  /*80240*/  STS.128 [R2+0x100], R4 ;  /* 0x0001000402007388 */ /* 0x0003e80000000c00 */
[----:B-1----:R-:W3:Y:S04]  /*80250*/  LDL.LU R4, [R1+0x6b8] ;  /* 0x0006b80001047983 */ /* 0x002ee80000300800 */
[----:B------:R-:W3:Y:S04]  /*80260*/  LDL.LU R5, [R1+0x6bc] ;  /* 0x0006bc0001057983 */ /* 0x000ee80000300800 */
[----:B------:R-:W3:Y:S04]  /*80270*/  LDL.LU R6, [R1+0x668] ;  /* 0x0006680001067983 */ /* 0x000ee80000300800 */
[----:B------:R-:W3:Y:S04]  /*80280*/  LDL.LU R7, [R1+0x66c] ;  /* 0x00066c0001077983 */ /* 0x000ee80000300800 */
[----:B--2---:R1:W-:Y:S04]  /*80290*/  STS.128 [R2+0x280], R12 ;  /* 0x0002800c02007388 */ /* 0x0043e80000000c00 */
[----:B-1----:R-:W2:Y:S04]  /*802a0*/  LDL.LU R12, [R1+0x620] ;  /* 0x00062000010c7983 */ /* 0x002ea80000300800 */
[----:B------:R-:W2:Y:S04]  /*802b0*/  LDL.LU R13, [R1+0x624] ;  /* 0x00062400010d7983 */ /* 0x000ea80000300800 */
[----:B------:R-:W2:Y:S04]  /*802c0*/  LDL.LU R14, [R1+0x650] ;  /* 0x00065000010e7983 */ /* 0x000ea80000300800 */
[----:B----4-:R1:W-:Y:S04]  /*802d0*/  STS.128 [R2+0x300], R8 ;  /* 0x0003000802007388 */ /* 0x0103e80000000c00 */
[----:B------:R-:W2:Y:S04]  /*802e0*/  LDL.LU R15, [R1+0x654] ;  /* 0x00065400010f7983 */ /* 0x000ea80000300800 */
[----:B-1----:R-:W4:Y:S04]  /*802f0*/  LDL.LU R8, [R1+0x628] ;  /* 0x0006280001087983 */ /* 0x002f280000300800 */
[----:B------:R-:W4:Y:S04]  /*80300*/  LDL.LU R9, [R1+0x62c] ;  /* 0x00062c0001097983 */ /* 0x000f280000300800 */
[----:B------:R-:W4:Y:S04]  /*80310*/  LDL.LU R10, [R1+0x658] ;  /* 0x00065800010a7983 */ /* 0x000f280000300800 */
[----:B------:R-:W4:Y:S04]  /*80320*/  LDL.LU R11, [R1+0x65c] ;  /* 0x00065c00010b7983 */ /* 0x000f280000300800 */
[----:B---3--:R1:W-:Y:S04]  /*80330*/  STS.128 [R2+0x380], R4 ;  /* 0x0003800402007388 */ /* 0x0083e80000000c00 */
[----:B-1----:R-:W4:Y:S04]  /*80340*/  LDL.LU R4, [R1+0x610] ;  /* 0x0006100001047983 */ /* 0x002f280000300800 */
[----:B------:R-:W4:Y:S04]  /*80350*/  LDL.LU R5, [R1+0x614] ;  /* 0x0006140001057983 */ /* 0x000f280000300800 */
[----:B------:R-:W4:Y:S04]  /*80360*/  LDL.LU R6, [R1+0x640] ;  /* 0x0006400001067983 */ /* 0x000f280000300800 */
[----:B------:R-:W4:Y:S04]  /*80370*/  LDL.LU R7, [R1+0x644] ;  /* 0x0006440001077983 */ /* 0x000f280000300800 */
[----:B------:R-:W-:Y:S04]  /*80380*/  STS.128 [R2+0x180], R20 ;  /* 0x0001801402007388 */ /* 0x000fe80000000c00 */
[----:B------:R-:W-:Y:S04]  /*80390*/  STS.128 [R2+0x200], R16 ;  /* 0x0002001002007388 */ /* 0x000fe80000000c00 */
[----:B------:R-:W-:Y:S06]  /*803a0*/  BAR.SYNC.DEFER_BLOCKING 0x0 ;  /* 0x0000000000007b1d */ /* 0x000fec0000010000 */
[----:B------:R-:W1:Y:S04]  /*803b0*/  LDS.128 R20, [R0] ;  /* 0x0000000000147984 */ /* 0x000e680000000c00 */
[----:B------:R-:W1:Y:S04]  /*803c0*/  LDS.128 R16, [R0+0x400] ;  /* 0x0004000000107984 */ /* 0x000e680000000c00 */
[----:B------:R-:W1:Y:S04]  /*803d0*/  LDS.128 R24, [R209] ;  /* 0x00000000d1187984 */ /* 0x000e680000000c00 */
[----:B-1----:R-:W-:Y:S04]  /*803e0*/  STL.64 [R1+0x1c0], R20 ;  /* 0x0001c01401007387 */ /* 0x002fe80000100a00 */
[----:B------:R-:W-:Y:S04]  /*803f0*/  STL.64 [R1+0x1c8], R22 ;  /* 0x0001c81601007387 */ /* 0x000fe80000100a00 */
[----:B------:R-:W1:Y:S04]  /*80400*/  LDS.128 R20, [R209+0x400] ;  /* 0x00040000d1147984 */ /* 0x000e680000000c00 */
[----:B------:R-:W-:Y:S04]  /*80410*/  STL.64 [R1+0x250], R16 ;  /* 0x0002501001007387 */ /* 0x000fe80000100a00 */
[----:B------:R-:W-:Y:S04]  /*80420*/  STL.64 [R1+0x258], R18 ;  /* 0x0002581201007387 */ /* 0x000fe80000100a00 */
[----:B------:R-:W1:Y:S04]  /*80430*/  LDS.128 R16, [R208] ;  /* 0x00000000d0107984 */ /* 0x000e680000000c00 */
[----:B------:R-:W-:Y:S04]  /*80440*/  STL.64 [R1+0x1e0], R24 ;  /* 0x0001e01801007387 */ /* 0x000fe80000100a00 */
[----:B------:R-:W-:Y:S04]  /*80450*/  STL.64 [R1+0x1e8], R26 ;  /* 0x0001e81a01007387 */ /* 0x000fe80000100a00 */
[----:B------:R-:W1:Y:S04]  /*80460*/  LDS.128 R24, [R208+0x400] ;  /* 0x00040000d0187984 */ /* 0x000e680000000c00 */
[----:B-1----:R-:W-:Y:S04]  /*80470*/  STL.64 [R1+0x330], R20 ;  /* 0x0003301401007387 */ /* 0x002fe80000100a00 */
[----:B------:R-:W-:Y:S04]  /*80480*/  STL.64 [R1+0x338], R22 ;  /* 0x0003381601007387 */ /* 0x000fe80000100a00 */
[----:B------:R-:W1:Y:S04]  /*80490*/  LDS.128 R20, [R212] ;  /* 0x00000000d4147984 */ /* 0x000e680000000c00 */
[----:B------:R-:W-:Y:S04]  /*804a0*/  STL.64 [R1+0x1f0], R16 ;  /* 0x0001f01001007387 */ /* 0x000fe80000100a00 */
[----:B------:R-:W-:Y:S04]  /*804b0*/  STL.64 [R1+0x1f8], R18 ;  /* 0x0001f81201007387 */ /* 0x000fe80000100a00 */
[----:B------:R-:W2:Y:S04]  /*804c0*/  LDS.128 R16, [R212+0x400] ;  /* 0x00040000d4107984 */ /* 0x000ea80000000c00 */
[----:B------:R-:W-:Y:S06]  /*804d0*/  BAR.SYNC.DEFER_BLOCKING 0x0 ;  /* 0x0000000000007b1d */ /* 0x000fec0000010000 */
[----:B------:R-:W-:Y:S04]  /*804e0*/  STL.64 [R1+0x3b0], R24 ;  /* 0x0003b01801007387 */ /* 0x000fe80000100a00 */
[----:B------:R-:W-:Y:S04]  /*804f0*/  STL.64 [R1+0x3b8], R26 ;  /* 0x0003b81a01007387 */ /* 0x000fe80000100a00 */
[----:B-1----:R1:W-:Y:S04]  /*80500*/  STL.64 [R1+0x200], R20 ;  /* 0x0002001401007387 */ /* 0x0023e80000100a00 */
[----:B------:R1:W-:Y:S04]  /*80510*/  STL.64 [R1+0x208], R22 ;  /* 0x0002081601007387 */ /* 0x0003e80000100a00 */
[----:B--2---:R2:W-:Y:S04]  /*80520*/  STL.64 [R1+0x450], R16 ;  /* 0x0004501001007387 */ /* 0x0045e80000100a00 */
[----:B------:R2:W-:Y:S04]  /*80530*/  STL.64 [R1+0x458], R18 ;  /* 0x0004581201007387 */ /* 0x0005e80000100a00 */
[----:B-1----:R-:W3:Y:S04]  /*80540*/  LDL.LU R20, [R1+0x618] ;  /* 0x0006180001147983 */ /* 0x002ee80000300800 */
[----:B------:R-:W3:Y:S04]  /*80550*/  LDL.LU R21, [R1+0x61c] ;  /* 0x00061c0001157983 */ /* 0x000ee80000300800 */
[----:B------:R-:W3:Y:S04]  /*80560*/  LDL.LU R22, [R1+0x648] ;  /* 0x0006480001167983 */ /* 0x000ee80000300800 */
[----:B------:R-:W3:Y:S04]  /*80570*/  LDL.LU R23, [R1+0x64c] ;  /* 0x00064c0001177983 */ /* 0x000ee80000300800 */
[----:B--2---:R-:W2:Y:S04]  /*80580*/  LDL.LU R16, [R1+0x600] ;  /* 0x0006000001107983 */ /* 0x004ea80000300800 */
[----:B------:R-:W2:Y:S04]  /*80590*/  LDL.LU R17, [R1+0x604] ;  /* 0x0006040001117983 */ /* 0x000ea80000300800 */
[----:B------:R-:W2:Y:S04]  /*805a0*/  LDL.LU R18, [R1+0x630] ;  /* 0x0006300001127983 */ /* 0x000ea80000300800 */
[----:B------:R1:W-:Y:S04]  /*805b0*/  STS.128 [R2], R12 ;  /* 0x0000000c02007388 */ /* 0x0003e80000000c00 */
[----:B------:R-:W2:Y:S04]  /*805c0*/  LDL.LU R19, [R1+0x634] ;  /* 0x0006340001137983 */ /* 0x000ea80000300800 */
[----:B----4-:R4:W-:Y:S04]  /*805d0*/  STS.128 [R2+0x80], R8 ;  /* 0x0000800802007388 */ /* 0x0109e80000000c00 */
        /* <DEDUP_REMOVED lines=48> */
[----:B------:R-:W1:Y:S04]  /*808e0*/  LDS.128 R16, [R212+0x400] ;  /* 0x00040000d4107984 */ /* 0x000e680000000c00 */
[----:B------:R-:W-:Y:S06]  /*808f0*/  BAR.SYNC.DEFER_BLOCKING 0x0 ;  /* 0x0000000000007b1d */ /* 0x000fec0000010000 */
[----:B------:R-:W-:Y:S04]  /*80900*/  STL.64 [R1+0x510], R24 ;  /* 0x0005101801007387 */ /* 0x000fe80000100a00 */
[----:B------:R-:W-:Y:S04]  /*80910*/  STL.64 [R1+0x518], R26 ;  /* 0x0005181a01007387 */ /* 0x000fe80000100a00 */
[----:B-1----:R1:W-:Y:S04]  /*80920*/  STL.64 [R1+0x4d0], R20 ;  /* 0x0004d01401007387 */ /* 0x0023e80000100a00 */
[----:B------:R1:W-:Y:S04]  /*80930*/  STL.64 [R1+0x4d8], R22 ;  /* 0x0004d81601007387 */ /* 0x0003e80000100a00 */
[----:B------:R1:W-:Y:S04]  /*80940*/  STL.64 [R1+0x520], R16 ;  /* 0x0005201001007387 */ /* 0x0003e80000100a00 */
[----:B------:R1:W-:Y:S04]  /*80950*/  STL.64 [R1+0x528], R18 ;  /* 0x0005281201007387 */ /* 0x0003e80000100a00 */
        /* <DEDUP_REMOVED lines=8> */
[----:B--2---:R1:W-:Y:S04]  /*809e0*/  STS.128 [R2], R12 ;  /* 0x0000000c02007388 */ /* 0x0043e80000000c00 */
        /* <DEDUP_REMOVED lines=155> */
[----:B---3--:R1:W-:Y:S04]  /*813a0*/  STS.128 [R2+0x380], R4 ;  /* 0x0003800402007388 */ /* 0x0083e80000000c00 */
[----:B------:R-:W4:Y:S04]  /*813b0*/  LDL.LU R11, [R1+0x37c] ;  /* 0x00037c00010b7983 */ /* 0x000f280000300800 */
[----:B-1----:R-:W3:Y:S04]  /*813c0*/  LDL.LU R4, [R1+0x70] ;  /* 0x0000700001047983 */ /* 0x002ee80000300800 */
[----:B------:R-:W3:Y:S04]  /*813d0*/  LDL.LU R5, [R1+0x74] ;  /* 0x0000740001057983 */ /* 0x000ee80000300800 */
[----:B------:R-:W3:Y:S04]  /*813e0*/  LDL.LU R6, [R1+0x60] ;  /* 0x0000600001067983 */ /* 0x000ee80000300800 */
[----:B------:R-:W3:Y:S04]  /*813f0*/  LDL.LU R7, [R1+0x64] ;  /* 0x0000640001077983 */ /* 0x000ee80000300800 */
        /* <DEDUP_REMOVED lines=24> */
[----:B-1----:R-:W-:Y:S04]  /*81580*/  STL.64 [R1+0x2d0], R20 ;  /* 0x0002d01401007387 */ /* 0x002fe80000100a00 */
[----:B------:R-:W-:Y:S04]  /*81590*/  STL.64 [R1+0x2d8], R22 ;  /* 0x0002d81601007387 */ /* 0x000fe80000100a00 */
[----:B------:R-:W-:Y:S04]  /*815a0*/  STL.64 [R1+0x370], R16 ;  /* 0x0003701001007387 */ /* 0x000fe80000100a00 */
[----:B------:R-:W-:Y:S04]  /*815b0*/  STL.64 [R1+0x378], R18 ;  /* 0x0003781201007387 */ /* 0x000fe80000100a00 */
        /* <DEDUP_REMOVED lines=14> */
[----:B------:R-:W3:Y:S01]  /*816a0*/  LDL.LU R7, [R1+0x16c] ;  /* 0x00016c0001077983 */ /* 0x000ee20000300800 */
[----:B------:R-:W-:-:S02]  /*816b0*/  IMAD.MOV.U32 R18, RZ, RZ, R240 ;  /* 0x000000ffff127224 */ /* 0x000fc400078e00f0 */
[----:B------:R-:W-:Y:S02]  /*816c0*/  IMAD.MOV.U32 R19, RZ, RZ, R241 ;  /* 0x000000ffff137224 */ /* 0x000fe400078e00f1 */
[----:B------:R-:W-:Y:S02]  /*816d0*/  IMAD.MOV.U32 R16, RZ, RZ, R236 ;  /* 0x000000ffff107224 */ /* 0x000fe400078e00ec */
[----:B------:R-:W-:Y:S02]  /*816e0*/  IMAD.MOV.U32 R17, RZ, RZ, R237 ;  /* 0x000000ffff117224 */ /* 0x000fe400078e00ed */
[----:B------:R-:W-:Y:S02]  /*816f0*/  IMAD.MOV.U32 R240, RZ, RZ, R238 ;  /* 0x000000fffff07224 */ /* 0x000fe400078e00ee */
[----:B------:R-:W-:Y:S01]  /*81700*/  IMAD.MOV.U32 R241, RZ, RZ, R239 ;  /* 0x000000fffff17224 */ /* 0x000fe200078e00ef */
[----:B------:R-:W-:Y:S04]  /*81710*/  STS.128 [R2+0x300], R16 ;  /* 0x0003001002007388 */ /* 0x000fe80000000c00 */
[----:B------:R-:W-:Y:S04]  /*81720*/  STS.128 [R2+0x380], R240 ;  /* 0x000380f002007388 */ /* 0x000fe80000000c00 */
        /* <DEDUP_REMOVED lines=11> */
[----:B------:R-:W-:Y:S06]  /*817e0*/  BAR.SYNC.DEFER_BLOCKING 0x0 ;  /* 0x0000000000007b1d */ /* 0x000fec0000010000 */
[----:B-1----:R-:W3:Y:S04]  /*817f0*/  LDL.LU R4, [R1+0x50] ;  /* 0x0000500001047983 */ /* 0x002ee80000300800 */
[----:B------:R-:W3:Y:S04]  /*81800*/  LDL.LU R5, [R1+0x54] ;  /* 0x0000540001057983 */ /* 0x000ee80000300800 */
[----:B------:R-:W3:Y:S04]  /*81810*/  LDL.LU R6, [R1+0x40] ;  /* 0x0000400001067983 */ /* 0x000ee80000300800 */
[----:B------:R-:W3:Y:S04]  /*81820*/  LDL.LU R7, [R1+0x44] ;  /* 0x0000440001077983 */ /* 0x000ee80000300800 */
        /* <DEDUP_REMOVED lines=52> */
[----:B------:R-:W2:Y:S04]  /*81b70*/  LDL.LU R15, [R1+0x434] ;  /* 0x00043400010f7983 */ /* 0x000ea80000300800 */
[----:B----4-:R-:W-:Y:S04]  /*81b80*/  STS.128 [R2+0x200], R8 ;  /* 0x0002000802007388 */ /* 0x010fe80000000c00 */
[----:B---3--:R1:W-:Y:S04]  /*81b90*/  STS.128 [R2+0x280], R4 ;  /* 0x0002800402007388 */ /* 0x0083e80000000c00 */
[----:B------:R-:W-:Y:S06]  /*81ba0*/  BAR.SYNC.DEFER_BLOCKING 0x0 ;  /* 0x0000000000007b1d */ /* 0x000fec0000010000 */
        /* <DEDUP_REMOVED lines=8> */
[----:B------:R-:W1:Y:S04]  /*81c30*/  LDS.128 R24, [R0] ;  /* 0x0000000000187984 */ /* 0x000e680000000c00 */
[----:B------:R-:W1:Y:S04]  /*81c40*/  LDS.128 R20, [R0+0x400] ;  /* 0x0004000000147984 */ /* 0x000e680000000c00 */
[----:B------:R-:W1:Y:S04]  /*81c50*/  LDS.128 R16, [R209] ;  /* 0x00000000d1107984 */ /* 0x000e680000000c00 */
[----:B------:R-:W-:Y:S04]  /*81c60*/  LDS.128 R248, [R212] ;  /* 0x00000000d4f87984 */ /* 0x000fe80000000c00 */
[----:B------:R-:W-:Y:S04]  /*81c70*/  LDS.128 R244, [R212+0x400] ;  /* 0x00040000d4f47984 */ /* 0x000fe80000000c00 */
        /* <DEDUP_REMOVED lines=9> */
[----:B------:R-:W-:Y:S06]  /*81d10*/  BAR.SYNC.DEFER_BLOCKING 0x0 ;  /* 0x0000000000007b1d */ /* 0x000fec0000010000 */
[----:B-1----:R-:W-:Y:S04]  /*81d20*/  STL.64 [R1+0x40], R24 ;  /* 0x0000401801007387 */ /* 0x002fe80000100a00 */
[----:B------:R-:W-:Y:S04]  /*81d30*/  STL.64 [R1+0x48], R26 ;  /* 0x0000481a01007387 */ /* 0x000fe80000100a00 */
[----:B------:R-:W-:Y:S04]  /*81d40*/  STL.64 [R1+0x10], R20 ;  /* 0x0000101401007387 */ /* 0x000fe80000100a00 */
[----:B------:R-:W-:Y:S04]  /*81d50*/  STL.64 [R1+0x18], R22 ;  /* 0x0000181601007387 */ /* 0x000fe80000100a00 */
[----:B------:R-:W-:Y:S04]  /*81d60*/  STL.64 [R1], R16 ;  /* 0x0000001001007387 */ /* 0x000fe80000100a00 */
[----:B------:R-:W-:Y:S04]  /*81d70*/  STL.64 [R1+0x8], R18 ;  /* 0x0000081201007387 */ /* 0x000fe80000100a00 */
[----:B---3--:R-:W-:Y:S04]  /*81d80*/  STS.128 [R2+0x80], R4 ;  /* 0x0000800402007388 */ /* 0x008fe80000000c00 */
[----:B----4-:R1:W-:Y:S04]  /*81d90*/  STS.128 [R2+0x100], R8 ;  /* 0x0001000802007388 */ /* 0x0103e80000000c00 */
        /* <DEDUP_REMOVED lines=8> */
[----:B--2---:R1:W-:Y:S04]  /*81e20*/  STS.128 [R2], R12 ;  /* 0x0000000c02007388 */ /* 0x0043e80000000c00 */
        /* <DEDUP_REMOVED lines=9> */
[----:B------:R-:W-:Y:S01]  /*81ec0*/  IMAD.MOV.U32 R189, RZ, RZ, R231 ;  /* 0x000000ffffbd7224 */ /* 0x000fe200078e00e7 */
[----:B------:R-:W-:Y:S04]  /*81ed0*/  STS.128 [R2+0x300], R16 ;  /* 0x0003001002007388 */ /* 0x000fe80000000c00 */
[----:B----4-:R1:W-:Y:S04]  /*81ee0*/  STS.128 [R2+0x200], R4 ;  /* 0x0002000402007388 */ /* 0x0103e80000000c00 */
[----:B-1----:R-:W4:Y:S04]  /*81ef0*/  LDL.LU R4, [R1+0x590] ;  /* 0x0005900001047983 */ /* 0x002f280000300800 */
[----:B------:R-:W4:Y:S04]  /*81f00*/  LDL.LU R5, [R1+0x594] ;  /* 0x0005940001057983 */ /* 0x000f280000300800 */
[----:B------:R-:W4:Y:S04]  /*81f10*/  LDL.LU R6, [R1+0x5b0] ;  /* 0x0005b00001067983 */ /* 0x000f280000300800 */
[----:B------:R-:W4:Y:S04]  /*81f20*/  LDL.LU R7, [R1+0x5b4] ;  /* 0x0005b40001077983 */ /* 0x000f280000300800 */
[----:B---3--:R-:W-:Y:S04]  /*81f30*/  STS.128 [R2+0x180], R8 ;  /* 0x0001800802007388 */ /* 0x008fe80000000c00 */
[----:B--2---:R-:W-:Y:S04]  /*81f40*/  STS.128 [R2+0x280], R12 ;  /* 0x0002800c02007388 */ /* 0x004fe80000000c00 */
[----:B------:R-:W-:Y:S04]  /*81f50*/  STS.128 [R2+0x380], R188 ;  /* 0x000380bc02007388 */ /* 0x000fe80000000c00 */
[----:B------:R-:W-:Y:S06]  /*81f60*/  BAR.SYNC.DEFER_BLOCKING 0x0 ;  /* 0x0000000000007b1d */ /* 0x000fec0000010000 */
[----:B------:R-:W2:Y:S04]  /*81f70*/  LDL.LU R16, [R1+0x598] ;  /* 0x0005980001107983 */ /* 0x000ea80000300800 */
[----:B------:R-:W2:Y:S04]  /*81f80*/  LDL.LU R17, [R1+0x59c] ;  /* 0x00059c0001117983 */ /* 0x000ea80000300800 */
[----:B------:R-:W2:Y:S04]  /*81f90*/  LDL.LU R18, [R1+0x5b8] ;  /* 0x0005b80001127983 */ /* 0x000ea80000300800 */
[----:B------:R-:W2:Y:S04]  /*81fa0*/  LDL.LU R19, [R1+0x5bc] ;  /* 0x0005bc0001137983 */ /* 0x000ea80000300800 */
[----:B------:R-:W3:Y:S04]  /*81fb0*/  LDL.LU R20, [R1+0xa0] ;  /* 0x0000a00001147983 */ /* 0x000ee80000300800 */
[----:B------:R-:W1:Y:S04]  /*81fc0*/  LDS.128 R240, [R0] ;  /* 0x0000000000f07984 */ /* 0x000e680000000c00 */
[----:B------:R-:W-:Y:S04]  /*81fd0*/  LDS.128 R232, [R0+0x400] ;  /* 0x0004000000e87984 */ /* 0x000fe80000000c00 */
[----:B------:R-:W1:Y:S04]  /*81fe0*/  LDS.128 R228, [R209] ;  /* 0x00000000d1e47984 */ /* 0x000e680000000c00 */
[----:B------:R-:W-:Y:S04]  /*81ff0*/  LDS.128 R224, [R209+0x400] ;  /* 0x00040000d1e07984 */ /* 0x000fe80000000c00 */
[----:B------:R-:W1:Y:S04]  /*82000*/  LDS.128 R216, [R208] ;  /* 0x00000000d0d87984 */ /* 0x000e680000000c00 */
[----:B------:R-:W-:Y:S04]  /*82010*/  LDS.128 R184, [R208+0x400] ;  /* 0x00040000d0b87984 */ /* 0x000fe80000000c00 */
[----:B------:R-:W1:Y:S04]  /*82020*/  LDS.128 R12, [R212] ;  /* 0x00000000d40c7984 */ /* 0x000e680000000c00 */
[----:B------:R-:W1:Y:S04]  /*82030*/  LDS.128 R8, [R212+0x400] ;  /* 0x00040000d4087984 */ /* 0x000e680000000c00 */
[----:B------:R-:W-:Y:S06]  /*82040*/  BAR.SYNC.DEFER_BLOCKING 0x0 ;  /* 0x0000000000007b1d */ /* 0x000fec0000010000 */
        /* <DEDUP_REMOVED lines=11> */
[----:B----4-:R4:W-:Y:S04]  /*82100*/  STS.128 [R2], R4 ;  /* 0x0000000402007388 */ /* 0x0109e80000000c00 */
[----:B----4-:R-:W4:Y:S04]  /*82110*/  LDL.LU R4, [R1+0x3c8] ;  /* 0x0003c80001047983 */ /* 0x010f280000300800 */
[----:B------:R-:W4:Y:S04]  /*82120*/  LDL.LU R5, [R1+0x3cc] ;  /* 0x0003cc0001057983 */ /* 0x000f280000300800 */
[----:B------:R-:W4:Y:S04]  /*82130*/  LDL.LU R6, [R1+0x3f8] ;  /* 0x0003f80001067983 */ /* 0x000f280000300800 */
[----:B------:R-:W4:Y:S04]  /*82140*/  LDL.LU R7, [R1+0x3fc] ;  /* 0x0003fc0001077983 */ /* 0x000f280000300800 */
[----:B--2---:R2:W-:Y:S02]  /*82150*/  STS.128 [R2+0x80], R16 ;  /* 0x0000801002007388 */ /* 0x0045e40000000c00 */
[----:B--2---:R-:W-:-:S02]  /*82160*/  IMAD.MOV.U32 R18, RZ, RZ, R196 ;  /* 0x000000ffff127224 */ /* 0x004fc400078e00c4 */
[----:B------:R-:W-:Y:S02]  /*82170*/  IMAD.MOV.U32 R19, RZ, RZ, R197 ;  /* 0x000000ffff137224 */ /* 0x000fe400078e00c5 */
[----:B------:R-:W-:Y:S02]  /*82180*/  IMAD.MOV.U32 R16, RZ, RZ, R192 ;  /* 0x000000ffff107224 */ /* 0x000fe400078e00c0 */
[----:B------:R-:W-:Y:S02]  /*82190*/  IMAD.MOV.U32 R17, RZ, RZ, R193 ;  /* 0x000000ffff117224 */ /* 0x000fe400078e00c1 */
[----:B------:R-:W-:Y:S02]  /*821a0*/  IMAD.MOV.U32 R196, RZ, RZ, R194 ;  /* 0x000000ffffc47224 */ /* 0x000fe400078e00c2 */
[----:B------:R-:W-:Y:S01]  /*821b0*/  IMAD.MOV.U32 R197, RZ, RZ, R195 ;  /* 0x000000ffffc57224 */ /* 0x000fe200078e00c3 */
[----:B------:R-:W-:Y:S04]  /*821c0*/  STS.128 [R2+0x300], R16 ;  /* 0x0003001002007388 */ /* 0x000fe80000000c00 */
[----:B------:R-:W-:Y:S04]  /*821d0*/  STS.128 [R2+0x380], R196 ;  /* 0x000380c402007388 */ /* 0x000fe80000000c00 */
[----:B----4-:R2:W-:Y:S04]  /*821e0*/  STS.128 [R2+0x280], R4 ;  /* 0x0002800402007388 */ /* 0x0105e80000000c00 */
[----:B--2---:R-:W2:Y:S04]  /*821f0*/  LDL.LU R4, [R1+0x6d0] ;  /* 0x0006d00001047983 */ /* 0x004ea80000300800 */
[----:B------:R-:W2:Y:S04]  /*82200*/  LDL.LU R5, [R1+0x6d4] ;  /* 0x0006d40001057983 */ /* 0x000ea80000300800 */
[----:B------:R-:W2:Y:S04]  /*82210*/  LDL.LU R6, [R1+0x780] ;  /* 0x0007800001067983 */ /* 0x000ea80000300800 */
[----:B------:R-:W2:Y:S04]  /*82220*/  LDL.LU R7, [R1+0x784] ;  /* 0x0007840001077983 */ /* 0x000ea80000300800 */
[----:B---3--:R-:W-:Y:S04]  /*82230*/  STS.128 [R2+0x100], R20 ;  /* 0x0001001402007388 */ /* 0x008fe80000000c00 */
[----:B------:R-:W-:Y:S04]  /*82240*/  STS.128 [R2+0x180], R28 ;  /* 0x0001801c02007388 */ /* 0x000fe80000000c00 */
[----:B------:R-:W-:Y:S04]  /*82250*/  STS.128 [R2+0x200], R24 ;  /* 0x0002001802007388 */ /* 0x000fe80000000c00 */
[----:B------:R-:W-:Y:S06]  /*82260*/  BAR.SYNC.DEFER_BLOCKING 0x0 ;  /* 0x0000000000007b1d */ /* 0x000fec0000010000 */
[----:B------:R-:W3:Y:S04]  /*82270*/  LDL.LU R48, [R1+0x6d8] ;  /* 0x0006d80001307983 */ /* 0x000ee80000300800 */
[----:B------:R-:W3:Y:S04]  /*82280*/  LDL.LU R49, [R1+0x6dc] ;  /* 0x0006dc0001317983 */ /* 0x000ee80000300800 */
[----:B------:R-:W3:Y:S04]  /*82290*/  LDL.LU R50, [R1+0x788] ;  /* 0x0007880001327983 */ /* 0x000ee80000300800 */
[----:B------:R-:W3:Y:S04]  /*822a0*/  LDL.LU R51, [R1+0x78c] ;  /* 0x00078c0001337983 */ /* 0x000ee80000300800 */
[----:B------:R-:W4:Y:S04]  /*822b0*/  LDL.LU R52, [R1+0x110] ;  /* 0x0001100001347983 */ /* 0x000f280000300800 */
        /* <DEDUP_REMOVED lines=20> */
[----:B--2---:R2:W-:Y:S04]  /*82400*/  STS.128 [R2], R4 ;  /* 0x0000000402007388 */ /* 0x0045e80000000c00 */
[----:B--2---:R-:W2:Y:S04]  /*82410*/  LDL.LU R4, [R1+0x428] ;  /* 0x0004280001047983 */ /* 0x004ea80000300800 */
[----:B------:R-:W2:Y:S04]  /*82420*/  LDL.LU R5, [R1+0x42c] ;  /* 0x00042c0001057983 */ /* 0x000ea80000300800 */
[----:B------:R-:W2:Y:S04]  /*82430*/  LDL.LU R6, [R1+0x468] ;  /* 0x0004680001067983 */ /* 0x000ea80000300800 */
[----:B------:R-:W2:Y:S04]  /*82440*/  LDL.LU R7, [R1+0x46c] ;  /* 0x00046c0001077983 */ /* 0x000ea80000300800 */
[----:B---3--:R3:W-:Y:S02]  /*82450*/  STS.128 [R2+0x80], R48 ;  /* 0x0000803002007388 */ /* 0x0087e40000000c00 */
[----:B---3--:R-:W-:-:S02]  /*82460*/  IMAD.MOV.U32 R50, RZ, RZ, R204 ;  /* 0x000000ffff327224 */ /* 0x008fc400078e00cc */
        /* <DEDUP_REMOVED lines=8> */
[----:B--2---:R-:W2:Y:S04]  /*824f0*/  LDL.LU R4, [R1+0x7e0] ;  /* 0x0007e00001047983 */ /* 0x004ea80000300800 */
[----:B------:R-:W2:Y:S04]  /*82500*/  LDL.LU R5, [R1+0x7e4] ;  /* 0x0007e40001057983 */ /* 0x000ea80000300800 */
[----:B------:R-:W2:Y:S04]  /*82510*/  LDL.LU R6, [R1+0x820] ;  /* 0x0008200001067983 */ /* 0x000ea80000300800 */
[----:B------:R-:W2:Y:S04]  /*82520*/  LDL.LU R7, [R1+0x824] ;  /* 0x0008240001077983 */ /* 0x000ea80000300800 */
[----:B------:R-:W3:Y:S04]  /*82530*/  LDL.LU R80, [R1+0x7e8] ;  /* 0x0007e80001507983 */ /* 0x000ee80000300800 */
[----:B----4-:R-:W-:Y:S04]  /*82540*/  STS.128 [R2+0x100], R52 ;  /* 0x0001003402007388 */ /* 0x010fe80000000c00 */
[----:B------:R-:W-:Y:S04]  /*82550*/  STS.128 [R2+0x180], R60 ;  /* 0x0001803c02007388 */ /* 0x000fe80000000c00 */
[----:B------:R-:W-:Y:S04]  /*82560*/  STS.128 [R2+0x200], R56 ;  /* 0x0002003802007388 */ /* 0x000fe80000000c00 */
[----:B------:R-:W3:Y:S04]  /*82570*/  LDL.LU R81, [R1+0x7ec] ;  /* 0x0007ec0001517983 */ /* 0x000ee80000300800 */
[----:B------:R-:W3:Y:S04]  /*82580*/  LDL.LU R82, [R1+0x828] ;  /* 0x0008280001527983 */ /* 0x000ee80000300800 */
[----:B------:R-:W-:Y:S06]  /*82590*/  BAR.SYNC.DEFER_BLOCKING 0x0 ;  /* 0x0000000000007b1d */ /* 0x000fec0000010000 */
[----:B------:R-:W3:Y:S04]  /*825a0*/  LDL.LU R83, [R1+0x82c] ;  /* 0x00082c0001537983 */ /* 0x000ee80000300800 */
[----:B------:R-:W4:Y:S04]  /*825b0*/  LDL.LU R84, [R1+0x3e0] ;  /* 0x0003e00001547983 */ /* 0x000f280000300800 */
[----:B------:R-:W4:Y:S04]  /*825c0*/  LDL.LU R85, [R1+0x3e4] ;  /* 0x0003e40001557983 */ /* 0x000f280000300800 */
[----:B------:R-:W4:Y:S04]  /*825d0*/  LDL.LU R86, [R1+0x410] ;  /* 0x0004100001567983 */ /* 0x000f280000300800 */
        /* <DEDUP_REMOVED lines=23> */
[----:B---3--:R3:W-:Y:S04]  /*82750*/  STS.128 [R2+0x80], R80 ;  /* 0x0000805002007388 */ /* 0x0087e80000000c00 */
[----:B---3--:R-:W3:Y:S04]  /*82760*/  LDL.LU R82, [R1+0x20] ;  /* 0x0000200001527983 */ /* 0x008ee80000300800 */
[----:B----4-:R4:W-:Y:S04]  /*82770*/  STS.128 [R2+0x100], R84 ;  /* 0x0001005402007388 */ /* 0x0109e80000000c00 */
[----:B------:R-:W3:Y:S04]  /*82780*/  LDL.LU R83, [R1+0x24] ;  /* 0x0000240001537983 */ /* 0x000ee80000300800 */
[----:B----4-:R-:W4:Y:S04]  /*82790*/  LDL.LU R86, [R1+0x28] ;  /* 0x0000280001567983 */ /* 0x010f280000300800 */
[----:B------:R-:W4:Y:S01]  /*827a0*/  LDL.LU R87, [R1+0x2c] ;  /* 0x00002c0001577983 */ /* 0x000f220000300800 */
[----:B------:R-:W-:-:S02]  /*827b0*/  IMAD.MOV.U32 R80, RZ, RZ, R180 ;  /* 0x000000ffff507224 */ /* 0x000fc400078e00b4 */
[----:B------:R-:W-:Y:S02]  /*827c0*/  IMAD.MOV.U32 R81, RZ, RZ, R181 ;  /* 0x000000ffff517224 */ /* 0x000fe400078e00b5 */
[----:B------:R-:W-:Y:S01]  /*827d0*/  IMAD.MOV.U32 R84, RZ, RZ, R182 ;  /* 0x000000ffff547224 */ /* 0x000fe200078e00b6 */
[----:B--2---:R2:W-:Y:S04]  /*827e0*/  STS.128 [R2+0x280], R4 ;  /* 0x0002800402007388 */ /* 0x0045e80000000c00 */
[----:B--2---:R-:W2:Y:S04]  /*827f0*/  LDL.LU R4, [R1+0x850] ;  /* 0x0008500001047983 */ /* 0x004ea80000300800 */
[----:B------:R-:W2:Y:S04]  /*82800*/  LDL.LU R5, [R1+0x854] ;  /* 0x0008540001057983 */ /* 0x000ea80000300800 */
[----:B------:R-:W2:Y:S04]  /*82810*/  LDL.LU R6, [R1+0x880] ;  /* 0x0008800001067983 */ /* 0x000ea80000300800 */
[----:B------:R-:W2:Y:S01]  /*82820*/  LDL.LU R7, [R1+0x884] ;  /* 0x0008840001077983 */ /* 0x000ea20000300800 */
[----:B------:R-:W-:-:S03]  /*82830*/  IMAD.MOV.U32 R85, RZ, RZ, R183 ;  /* 0x000000ffff557224 */ /* 0x000fc600078e00b7 */
[----:B------:R-:W2:Y:S04]  /*82840*/  LDL.LU R112, [R1+0x858] ;  /* 0x0008580001707983 */ /* 0x000ea80000300800 */
[----:B------:R-:W2:Y:S04]  /*82850*/  LDL.LU R113, [R1+0x85c] ;  /* 0x00085c0001717983 */ /* 0x000ea80000300800 */
[----:B------:R-:W2:Y:S04]  /*82860*/  LDL.LU R114, [R1+0x888] ;  /* 0x0008880001727983 */ /* 0x000ea80000300800 */
[----:B------:R-:W-:Y:S04]  /*82870*/  STS.128 [R2+0x180], R92 ;  /* 0x0001805c02007388 */ /* 0x000fe80000000c00 */
[----:B------:R-:W-:Y:S04]  /*82880*/  STS.128 [R2+0x200], R88 ;  /* 0x0002005802007388 */ /* 0x000fe80000000c00 */
[----:B---3--:R-:W-:Y:S04]  /*82890*/  STS.128 [R2+0x300], R80 ;  /* 0x0003005002007388 */ /* 0x008fe80000000c00 */
[----:B----4-:R-:W-:Y:S04]  /*828a0*/  STS.128 [R2+0x380], R84 ;  /* 0x0003805402007388 */ /* 0x010fe80000000c00 */
[----:B------:R-:W3:Y:S04]  /*828b0*/  LDL.LU R115, [R1+0x88c] ;  /* 0x00088c0001737983 */ /* 0x000ee80000300800 */
[----:B------:R-:W4:Y:S04]  /*828c0*/  LDL.LU R116, [R1+0x470] ;  /* 0x0004700001747983 */ /* 0x000f280000300800 */
[----:B------:R-:W-:Y:S06]  /*828d0*/  BAR.SYNC.DEFER_BLOCKING 0x0 ;  /* 0x0000000000007b1d */ /* 0x000fec0000010000 */
[----:B------:R-:W4:Y:S04]  /*828e0*/  LDL.LU R117, [R1+0x474] ;  /* 0x0004740001757983 */ /* 0x000f280000300800 */
        /* <DEDUP_REMOVED lines=26> */
[----:B------:R-:W3:Y:S04]  /*82a90*/  LDL.LU R113, [R1+0x84] ;  /* 0x0000840001717983 */ /* 0x000ee80000300800 */
[----:B------:R-:W3:Y:S04]  /*82aa0*/  LDL.LU R114, [R1+0x100] ;  /* 0x0001000001727983 */ /* 0x000ee80000300800 */
[----:B----4-:R4:W-:Y:S04]  /*82ab0*/  STS.128 [R2+0x100], R116 ;  /* 0x0001007402007388 */ /* 0x0109e80000000c00 */
[----:B------:R-:W3:Y:S04]  /*82ac0*/  LDL.LU R115, [R1+0x104] ;  /* 0x0001040001737983 */ /* 0x000ee80000300800 */
[----:B----4-:R-:W4:Y:S04]  /*82ad0*/  LDL.LU R116, [R1+0x88] ;  /* 0x0000880001747983 */ /* 0x010f280000300800 */
[----:B------:R-:W4:Y:S04]  /*82ae0*/  LDL.LU R117, [R1+0x8c] ;  /* 0x00008c0001757983 */ /* 0x000f280000300800 */
[----:B------:R-:W4:Y:S04]  /*82af0*/  LDL.LU R118, [R1+0x108] ;  /* 0x0001080001767983 */ /* 0x000f280000300800 */
[----:B------:R-:W4:Y:S04]  /*82b00*/  LDL.LU R119, [R1+0x10c] ;  /* 0x00010c0001777983 */ /* 0x000f280000300800 */
[----:B--2---:R2:W-:Y:S04]  /*82b10*/  STS.128 [R2+0x280], R4 ;  /* 0x0002800402007388 */ /* 0x0045e80000000c00 */
[----:B--2---:R-:W2:Y:S04]  /*82b20*/  LDL.LU R4, [R1+0x8b0] ;  /* 0x0008b00001047983 */ /* 0x004ea80000300800 */
[----:B------:R-:W2:Y:S04]  /*82b30*/  LDL.LU R5, [R1+0x8b4] ;  /* 0x0008b40001057983 */ /* 0x000ea80000300800 */
[----:B------:R-:W2:Y:S04]  /*82b40*/  LDL.LU R6, [R1+0x8d0] ;  /* 0x0008d00001067983 */ /* 0x000ea80000300800 */
[----:B------:R-:W2:Y:S04]  /*82b50*/  LDL.LU R7, [R1+0x8d4] ;  /* 0x0008d40001077983 */ /* 0x000ea80000300800 */
[----:B------:R-:W2:Y:S04]  /*82b60*/  LDL.LU R144, [R1+0x8b8] ;  /* 0x0008b80001907983 */ /* 0x000ea80000300800 */
        /* <DEDUP_REMOVED lines=8> */
[----:B------:R-:W3:Y:S04]  /*82bf0*/  LDL.LU R149, [R1+0x774] ;  /* 0x0007740001957983 */ /* 0x000ee80000300800 */
[----:B------:R-:W-:Y:S06]  /*82c00*/  BAR.SYNC.DEFER_BLOCKING 0x0 ;  /* 0x0000000000007b1d */ /* 0x000fec0000010000 */
[----:B------:R-:W3:Y:S04]  /*82c10*/  LDL.LU R150, [R1+0x7b0] ;  /* 0x0007b00001967983 */ /* 0x000ee80000300800 */
[----:B------:R-:W3:Y:S04]  /*82c20*/  LDL.LU R151, [R1+0x7b4] ;  /* 0x0007b40001977983 */ /* 0x000ee80000300800 */
        /* <DEDUP_REMOVED lines=21> */
[----:B------:R1:W-:Y:S04]  /*82d80*/  STS.128 [R2+0x80], R144 ;  /* 0x0000809002007388 */ /* 0x0003e80000000c00 */
[----:B------:R-:W2:Y:S04]  /*82d90*/  LDL.LU R7, [R1+0x86c] ;  /* 0x00086c0001077983 */ /* 0x000ea80000300800 */
[----:B-1----:R-:W4:Y:S04]  /*82da0*/  LDL.LU R144, [R1+0x180] ;  /* 0x0001800001907983 */ /* 0x002f280000300800 */
[----:B------:R-:W4:Y:S04]  /*82db0*/  LDL.LU R145, [R1+0x184] ;  /* 0x0001840001917983 */ /* 0x000f280000300800 */
[----:B------:R-:W4:Y:S04]  /*82dc0*/  LDL.LU R146, [R1+0x380] ;  /* 0x0003800001927983 */ /* 0x000f280000300800 */
[----:B------:R-:W4:Y:S04]  /*82dd0*/  LDL.LU R147, [R1+0x384] ;  /* 0x0003840001937983 */ /* 0x000f280000300800 */
[----:B---3--:R1:W-:Y:S04]  /*82de0*/  STS.128 [R2+0x100], R148 ;  /* 0x0001009402007388 */ /* 0x0083e80000000c00 */
        /* <DEDUP_REMOVED lines=15> */
[----:B------:R-:W-:Y:S04]  /*82ee0*/  STS.128 [R2+0x180], R156 ;  /* 0x0001809c02007388 */ /* 0x000fe80000000c00 */
[----:B------:R-:W-:Y:S04]  /*82ef0*/  STS.128 [R2+0x200], R152 ;  /* 0x0002009802007388 */ /* 0x000fe80000000c00 */
[----:B------:R-:W-:Y:S06]  /*82f00*/  BAR.SYNC.DEFER_BLOCKING 0x0 ;  /* 0x0000000000007b1d */ /* 0x000fec0000010000 */
[----:B-1----:R-:W3:Y:S04]  /*82f10*/  LDL.LU R148, [R1+0x810] ;  /* 0x0008100001947983 */ /* 0x002ee80000300800 */
[----:B------:R-:W3:Y:S04]  /*82f20*/  LDL.LU R149, [R1+0x814] ;  /* 0x0008140001957983 */ /* 0x000ee80000300800 */
[----:B------:R-:W3:Y:S04]  /*82f30*/  LDL.LU R150, [R1+0x840] ;  /* 0x0008400001967983 */ /* 0x000ee80000300800 */
[----:B------:R-:W3:Y:S04]  /*82f40*/  LDL.LU R151, [R1+0x844] ;  /* 0x0008440001977983 */ /* 0x000ee80000300800 */
        /* <DEDUP_REMOVED lines=18> */
[----:B--2---:R-:W2:Y:S04]  /*83070*/  LDL.LU R4, [R1+0x898] ;  /* 0x0008980001047983 */ /* 0x004ea80000300800 */
[----:B------:R-:W2:Y:S04]  /*83080*/  LDL.LU R5, [R1+0x89c] ;  /* 0x00089c0001057983 */ /* 0x000ea80000300800 */
[----:B------:R-:W2:Y:S04]  /*83090*/  LDL.LU R6, [R1+0x8c8] ;  /* 0x0008c80001067983 */ /* 0x000ea80000300800 */
[----:B----4-:R4:W-:Y:S04]  /*830a0*/  STS.128 [R2+0x80], R144 ;  /* 0x0000809002007388 */ /* 0x0109e80000000c00 */
[----:B------:R-:W2:Y:S04]  /*830b0*/  LDL.LU R7, [R1+0x8cc] ;  /* 0x0008cc0001077983 */ /* 0x000ea80000300800 */
[----:B----4-:R-:W4:Y:S04]  /*830c0*/  LDL.LU R144, [R1+0x440] ;  /* 0x0004400001907983 */ /* 0x010f280000300800 */
[----:B------:R-:W4:Y:S04]  /*830d0*/  LDL.LU R145, [R1+0x444] ;  /* 0x0004440001917983 */ /* 0x000f280000300800 */
[----:B------:R-:W4:Y:S04]  /*830e0*/  LDL.LU R146, [R1+0x4e0] ;  /* 0x0004e00001927983 */ /* 0x000f280000300800 */
[----:B------:R-:W4:Y:S04]  /*830f0*/  LDL.LU R147, [R1+0x4e4] ;  /* 0x0004e40001937983 */ /* 0x000f280000300800 */
[----:B---3--:R3:W-:Y:S04]  /*83100*/  STS.128 [R2+0x100], R148 ;  /* 0x0001009402007388 */ /* 0x0087e80000000c00 */
[----:B---3--:R-:W3:Y:S04]  /*83110*/  LDL.LU R148, [R1+0x448] ;  /* 0x0004480001947983 */ /* 0x008ee80000300800 */
[----:B------:R-:W3:Y:S04]  /*83120*/  LDL.LU R149, [R1+0x44c] ;  /* 0x00044c0001957983 */ /* 0x000ee80000300800 */
[----:B------:R-:W3:Y:S04]  /*83130*/  LDL.LU R150, [R1+0x4e8] ;  /* 0x0004e80001967983 */ /* 0x000ee80000300800 */
[----:B------:R-:W3:Y:S04]  /*83140*/  LDL.LU R151, [R1+0x4ec] ;  /* 0x0004ec0001977983 */ /* 0x000ee80000300800 */
[----:B--2---:R2:W-:Y:S04]  /*83150*/  STS.128 [R2+0x280], R4 ;  /* 0x0002800402007388 */ /* 0x0045e80000000c00 */
        /* <DEDUP_REMOVED lines=9> */
[----:B------:R-:W4:Y:S04]  /*831f0*/  LDL.LU R147, [R1+0x93c] ;  /* 0x00093c0001937983 */ /* 0x000f280000300800 */
[----:B------:R-:W-:Y:S04]  /*83200*/  STS.128 [R2+0x180], R192 ;  /* 0x000180c002007388 */ /* 0x000fe80000000c00 */
[----:B------:R-:W-:Y:S04]  /*83210*/  STS.128 [R2+0x200], R188 ;  /* 0x000200bc02007388 */ /* 0x000fe80000000c00 */
[----:B---3--:R-:W-:Y:S04]  /*83220*/  STS.128 [R2+0x380], R148 ;  /* 0x0003809402007388 */ /* 0x008fe80000000c00 */
[----:B------:R-:W-:Y:S06]  /*83230*/  BAR.SYNC.DEFER_BLOCKING 0x0 ;  /* 0x0000000000007b1d */ /* 0x000fec0000010000 */
[----:B------:R-:W-:Y:S04]  /*83240*/  LDS.128 R192, [R209] ;  /* 0x00000000d1c07984 */ /* 0x000fe80000000c00 */
[----:B------:R-:W-:Y:S04]  /*83250*/  LDS.128 R196, [R209+0x400] ;  /* 0x00040000d1c47984 */ /* 0x000fe80000000c00 */
[----:B------:R-:W-:Y:S04]  /*83260*/  LDS.128 R200, [R208] ;  /* 0x00000000d0c87984 */ /* 0x000fe80000000c00 */
[----:B------:R-:W-:Y:S04]  /*83270*/  LDS.128 R204, [R208+0x400] ;  /* 0x00040000d0cc7984 */ /* 0x000fe80000000c00 */
[----:B------:R-:W-:Y:S04]  /*83280*/  LDS.128 R208, [R212] ;  /* 0x00000000d4d07984 */ /* 0x000fe80000000c00 */
[----:B------:R-:W3:Y:S04]  /*83290*/  LDS.128 R148, [R0] ;  /* 0x0000000000947984 */ /* 0x000ee80000000c00 */
[----:B------:R-:W1:Y:S04]  /*832a0*/  LDS.128 R188, [R0+0x400] ;  /* 0x0004000000bc7984 */ /* 0x000e680000000c00 */
[----:B------:R-:W1:Y:S04]  /*832b0*/  LDS.128 R212, [R212+0x400] ;  /* 0x00040000d4d47984 */ /* 0x000e680000000c00 */
[----:B------:R-:W-:Y:S06]  /*832c0*/  BAR.SYNC.DEFER_BLOCKING 0x0 ;  /* 0x0000000000007b1d */ /* 0x000fec0000010000 */
        /* <DEDUP_REMOVED lines=9> */
[----:B------:R-:W4:Y:S01]  /*83360*/  LDL.LU R147, [R1+0x8ac] ;  /* 0x0008ac0001937983 */ /* 0x000f220000300800 */
[----:B------:R-:W-:-:S03]  /*83370*/  IMAD R236, R220, c[0x0][0x194], RZ ;  /* 0x00006500dcec7a24 */ /* 0x000fc600078e02ff */
[----:B------:R-:W3:Y:S04]  /*83380*/  LDL.LU R220, [R1+0x8e0] ;  /* 0x0008e00001dc7983 */ /* 0x000ee80000300800 */
        /* <DEDUP_REMOVED lines=13> */
[C---:B------:R-:W-:Y:S01]  /*83460*/  ISETP.LT.AND P2, PT, R3.reuse, c[0x0][0x17c], !P0 ;  /* 0x00005f0003007a0c */ /* 0x040fe20004741270 */
[----:B------:R-:W-:Y:S01]  /*83470*/  IMAD R252, R3, c[0x0][0x198], RZ ;  /* 0x0000660003fc7a24 */ /* 0x000fe200078e02ff */
[C---:B------:R-:W-:Y:S01]  /*83480*/  LEA R3, P4, R236.reuse, c[0x0][0x170], 0x2 ;  /* 0x00005c00ec037a11 */ /* 0x040fe200078810ff */
[----:B---3--:R3:W-:Y:S03]  /*83490*/  STS.128 [R2+0x200], R220 ;  /* 0x000200dc02007388 */ /* 0x0087e60000000c00 */
[----:B---3--:R-:W-:-:S02]  /*834a0*/  LEA.HI.X.SX32 R222, R236, c[0x0][0x174], 0x2, P4 ;  /* 0x00005d00ecde7a11 */ /* 0x008fc400020f16ff */
[----:B------:R-:W3:Y:S04]  /*834b0*/  LDL.LU R236, [R1+0x6f8] ;  /* 0x0006f80001ec7983 */ /* 0x000ee80000300800 */
[----:B------:R-:W3:Y:S04]  /*834c0*/  LDL.LU R237, [R1+0x6fc] ;  /* 0x0006fc0001ed7983 */ /* 0x000ee80000300800 */
[----:B------:R-:W3:Y:S04]  /*834d0*/  LDL.LU R238, [R1+0x738] ;  /* 0x0007380001ee7983 */ /* 0x000ee80000300800 */
[----:B------:R-:W3:Y:S01]  /*834e0*/  LDL.LU R239, [R1+0x73c] ;  /* 0x00073c0001ef7983 */ /* 0x000ee20000300800 */
[----:B------:R-:W-:-:S03]  /*834f0*/  LEA R220, P4, R252, R3, 0x2 ;  /* 0x00000003fcdc7211 */ /* 0x000fc600078810ff */
[----:B------:R-:W3:Y:S01]  /*83500*/  LDL.LU R223, [R1+0x1dfc] ;  /* 0x001dfc0001df7983 */ /* 0x000ee20000300800 */
[----:B------:R-:W-:-:S03]  /*83510*/  LEA.HI.X.SX32 R221, R252, R222, 0x2, P4 ;  /* 0x000000defcdd7211 */ /* 0x000fc600020f16ff */
[----:B--2---:R2:W-:Y:S04]  /*83520*/  STS.128 [R2+0x280], R4 ;  /* 0x0002800402007388 */ /* 0x0045e80000000c00 */
[----:B--2---:R-:W2:Y:S01]  /*83530*/  LDL.LU R6, [R1+0xc0] ;  /* 0x0000c00001067983 */ /* 0x004ea20000300800 */
[----:B------:R-:W-:-:S03]  /*83540*/  IADD3 R5, R252, c[0x0][0x198], RZ ;  /* 0x00006600fc057a10 */ /* 0x000fc60007ffe0ff */
[----:B------:R-:W2:Y:S04]  /*83550*/  LDL.LU R252, [R1+0xc4] ;  /* 0x0000c40001fc7983 */ /* 0x000ea80000300800 */
[----:B----4-:R4:W-:Y:S04]  /*83560*/  STS.128 [R2+0x300], R144 ;  /* 0x0003009002007388 */ /* 0x0109e80000000c00 */
[----:B----4-:R-:W4:Y:S04]  /*83570*/  LDL.LU R144, [R1+0x1df0] ;  /* 0x001df00001907983 */ /* 0x010f280000300800 */
[----:B------:R-:W4:Y:S04]  /*83580*/  LDL.LU R145, [R1+0x1df4] ;  /* 0x001df40001917983 */ /* 0x000f280000300800 */
[----:B------:R-:W4:Y:S04]  /*83590*/  LDL.LU R146, [R1+0x1e00] ;  /* 0x001e000001927983 */ /* 0x000f280000300800 */
[----:B------:R-:W4:Y:S04]  /*835a0*/  LDL.LU R147, [R1+0xd4] ;  /* 0x0000d40001937983 */ /* 0x000f280000300800 */
[----:B---3--:R3:W-:Y:S04]  /*835b0*/  STS.128 [R2+0x380], R236 ;  /* 0x000380ec02007388 */ /* 0x0087e80000000c00 */
[----:B------:R-:W-:Y:S06]  /*835c0*/  BAR.SYNC.DEFER_BLOCKING 0x0 ;  /* 0x0000000000007b1d */ /* 0x000fec0000010000 */
[----:B---3--:R-:W3:Y:S04]  /*835d0*/  LDL.LU R238, [R1+0xd0] ;  /* 0x0000d00001ee7983 */ /* 0x008ee80000300800 */
[----:B------:R-:W3:Y:S04]  /*835e0*/  LDL.LU R237, [R1+0xe0] ;  /* 0x0000e00001ed7983 */ /* 0x000ee80000300800 */
[----:B------:R-:W3:Y:S04]  /*835f0*/  LDL.LU R239, [R1+0xe4] ;  /* 0x0000e40001ef7983 */ /* 0x000ee80000300800 */
[----:B--2---:R2:W-:Y:S01]  /*83600*/  @P2 STG.E [R220.64], R6 ;  /* 0x00000006dc002986 */ /* 0x0045e2000c101908 */
[----:B----4-:R-:W-:-:S03]  /*83610*/  ISETP.LT.AND P2, PT, R145, c[0x0][0x17c], !P0 ;  /* 0x00005f0091007a0c */ /* 0x010fc60004741270 */
[----:B------:R-:W4:Y:S04]  /*83620*/  LDL.LU R145, [R1+0x1e08] ;  /* 0x001e080001917983 */ /* 0x000f280000300800 */
[----:B--2---:R-:W2:Y:S01]  /*83630*/  LDL.LU R220, [R1+0x1e0c] ;  /* 0x001e0c0001dc7983 */ /* 0x004ea20000300800 */
[C---:B------:R-:W-:Y:S02]  /*83640*/  IADD3 R7, R5.reuse, c[0x0][0x198], RZ ;  /* 0x0000660005077a10 */ /* 0x040fe40007ffe0ff */
[-C--:B------:R-:W-:Y:S02]  /*83650*/  LEA R4, P4, R5, R3.reuse, 0x2 ;  /* 0x0000000305047211 */ /* 0x080fe400078810ff */
[----:B------:R-:W-:Y:S02]  /*83660*/  LEA R6, P6, R7, R3, 0x2 ;  /* 0x0000000307067211 */ /* 0x000fe400078c10ff */
[----:B------:R-:W-:-:S02]  /*83670*/  LEA.HI.X.SX32 R5, R5, R222, 0x2, P4 ;  /* 0x000000de05057211 */ /* 0x000fc400020f16ff */
[C---:B------:R-:W-:Y:S02]  /*83680*/  IADD3 R2, R7.reuse, c[0x0][0x198], RZ ;  /* 0x0000660007027a10 */ /* 0x040fe40007ffe0ff */
[----:B------:R-:W-:Y:S01]  /*83690*/  LEA.HI.X.SX32 R7, R7, R222, 0x2, P6 ;  /* 0x000000de07077211 */ /* 0x000fe200030f16ff */
[----:B------:R1:W-:Y:S01]  /*836a0*/  @P3 STG.E [R4.64], R252 ;  /* 0x000000fc04003986 */ /* 0x0003e2000c101908 */
[----:B------:R-:W-:Y:S02]  /*836b0*/  ISETP.LT.AND P4, PT, R144, c[0x0][0x17c], !P0 ;  /* 0x00005f0090007a0c */ /* 0x000fe40004781270 */
[C---:B------:R-:W-:Y:S02]  /*836c0*/  IADD3 R144, R2.reuse, c[0x0][0x198], RZ ;  /* 0x0000660002907a10 */ /* 0x040fe40007ffe0ff */
[----:B-1----:R-:W-:Y:S01]  /*836d0*/  LEA R4, P3, R2, R3, 0x2 ;  /* 0x0000000302047211 */ /* 0x002fe200078610ff */
[----:B---3--:R1:W-:Y:S01]  /*836e0*/  @P1 STG.E [R6.64], R238 ;  /* 0x000000ee06001986 */ /* 0x0083e2000c101908 */
[----:B------:R-:W-:-:S02]  /*836f0*/  ISETP.LT.AND P1, PT, R223, c[0x0][0x17c], !P0 ;  /* 0x00005f00df007a0c */ /* 0x000fc40004721270 */
[----:B------:R-:W-:Y:S01]  /*83700*/  LEA.HI.X.SX32 R5, R2, R222, 0x2, P3 ;  /* 0x000000de02057211 */ /* 0x000fe200018f16ff */
[----:B------:R-:W3:Y:S01]  /*83710*/  LDL.LU R252, [R1+0xf0] ;  /* 0x0000f00001fc7983 */ /* 0x000ee20000300800 */
[----:B------:R-:W-:-:S03]  /*83720*/  ISETP.LT.AND P3, PT, R146, c[0x0][0x17c], !P0 ;  /* 0x00005f0092007a0c */ /* 0x000fc60004761270 */
[----:B------:R-:W3:Y:S01]  /*83730*/  LDL.LU R223, [R1+0xf4] ;  /* 0x0000f40001df7983 */ /* 0x000ee20000300800 */
[----:B-1----:R-:W-:-:S03]  /*83740*/  LEA R6, P6, R144, R3, 0x2 ;  /* 0x0000000390067211 */ /* 0x002fc600078c10ff */
[----:B------:R-:W3:Y:S01]  /*83750*/  LDL.LU R146, [R1+0x1e14] ;  /* 0x001e140001927983 */ /* 0x000ee20000300800 */
[----:B------:R-:W-:-:S03]  /*83760*/  LEA.HI.X.SX32 R7, R144, R222, 0x2, P6 ;  /* 0x000000de90077211 */ /* 0x000fc600030f16ff */
[----:B------:R1:W-:Y:S04]  /*83770*/  @P2 STG.E [R4.64], R147 ;  /* 0x0000009304002986 */ /* 0x0003e8000c101908 */
[----:B------:R1:W-:Y:S01]  /*83780*/  @P4 STG.E [R6.64], R237 ;  /* 0x000000ed06004986 */ /* 0x0003e2000c101908 */
[----:B----4-:R-:W-:-:S03]  /*83790*/  ISETP.LT.AND P2, PT, R145, c[0x0][0x17c], !P0 ;  /* 0x00005f0091007a0c */ /* 0x010fc60004741270 */
[----:B------:R-:W4:Y:S01]  /*837a0*/  LDL.LU R145, [R1+0x1e18] ;  /* 0x001e180001917983 */ /* 0x000f220000300800 */
[----:B--2---:R-:W-:-:S03]  /*837b0*/  ISETP.LT.AND P4, PT, R220, c[0x0][0x17c], !P0 ;  /* 0x00005f00dc007a0c */ /* 0x004fc60004781270 */
[----:B------:R-:W2:Y:S04]  /*837c0*/  LDL.LU R238, [R1+0x120] ;  /* 0x0001200001ee7983 */ /* 0x000ea80000300800 */
[----:B-1----:R-:W2:Y:S04]  /*837d0*/  LDL.LU R147, [R1+0x124] ;  /* 0x0001240001937983 */ /* 0x002ea80000300800 */
[----:B------:R-:W2:Y:S01]  /*837e0*/  LDL.LU R220, [R1+0x1e20] ;  /* 0x001e200001dc7983 */ /* 0x000ea20000300800 */
[----:B------:R-:W-:-:S04]  /*837f0*/  IADD3 R2, R144, c[0x0][0x198], RZ ;  /* 0x0000660090027a10 */ /* 0x000fc80007ffe0ff */
[CC--:B------:R-:W-:Y:S02]  /*83800*/  LEA R4, P6, R2.reuse, R3.reuse, 0x2 ;  /* 0x0000000302047211 */ /* 0x0c0fe400078c10ff */
[C---:B------:R-:W-:Y:S02]  /*83810*/  IADD3 R144, R2.reuse, c[0x0][0x198], RZ ;  /* 0x0000660002907a10 */ /* 0x040fe40007ffe0ff */
[-C--:B------:R-:W-:Y:S02]  /*83820*/  LEA.HI.X.SX32 R5, R2, R222.reuse, 0x2, P6 ;  /* 0x000000de02057211 */ /* 0x080fe400030f16ff */
[C---:B------:R-:W-:Y:S02]  /*83830*/  LEA R6, P6, R144.reuse, R3, 0x2 ;  /* 0x0000000390067211 */ /* 0x040fe400078c10ff */
[C---:B------:R-:W-:Y:S01]  /*83840*/  IADD3 R2, R144.reuse, c[0x0][0x198], RZ ;  /* 0x0000660090027a10 */ /* 0x040fe20007ffe0ff */
[----:B------:R1:W-:Y:S01]  /*83850*/  @P3 STG.E [R4.64], R239 ;  /* 0x000000ef04003986 */ /* 0x0003e2000c101908 */
[----:B------:R-:W-:-:S05]  /*83860*/  LEA.HI.X.SX32 R7, R144, R222, 0x2, P6 ;  /* 0x000000de90077211 */ /* 0x000fca00030f16ff */
[----:B---3--:R3:W-:Y:S01]  /*83870*/  @P2 STG.E [R6.64], R252 ;  /* 0x000000fc06002986 */ /* 0x0087e2000c101908 */
[----:B-1----:R-:W-:Y:S02]  /*83880*/  LEA R4, P6, R2, R3, 0x2 ;  /* 0x0000000302047211 */ /* 0x002fe400078c10ff */
[----:B------:R-:W-:Y:S02]  /*83890*/  ISETP.LT.AND P3, PT, R146, c[0x0][0x17c], !P0 ;  /* 0x00005f0092007a0c */ /* 0x000fe40004761270 */
[----:B------:R-:W-:Y:S01]  /*838a0*/  LEA.HI.X.SX32 R5, R2, R222, 0x2, P6 ;  /* 0x000000de02057211 */ /* 0x000fe200030f16ff */
[----:B------:R-:W3:Y:S04]  /*838b0*/  LDL.LU R146, [R1+0x1e2c] ;  /* 0x001e2c0001927983 */ /* 0x000ee80000300800 */
[----:B------:R-:W3:Y:S04]  /*838c0*/  LDL.LU R237, [R1+0x190] ;  /* 0x0001900001ed7983 */ /* 0x000ee80000300800 */
[----:B------:R-:W3:Y:S04]  /*838d0*/  LDL.LU R239, [R1+0x194] ;  /* 0x0001940001ef7983 */ /* 0x000ee80000300800 */
[----:B------:R1:W-:Y:S01]  /*838e0*/  @P4 STG.E [R4.64], R223 ;  /* 0x000000df04004986 */ /* 0x0003e2000c101908 */
[----:B----4-:R-:W-:-:S03]  /*838f0*/  ISETP.LT.AND P2, PT, R145, c[0x0][0x17c], !P0 ;  /* 0x00005f0091007a0c */ /* 0x010fc60004741270 */
[----:B------:R-:W4:Y:S01]  /*83900*/  LDL.LU R145, [R1+0x1e30] ;  /* 0x001e300001917983 */ /* 0x000f220000300800 */
[----:B--2---:R-:W-:-:S03]  /*83910*/  ISETP.LT.AND P4, PT, R220, c[0x0][0x17c], !P0 ;  /* 0x00005f00dc007a0c */ /* 0x004fc60004781270 */
[----:B------:R-:W2:Y:S01]  /*83920*/  LDL.LU R220, [R1+0x1e34] ;  /* 0x001e340001dc7983 */ /* 0x000ea20000300800 */
[----:B------:R-:W-:-:S03]  /*83930*/  IADD3 R144, R2, c[0x0][0x198], RZ ;  /* 0x0000660002907a10 */ /* 0x000fc60007ffe0ff */
[----:B---3--:R-:W3:Y:S01]  /*83940*/  LDL.LU R252, [R1+0x1a0] ;  /* 0x0001a00001fc7983 */ /* 0x008ee20000300800 */
[CC--:B------:R-:W-:Y:S02]  /*83950*/  LEA R6, P6, R144.reuse, R3.reuse, 0x2 ;  /* 0x0000000390067211 */ /* 0x0c0fe400078c10ff */
[C---:B------:R-:W-:Y:S01]  /*83960*/  IADD3 R2, R144.reuse, c[0x0][0x198], RZ ;  /* 0x0000660090027a10 */ /* 0x040fe20007ffe0ff */
[----:B-1----:R-:W3:Y:S01]  /*83970*/  LDL.LU R223, [R1+0x1a4] ;  /* 0x0001a40001df7983 */ /* 0x002ee20000300800 */
[-C--:B------:R-:W-:Y:S02]  /*83980*/  LEA.HI.X.SX32 R7, R144, R222.reuse, 0x2, P6 ;  /* 0x000000de90077211 */ /* 0x080fe400030f16ff */
[C---:B------:R-:W-:Y:S02]  /*83990*/  LEA R4, P6, R2.reuse, R3, 0x2 ;  /* 0x0000000302047211 */ /* 0x040fe400078c10ff */
[C---:B------:R-:W-:Y:S01]  /*839a0*/  IADD3 R144, R2.reuse, c[0x0][0x198], RZ ;  /* 0x0000660002907a10 */ /* 0x040fe20007ffe0ff */
[----:B------:R1:W-:Y:S01]  /*839b0*/  @P3 STG.E [R6.64], R238 ;  /* 0x000000ee06003986 */ /* 0x0003e2000c101908 */
[----:B------:R-:W-:-:S05]  /*839c0*/  LEA.HI.X.SX32 R5, R2, R222, 0x2, P6 ;  /* 0x000000de02057211 */ /* 0x000fca00030f16ff */
[----:B------:R4:W-:Y:S01]  /*839d0*/  @P2 STG.E [R4.64], R147 ;  /* 0x0000009304002986 */ /* 0x0009e2000c101908 */
[----:B-1----:R-:W-:Y:S02]  /*839e0*/  LEA R6, P6, R144, R3, 0x2 ;  /* 0x0000000390067211 */ /* 0x002fe400078c10ff */
[----:B------:R-:W-:Y:S02]  /*839f0*/  ISETP.LT.AND P3, PT, R146, c[0x0][0x17c], !P0 ;  /* 0x00005f0092007a0c */ /* 0x000fe40004761270 */
[----:B------:R-:W-:Y:S01]  /*83a00*/  LEA.HI.X.SX32 R7, R144, R222, 0x2, P6 ;  /* 0x000000de90077211 */ /* 0x000fe200030f16ff */
[----:B------:R-:W3:Y:S04]  /*83a10*/  LDL.LU R146, [R1+0x1e38] ;  /* 0x001e380001927983 */ /* 0x000ee80000300800 */
[----:B------:R1:W-:Y:S01]  /*83a20*/  @P1 STG.E [R6.64], R237 ;  /* 0x000000ed06001986 */ /* 0x0003e2000c101908 */
[----:B----4-:R-:W-:-:S03]  /*83a30*/  ISETP.LT.AND P2, PT, R145, c[0x0][0x17c], !P0 ;  /* 0x00005f0091007a0c */ /* 0x010fc60004741270 */
[----:B------:R-:W4:Y:S04]  /*83a40*/  LDL.LU R145, [R1+0x1e40] ;  /* 0x001e400001917983 */ /* 0x000f280000300800 */
[----:B------:R-:W4:Y:S04]  /*83a50*/  LDL.LU R238, [R1+0x1b0] ;  /* 0x0001b00001ee7983 */ /* 0x000f280000300800 */
[----:B------:R-:W4:Y:S01]  /*83a60*/  LDL.LU R147, [R1+0x1b4] ;  /* 0x0001b40001937983 */ /* 0x000f220000300800 */
[----:B--2---:R-:W-:-:S03]  /*83a70*/  ISETP.LT.AND P1, PT, R220, c[0x0][0x17c], !P0 ;  /* 0x00005f00dc007a0c */ /* 0x004fc60004721270 */
[----:B------:R-:W2:Y:S01]  /*83a80*/  LDL.LU R220, [R1+0x1e54] ;  /* 0x001e540001dc7983 */ /* 0x000ea20000300800 */
[----:B------:R-:W-:-:S04]  /*83a90*/  IADD3 R2, R144, c[0x0][0x198], RZ ;  /* 0x0000660090027a10 */ /* 0x000fc80007ffe0ff */
[CC--:B------:R-:W-:Y:S02]  /*83aa0*/  LEA R4, P6, R2.reuse, R3.reuse, 0x2 ;  /* 0x0000000302047211 */ /* 0x0c0fe400078c10ff */
[C---:B------:R-:W-:Y:S02]  /*83ab0*/  IADD3 R144, R2.reuse, c[0x0][0x198], RZ ;  /* 0x0000660002907a10 */ /* 0x040fe40007ffe0ff */
[-C--:B------:R-:W-:Y:S02]  /*83ac0*/  LEA.HI.X.SX32 R5, R2, R222.reuse, 0x2, P6 ;  /* 0x000000de02057211 */ /* 0x080fe400030f16ff */
[C---:B-1----:R-:W-:Y:S02]  /*83ad0*/  LEA R6, P6, R144.reuse, R3, 0x2 ;  /* 0x0000000390067211 */ /* 0x042fe400078c10ff */
        /* <DEDUP_REMOVED lines=26> */
[----:B-1----:R-:W-:-:S04]  /*83c80*/  LEA R6, P6, R144, R3, 0x2 ;  /* 0x0000000390067211 */ /* 0x002fc800078c10ff */
[----:B------:R-:W-:Y:S02]  /*83c90*/  LEA.HI.X.SX32 R7, R144, R222, 0x2, P6 ;  /* 0x000000de90077211 */ /* 0x000fe400030f16ff */
[----:B------:R-:W-:Y:S02]  /*83ca0*/  ISETP.LT.AND P2, PT, R146, c[0x0][0x17c], !P0 ;  /* 0x00005f0092007a0c */ /* 0x000fe40004741270 */
        /* <DEDUP_REMOVED lines=17> */
[----:B-1----:R-:W-:-:S04]  /*83dc0*/  LEA R4, P6, R2, R3, 0x2 ;  /* 0x0000000302047211 */ /* 0x002fc800078c10ff */
[----:B------:R-:W-:Y:S02]  /*83dd0*/  LEA.HI.X.SX32 R5, R2, R222, 0x2, P6 ;  /* 0x000000de02057211 */ /* 0x000fe400030f16ff */
[----:B------:R-:W-:Y:S02]  /*83de0*/  ISETP.LT.AND P4, PT, R146, c[0x0][0x17c], !P0 ;  /* 0x00005f0092007a0c */ /* 0x000fe40004781270 */
        /* <DEDUP_REMOVED lines=1297> */
[----:B------:R-:W-:-:S02]  /*88f00*/  LEA.HI.X.SX32 R7, R144, R222, 0x2, P6 ;  /* 0x000000de90077211 */ /* 0x000fc400030f16ff */
[----:B-1----:R-:W-:-:S04]  /*88f10*/  LEA R4, P6, R2, R3, 0x2 ;  /* 0x0000000302047211 */ /* 0x002fc800078c10ff */
[----:B------:R-:W-:Y:S02]  /*88f20*/  LEA.HI.X.SX32 R5, R2, R222, 0x2, P6 ;  /* 0x000000de02057211 */ /* 0x000fe400030f16ff */
[----:B---3--:R-:W-:Y:S01]  /*88f30*/  ISETP.LT.AND P3, PT, R146, c[0x0][0x17c], !P0 ;  /* 0x00005f0092007a0c */ /* 0x008fe20004761270 */
[----:B------:R1:W-:Y:S04]  /*88f40*/  @P2 STG.E [R6.64], R252 ;  /* 0x000000fc06002986 */ /* 0x0003e8000c101908 */
        /* <DEDUP_REMOVED lines=9> */
[----:B-1----:R-:W2:Y:S01]  /*88fe0*/  LDL.LU R252, [R1+0x78] ;  /* 0x0000780001fc7983 */ /* 0x002ea20000300800 */
[CC--:B------:R-:W-:Y:S02]  /*88ff0*/  LEA R6, P6, R144.reuse, R3.reuse, 0x2 ;  /* 0x0000000390067211 */ /* 0x0c0fe400078c10ff */
[C---:B------:R-:W-:Y:S01]  /*89000*/  IADD3 R2, R144.reuse, c[0x0][0x198], RZ ;  /* 0x0000660090027a10 */ /* 0x040fe20007ffe0ff */
[----:B------:R-:W2:Y:S01]  /*89010*/  LDL.LU R223, [R1+0x7c] ;  /* 0x00007c0001df7983 */ /* 0x000ea20000300800 */
[-C--:B------:R-:W-:Y:S02]  /*89020*/  LEA.HI.X.SX32 R7, R144, R222.reuse, 0x2, P6 ;  /* 0x000000de90077211 */ /* 0x080fe400030f16ff */
[C---:B------:R-:W-:Y:S02]  /*89030*/  LEA R4, P6, R2.reuse, R3, 0x2 ;  /* 0x0000000302047211 */ /* 0x040fe400078c10ff */
[C---:B------:R-:W-:Y:S01]  /*89040*/  IADD3 R144, R2.reuse, c[0x0][0x198], RZ ;  /* 0x0000660002907a10 */ /* 0x040fe20007ffe0ff */
[----:B------:R1:W-:Y:S01]  /*89050*/  @P5 STG.E [R6.64], R238 ;  /* 0x000000ee06005986 */ /* 0x0003e2000c101908 */
[----:B------:R-:W-:-:S02]  /*89060*/  LEA.HI.X.SX32 R5, R2, R222, 0x2, P6 ;  /* 0x000000de02057211 */ /* 0x000fc400030f16ff */
[----:B-1----:R-:W-:-:S03]  /*89070*/  LEA R6, P6, R144, R3, 0x2 ;  /* 0x0000000390067211 */ /* 0x002fc600078c10ff */
[----:B------:R1:W-:Y:S01]  /*89080*/  @P4 STG.E [R4.64], R147 ;  /* 0x0000009304004986 */ /* 0x0003e2000c101908 */
[----:B------:R-:W-:Y:S02]  /*89090*/  LEA.HI.X.SX32 R7, R144, R222, 0x2, P6 ;  /* 0x000000de90077211 */ /* 0x000fe400030f16ff */
[----:B---3--:R-:W-:Y:S02]  /*890a0*/  ISETP.LT.AND P5, PT, R146, c[0x0][0x17c], !P0 ;  /* 0x00005f0092007a0c */ /* 0x008fe400047a1270 */
[----:B------:R-:W3:Y:S04]  /*890b0*/  LDL.LU R146, [R1+0x23b0] ;  /* 0x0023b00001927983 */ /* 0x000ee80000300800 */
[----:B-1----:R-:W3:Y:S04]  /*890c0*/  LDL.LU R147, [R1+0x2368] ;  /* 0x0023680001937983 */ /* 0x002ee80000300800 */
[----:B------:R-:W3:Y:S04]  /*890d0*/  LDL.LU R238, [R1+0x168] ;  /* 0x0001680001ee7983 */ /* 0x000ee80000300800 */
[----:B------:R1:W-:Y:S01]  /*890e0*/  @P3 STG.E [R6.64], R237 ;  /* 0x000000ed06003986 */ /* 0x0003e2000c101908 */
[----:B----4-:R-:W-:-:S03]  /*890f0*/  ISETP.LT.AND P4, PT, R145, c[0x0][0x17c], !P0 ;  /* 0x00005f0091007a0c */ /* 0x010fc60004781270 */
[----:B------:R-:W4:Y:S01]  /*89100*/  LDL.LU R145, [R1+0x16c] ;  /* 0x00016c0001917983 */ /* 0x000f220000300800 */
[----:B--2---:R-:W-:-:S03]  /*89110*/  ISETP.LT.AND P3, PT, R220, c[0x0][0x17c], !P0 ;  /* 0x00005f00dc007a0c */ /* 0x004fc60004761270 */
[----:B------:R-:W2:Y:S01]  /*89120*/  LDL.LU R220, [R1+0x2374] ;  /* 0x0023740001dc7983 */ /* 0x000ea20000300800 */
[----:B------:R-:W-:-:S03]  /*89130*/  IADD3 R2, R144, c[0x0][0x198], RZ ;  /* 0x0000660090027a10 */ /* 0x000fc60007ffe0ff */
[----:B------:R-:W2:Y:S01]  /*89140*/  LDL.LU R221, [R1+0x2380] ;  /* 0x0023800001dd7983 */ /* 0x000ea20000300800 */
[CC--:B------:R-:W-:Y:S02]  /*89150*/  LEA R4, P6, R2.reuse, R3.reuse, 0x2 ;  /* 0x0000000302047211 */ /* 0x0c0fe400078c10ff */
[C---:B------:R-:W-:Y:S02]  /*89160*/  IADD3 R144, R2.reuse, c[0x0][0x198], RZ ;  /* 0x0000660002907a10 */ /* 0x040fe40007ffe0ff */
[-C--:B------:R-:W-:Y:S02]  /*89170*/  LEA.HI.X.SX32 R5, R2, R222.reuse, 0x2, P6 ;  /* 0x000000de02057211 */ /* 0x080fe400030f16ff */
[C---:B-1----:R-:W-:Y:S02]  /*89180*/  LEA R6, P6, R144.reuse, R3, 0x2 ;  /* 0x0000000390067211 */ /* 0x042fe400078c10ff */
[C---:B------:R-:W-:Y:S01]  /*89190*/  IADD3 R2, R144.reuse, c[0x0][0x198], RZ ;  /* 0x0000660090027a10 */ /* 0x040fe20007ffe0ff */
[----:B------:R1:W-:Y:S01]  /*891a0*/  @P2 STG.E [R4.64], R239 ;  /* 0x000000ef04002986 */ /* 0x0003e2000c101908 */
[----:B------:R-:W-:-:S02]  /*891b0*/  LEA.HI.X.SX32 R7, R144, R222, 0x2, P6 ;  /* 0x000000de90077211 */ /* 0x000fc400030f16ff */
[----:B------:R-:W-:-:S03]  /*891c0*/  IADD3 R144, R2, c[0x0][0x198], RZ ;  /* 0x0000660002907a10 */ /* 0x000fc60007ffe0ff */
[----:B------:R1:W-:Y:S02]  /*891d0*/  @P1 STG.E [R6.64], R252 ;  /* 0x000000fc06001986 */ /* 0x0003e4000c101908 */
[CC--:B-1----:R-:W-:Y:S02]  /*891e0*/  LEA R4, P6, R2.reuse, R3.reuse, 0x2 ;  /* 0x0000000302047211 */ /* 0x0c2fe400078c10ff */
[----:B------:R-:W2:Y:S02]  /*891f0*/  LDL.LU R239, [R1+0x178] ;  /* 0x0001780001ef7983 */ /* 0x000ea40000300800 */
[-C--:B------:R-:W-:Y:S02]  /*89200*/  LEA.HI.X.SX32 R5, R2, R222.reuse, 0x2, P6 ;  /* 0x000000de02057211 */ /* 0x080fe400030f16ff */
[C---:B------:R-:W-:Y:S02]  /*89210*/  LEA R6, P6, R144.reuse, R3, 0x2 ;  /* 0x0000000390067211 */ /* 0x040fe400078c10ff */
[C---:B------:R-:W-:Y:S01]  /*89220*/  IADD3 R2, R144.reuse, c[0x0][0x198], RZ ;  /* 0x0000660090027a10 */ /* 0x040fe20007ffe0ff */
[----:B------:R1:W-:Y:S01]  /*89230*/  @P5 STG.E [R4.64], R223 ;  /* 0x000000df04005986 */ /* 0x0003e2000c101908 */
[----:B------:R-:W-:-:S02]  /*89240*/  LEA.HI.X.SX32 R7, R144, R222, 0x2, P6 ;  /* 0x000000de90077211 */ /* 0x000fc400030f16ff */
[----:B---3--:R-:W-:Y:S02]  /*89250*/  ISETP.LT.AND P2, PT, R146, c[0x0][0x17c], !P0 ;  /* 0x00005f0092007a0c */ /* 0x008fe40004741270 */
[----:B------:R-:W3:Y:S01]  /*89260*/  LDL.LU R146, [R1+0x17c] ;  /* 0x00017c0001927983 */ /* 0x000ee20000300800 */
[----:B------:R-:W-:-:S03]  /*89270*/  ISETP.LT.AND P1, PT, R147, c[0x0][0x17c], !P0 ;  /* 0x00005f0093007a0c */ /* 0x000fc60004721270 */
[----:B------:R-:W3:Y:S01]  /*89280*/  LDL.LU R147, [R1+0x238c] ;  /* 0x00238c0001937983 */ /* 0x000ee20000300800 */
[----:B-1----:R-:W-:-:S04]  /*89290*/  LEA R4, P6, R2, R3, 0x2 ;  /* 0x0000000302047211 */ /* 0x002fc800078c10ff */
[----:B------:R-:W-:Y:S01]  /*892a0*/  LEA.HI.X.SX32 R5, R2, R222, 0x2, P6 ;  /* 0x000000de02057211 */ /* 0x000fe200030f16ff */
[----:B------:R-:W-:Y:S04]  /*892b0*/  @P4 STG.E [R6.64], R238 ;  /* 0x000000ee06004986 */ /* 0x000fe8000c101908 */
[----:B----4-:R1:W-:Y:S01]  /*892c0*/  @P3 STG.E [R4.64], R145 ;  /* 0x0000009104003986 */ /* 0x0103e2000c101908 */
[----:B--2---:R-:W-:-:S03]  /*892d0*/  ISETP.LT.AND P5, PT, R220, c[0x0][0x17c], !P0 ;  /* 0x00005f00dc007a0c */ /* 0x004fc600047a1270 */
[----:B------:R-:W2:Y:S04]  /*892e0*/  LDL.LU R220, [R1+0x2398] ;  /* 0x0023980001dc7983 */ /* 0x000ea80000300800 */
[----:B------:R-:W4:Y:S04]  /*892f0*/  LDL.LU R252, [R1+0x3a8] ;  /* 0x0003a80001fc7983 */ /* 0x000f280000300800 */
[----:B------:R-:W4:Y:S04]  /*89300*/  LDL.LU R223, [R1+0x3ac] ;  /* 0x0003ac0001df7983 */ /* 0x000f280000300800 */
[----:B-1----:R-:W4:Y:S01]  /*89310*/  LDL.LU R145, [R1+0x2354] ;  /* 0x0023540001917983 */ /* 0x002f220000300800 */
[----:B------:R-:W-:-:S04]  /*89320*/  IADD3 R144, R2, c[0x0][0x198], RZ ;  /* 0x0000660002907a10 */ /* 0x000fc80007ffe0ff */
[CC--:B------:R-:W-:Y:S02]  /*89330*/  LEA R6, P6, R144.reuse, R3.reuse, 0x2 ;  /* 0x0000000390067211 */ /* 0x0c0fe400078c10ff */
[C---:B------:R-:W-:Y:S02]  /*89340*/  IADD3 R2, R144.reuse, c[0x0][0x198], RZ ;  /* 0x0000660090027a10 */ /* 0x040fe40007ffe0ff */
[----:B------:R-:W-:Y:S02]  /*89350*/  LEA.HI.X.SX32 R7, R144, R222, 0x2, P6 ;  /* 0x000000de90077211 */ /* 0x000fe400030f16ff */
[----:B------:R-:W-:-:S04]  /*89360*/  LEA R4, P6, R2, R3, 0x2 ;  /* 0x0000000302047211 */ /* 0x000fc800078c10ff */
[----:B------:R-:W-:Y:S01]  /*89370*/  LEA.HI.X.SX32 R5, R2, R222, 0x2, P6 ;  /* 0x000000de02057211 */ /* 0x000fe200030f16ff */
[----:B------:R1:W-:Y:S01]  /*89380*/  @P2 STG.E [R6.64], R239 ;  /* 0x000000ef06002986 */ /* 0x0003e2000c101908 */
[----:B---3--:R-:W-:-:S03]  /*89390*/  ISETP.LT.AND P3, PT, R147, c[0x0][0x17c], !P0 ;  /* 0x00005f0093007a0c */ /* 0x008fc60004761270 */
[----:B------:R-:W3:Y:S04]  /*893a0*/  LDL.LU R147, [R1+0x2360] ;  /* 0x0023600001937983 */ /* 0x000ee80000300800 */
[----:B------:R-:W3:Y:S04]  /*893b0*/  LDL.LU R237, [R1+0x3d8] ;  /* 0x0003d80001ed7983 */ /* 0x000ee80000300800 */
[----:B------:R-:W3:Y:S04]  /*893c0*/  LDL.LU R238, [R1+0x3dc] ;  /* 0x0003dc0001ee7983 */ /* 0x000ee80000300800 */
[----:B------:R1:W-:Y:S01]  /*893d0*/  @P1 STG.E [R4.64], R146 ;  /* 0x0000009204001986 */ /* 0x0003e2000c101908 */
[----:B--2---:R-:W-:-:S03]  /*893e0*/  ISETP.LT.AND P2, PT, R220, c[0x0][0x17c], !P0 ;  /* 0x00005f00dc007a0c */ /* 0x004fc60004741270 */
[----:B------:R-:W2:Y:S04]  /*893f0*/  LDL.LU R220, [R1+0x236c] ;  /* 0x00236c0001dc7983 */ /* 0x000ea80000300800 */
[----:B-1----:R-:W2:Y:S01]  /*89400*/  LDL.LU R239, [R1+0x568] ;  /* 0x0005680001ef7983 */ /* 0x002ea20000300800 */
[----:B----4-:R-:W-:-:S03]  /*89410*/  ISETP.LT.AND P1, PT, R145, c[0x0][0x17c], !P0 ;  /* 0x00005f0091007a0c */ /* 0x010fc60004721270 */
[----:B------:R-:W4:Y:S01]  /*89420*/  LDL.LU R145, [R1+0x2378] ;  /* 0x0023780001917983 */ /* 0x000f220000300800 */
[----:B------:R-:W-:Y:S02]  /*89430*/  IADD3 R144, R2, c[0x0][0x198], RZ ;  /* 0x0000660002907a10 */ /* 0x000fe40007ffe0ff */
[----:B------:R-:W-:Y:S01]  /*89440*/  ISETP.LT.AND P4, PT, R221, c[0x0][0x17c], !P0 ;  /* 0x00005f00dd007a0c */ /* 0x000fe20004781270 */
[----:B------:R-:W4:Y:S01]  /*89450*/  LDL.LU R146, [R1+0x56c] ;  /* 0x00056c0001927983 */ /* 0x000f220000300800 */
[CC--:B------:R-:W-:Y:S02]  /*89460*/  LEA R6, P6, R144.reuse, R3.reuse, 0x2 ;  /* 0x0000000390067211 */ /* 0x0c0fe400078c10ff */
[C---:B------:R-:W-:Y:S02]  /*89470*/  IADD3 R2, R144.reuse, c[0x0][0x198], RZ ;  /* 0x0000660090027a10 */ /* 0x040fe40007ffe0ff */
[----:B------:R-:W-:Y:S02]  /*89480*/  LEA.HI.X.SX32 R7, R144, R222, 0x2, P6 ;  /* 0x000000de90077211 */ /* 0x000fe400030f16ff */
[----:B------:R-:W-:-:S02]  /*89490*/  LEA R4, P6, R2, R3, 0x2 ;  /* 0x0000000302047211 */ /* 0x000fc400078c10ff */
[C---:B------:R-:W-:Y:S01]  /*894a0*/  IADD3 R144, R2.reuse, c[0x0][0x198], RZ ;  /* 0x0000660002907a10 */ /* 0x040fe20007ffe0ff */
[----:B------:R1:W-:Y:S01]  /*894b0*/  @P5 STG.E [R6.64], R252 ;  /* 0x000000fc06005986 */ /* 0x0003e2000c101908 */
[----:B------:R-:W-:-:S05]  /*894c0*/  LEA.HI.X.SX32 R5, R2, R222, 0x2, P6 ;  /* 0x000000de02057211 */ /* 0x000fca00030f16ff */
[----:B------:R2:W-:Y:S01]  /*894d0*/  @P4 STG.E [R4.64], R223 ;  /* 0x000000df04004986 */ /* 0x0005e2000c101908 */
[----:B-1----:R-:W-:-:S04]  /*894e0*/  LEA R6, P6, R144, R3, 0x2 ;  /* 0x0000000390067211 */ /* 0x002fc800078c10ff */
[----:B------:R-:W-:Y:S02]  /*894f0*/  LEA.HI.X.SX32 R7, R144, R222, 0x2, P6 ;  /* 0x000000de90077211 */ /* 0x000fe400030f16ff */
[----:B---3--:R-:W-:Y:S02]  /*89500*/  ISETP.LT.AND P5, PT, R147, c[0x0][0x17c], !P0 ;  /* 0x00005f0093007a0c */ /* 0x008fe400047a1270 */
[----:B------:R-:W3:Y:S04]  /*89510*/  LDL.LU R147, [R1+0x2384] ;  /* 0x0023840001937983 */ /* 0x000ee80000300800 */
[----:B------:R1:W-:Y:S01]  /*89520*/  @P3 STG.E [R6.64], R237 ;  /* 0x000000ed06003986 */ /* 0x0003e2000c101908 */
[----:B--2---:R-:W-:-:S03]  /*89530*/  ISETP.LT.AND P4, PT, R220, c[0x0][0x17c], !P0 ;  /* 0x00005f00dc007a0c */ /* 0x004fc60004781270 */
[----:B------:R-:W2:Y:S04]  /*89540*/  LDL.LU R220, [R1+0x233c] ;  /* 0x00233c0001dc7983 */ /* 0x000ea80000300800 */
[----:B------:R-:W2:Y:S04]  /*89550*/  LDL.LU R252, [R1+0x578] ;  /* 0x0005780001fc7983 */ /* 0x000ea80000300800 */
[----:B------:R-:W2:Y:S01]  /*89560*/  LDL.LU R223, [R1+0x57c] ;  /* 0x00057c0001df7983 */ /* 0x000ea20000300800 */
[----:B----4-:R-:W-:-:S03]  /*89570*/  ISETP.LT.AND P3, PT, R145, c[0x0][0x17c], !P0 ;  /* 0x00005f0091007a0c */ /* 0x010fc60004761270 */
[----:B------:R-:W4:Y:S01]  /*89580*/  LDL.LU R145, [R1+0x234c] ;  /* 0x00234c0001917983 */ /* 0x000f220000300800 */
        /* <DEDUP_REMOVED lines=11> */
[----:B------:R-:W-:Y:S04]  /*89640*/  @P1 STG.E [R6.64], R239 ;  /* 0x000000ef06001986 */ /* 0x000fe8000c101908 */
[----:B------:R-:W3:Y:S04]  /*89650*/  LDL.LU R147, [R1+0x2358] ;  /* 0x0023580001937983 */ /* 0x000ee80000300800 */
[----:B------:R-:W3:Y:S04]  /*89660*/  LDL.LU R236, [R1+0x150] ;  /* 0x0001500001ec7983 */ /* 0x000ee80000300800 */
[----:B------:R-:W3:Y:S04]  /*89670*/  LDL.LU R237, [R1+0x154] ;  /* 0x0001540001ed7983 */ /* 0x000ee80000300800 */
[----:B------:R1:W-:Y:S04]  /*89680*/  @P5 STG.E [R4.64], R146 ;  /* 0x0000009204005986 */ /* 0x0003e8000c101908 */
[----:B-1----:R-:W3:Y:S01]  /*89690*/  LDL.LU R146, [R1+0x2364] ;  /* 0x0023640001927983 */ /* 0x002ee20000300800 */
[----:B----4-:R-:W-:-:S03]  /*896a0*/  ISETP.LT.AND P5, PT, R145, c[0x0][0x17c], !P0 ;  /* 0x00005f0091007a0c */ /* 0x010fc600047a1270 */
[----:B------:R-:W4:Y:S01]  /*896b0*/  LDL.LU R145, [R1+0x2370] ;  /* 0x0023700001917983 */ /* 0x000f220000300800 */
[----:B------:R-:W-:-:S03]  /*896c0*/  IADD3 R144, R2, c[0x0][0x198], RZ ;  /* 0x0000660002907a10 */ /* 0x000fc60007ffe0ff */
[----:B------:R-:W4:Y:S01]  /*896d0*/  LDL.LU R238, [R1+0x50] ;  /* 0x0000500001ee7983 */ /* 0x000f220000300800 */
[CC--:B------:R-:W-:Y:S02]  /*896e0*/  LEA R6, P6, R144.reuse, R3.reuse, 0x2 ;  /* 0x0000000390067211 */ /* 0x0c0fe400078c10ff */
[C---:B------:R-:W-:Y:S01]  /*896f0*/  IADD3 R2, R144.reuse, c[0x0][0x198], RZ ;  /* 0x0000660090027a10 */ /* 0x040fe20007ffe0ff */
[----:B------:R-:W4:Y:S01]  /*89700*/  LDL.LU R239, [R1+0x54] ;  /* 0x0000540001ef7983 */ /* 0x000f220000300800 */
[-C--:B------:R-:W-:Y:S02]  /*89710*/  LEA.HI.X.SX32 R7, R144, R222.reuse, 0x2, P6 ;  /* 0x000000de90077211 */ /* 0x080fe400030f16ff */
[C---:B------:R-:W-:Y:S02]  /*89720*/  LEA R4, P6, R2.reuse, R3, 0x2 ;  /* 0x0000000302047211 */ /* 0x040fe400078c10ff */
[C---:B------:R-:W-:Y:S01]  /*89730*/  IADD3 R144, R2.reuse, c[0x0][0x198], RZ ;  /* 0x0000660002907a10 */ /* 0x040fe20007ffe0ff */
[----:B--2---:R1:W-:Y:S01]  /*89740*/  @P4 STG.E [R6.64], R252 ;  /* 0x000000fc06004986 */ /* 0x0043e2000c101908 */
[----:B------:R-:W-:-:S02]  /*89750*/  LEA.HI.X.SX32 R5, R2, R222, 0x2, P6 ;  /* 0x000000de02057211 */ /* 0x000fc400030f16ff */
[----:B------:R-:W-:Y:S02]  /*89760*/  ISETP.LT.AND P1, PT, R220, c[0x0][0x17c], !P0 ;  /* 0x00005f00dc007a0c */ /* 0x000fe40004721270 */
[C---:B-1----:R-:W-:Y:S01]  /*89770*/  LEA R6, P6, R144.reuse, R3, 0x2 ;  /* 0x0000000390067211 */ /* 0x042fe200078c10ff */
[----:B------:R-:W2:Y:S03]  /*89780*/  LDL.LU R252, [R1+0x10] ;  /* 0x0000100001fc7983 */ /* 0x000ea60000300800 */
[----:B------:R-:W-:Y:S01]  /*89790*/  LEA.HI.X.SX32 R7, R144, R222, 0x2, P6 ;  /* 0x000000de90077211 */ /* 0x000fe200030f16ff */
[----:B------:R1:W-:Y:S01]  /*897a0*/  @P3 STG.E [R4.64], R223 ;  /* 0x000000df04003986 */ /* 0x0003e2000c101908 */
[----:B---3--:R-:W-:-:S03]  /*897b0*/  ISETP.LT.AND P4, PT, R147, c[0x0][0x17c], !P0 ;  /* 0x00005f0093007a0c */ /* 0x008fc60004781270 */
[----:B------:R-:W3:Y:S04]  /*897c0*/  LDL.LU R147, [R1+0x2320] ;  /* 0x0023200001937983 */ /* 0x000ee80000300800 */
[----:B------:R-:W2:Y:S04]  /*897d0*/  LDL.LU R221, [R1+0x2330] ;  /* 0x0023300001dd7983 */ /* 0x000ea80000300800 */
[----:B------:R-:W2:Y:S04]  /*897e0*/  LDL.LU R220, [R1+0x2340] ;  /* 0x0023400001dc7983 */ /* 0x000ea80000300800 */
[----:B------:R1:W-:Y:S01]  /*897f0*/  @P2 STG.E [R6.64], R236 ;  /* 0x000000ec06002986 */ /* 0x0003e2000c101908 */
[----:B------:R-:W-:-:S03]  /*89800*/  ISETP.LT.AND P3, PT, R146, c[0x0][0x17c], !P0 ;  /* 0x00005f0092007a0c */ /* 0x000fc60004761270 */
[----:B------:R-:W2:Y:S04]  /*89810*/  LDL.LU R146, [R1+0x2350] ;  /* 0x0023500001927983 */ /* 0x000ea80000300800 */
[----:B-1----:R-:W2:Y:S01]  /*89820*/  LDL.LU R223, [R1+0x14] ;  /* 0x0000140001df7983 */ /* 0x002ea20000300800 */
[----:B----4-:R-:W-:-:S03]  /*89830*/  ISETP.LT.AND P2, PT, R145, c[0x0][0x17c], !P0 ;  /* 0x00005f0091007a0c */ /* 0x010fc60004741270 */
[----:B------:R-:W4:Y:S01]  /*89840*/  LDL.LU R145, [R1+0x235c] ;  /* 0x00235c0001917983 */ /* 0x000f220000300800 */
[----:B------:R-:W-:-:S04]  /*89850*/  IADD3 R2, R144, c[0x0][0x198], RZ ;  /* 0x0000660090027a10 */ /* 0x000fc80007ffe0ff */
[CC--:B------:R-:W-:Y:S02]  /*89860*/  LEA R4, P6, R2.reuse, R3.reuse, 0x2 ;  /* 0x0000000302047211 */ /* 0x0c0fe400078c10ff */
[C---:B------:R-:W-:Y:S02]  /*89870*/  IADD3 R144, R2.reuse, c[0x0][0x198], RZ ;  /* 0x0000660002907a10 */ /* 0x040fe40007ffe0ff */
[-C--:B------:R-:W-:Y:S02]  /*89880*/  LEA.HI.X.SX32 R5, R2, R222.reuse, 0x2, P6 ;  /* 0x000000de02057211 */ /* 0x080fe400030f16ff */
[C---:B------:R-:W-:Y:S02]  /*89890*/  LEA R6, P6, R144.reuse, R3, 0x2 ;  /* 0x0000000390067211 */ /* 0x040fe400078c10ff */
[C---:B------:R-:W-:Y:S01]  /*898a0*/  IADD3 R2, R144.reuse, c[0x0][0x198], RZ ;  /* 0x0000660090027a10 */ /* 0x040fe20007ffe0ff */
[----:B------:R1:W-:Y:S01]  /*898b0*/  @P1 STG.E [R4.64], R237 ;  /* 0x000000ed04001986 */ /* 0x0003e2000c101908 */
[----:B------:R-:W-:-:S02]  /*898c0*/  LEA.HI.X.SX32 R7, R144, R222, 0x2, P6 ;  /* 0x000000de90077211 */ /* 0x000fc400030f16ff */
[----:B------:R-:W-:-:S03]  /*898d0*/  IADD3 R144, R2, c[0x0][0x198], RZ ;  /* 0x0000660002907a10 */ /* 0x000fc60007ffe0ff */
[----:B------:R3:W-:Y:S01]  /*898e0*/  @P5 STG.E [R6.64], R238 ;  /* 0x000000ee06005986 */ /* 0x0007e2000c101908 */
[----:B-1----:R-:W-:-:S04]  /*898f0*/  LEA R4, P6, R2, R3, 0x2 ;  /* 0x0000000302047211 */ /* 0x002fc800078c10ff */
[-C--:B------:R-:W-:Y:S02]  /*89900*/  LEA.HI.X.SX32 R5, R2, R222.reuse, 0x2, P6 ;  /* 0x000000de02057211 */ /* 0x080fe400030f16ff */
[CC--:B---3--:R-:W-:Y:S02]  /*89910*/  LEA R6, P6, R144.reuse, R3.reuse, 0x2 ;  /* 0x0000000390067211 */ /* 0x0c8fe400078c10ff */
[C---:B------:R-:W-:Y:S01]  /*89920*/  IADD3 R2, R144.reuse, c[0x0][0x198], RZ ;  /* 0x0000660090027a10 */ /* 0x040fe20007ffe0ff */
[----:B------:R1:W-:Y:S01]  /*89930*/  @P4 STG.E [R4.64], R239 ;  /* 0x000000ef04004986 */ /* 0x0003e2000c101908 */
[----:B------:R-:W-:Y:S02]  /*89940*/  LEA.HI.X.SX32 R7, R144, R222, 0x2, P6 ;  /* 0x000000de90077211 */ /* 0x000fe400030f16ff */
[----:B------:R-:W-:Y:S02]  /*89950*/  ISETP.LT.AND P1, PT, R147, c[0x0][0x17c], !P0 ;  /* 0x00005f0093007a0c */ /* 0x000fe40004721270 */
[----:B------:R-:W3:Y:S01]  /*89960*/  LDL.LU R147, [R1+0x2308] ;  /* 0x0023080001937983 */ /* 0x000ee20000300800 */
[----:B-1----:R-:W-:-:S03]  /*89970*/  LEA R4, P6, R2, R3, 0x2 ;  /* 0x0000000302047211 */ /* 0x002fc600078c10ff */
[----:B--2---:R1:W-:Y:S01]  /*89980*/  @P3 STG.E [R6.64], R252 ;  /* 0x000000fc06003986 */ /* 0x0043e2000c101908 */
[----:B------:R-:W-:-:S03]  /*89990*/  LEA.HI.X.SX32 R5, R2, R222, 0x2, P6 ;  /* 0x000000de02057211 */ /* 0x000fc600030f16ff */
[----:B------:R-:W2:Y:S04]  /*899a0*/  LDL.LU R238, [R1+0x144] ;  /* 0x0001440001ee7983 */ /* 0x000ea80000300800 */
[----:B------:R-:W2:Y:S04]  /*899b0*/  LDL.LU R239, [R1+0x40] ;  /* 0x0000400001ef7983 */ /* 0x000ea80000300800 */
[----:B------:R-:W-:Y:S01]  /*899c0*/  @P2 STG.E [R4.64], R223 ;  /* 0x000000df04002986 */ /* 0x000fe2000c101908 */
[----:B----4-:R-:W-:-:S03]  /*899d0*/  ISETP.LT.AND P2, PT, R145, c[0x0][0x17c], !P0 ;  /* 0x00005f0091007a0c */ /* 0x010fc60004741270 */
[----:B------:R-:W4:Y:S01]  /*899e0*/  LDL.LU R145, [R1+0x2318] ;  /* 0x0023180001917983 */ /* 0x000f220000300800 */
[----:B------:R-:W-:-:S04]  /*899f0*/  IADD3 R144, R2, c[0x0][0x198], RZ ;  /* 0x0000660002907a10 */ /* 0x000fc80007ffe0ff */
[----:B-1----:R-:W-:-:S04]  /*89a00*/  LEA R6, P6, R144, R3, 0x2 ;  /* 0x0000000390067211 */ /* 0x002fc800078c10ff */
[----:B------:R-:W-:Y:S02]  /*89a10*/  LEA.HI.X.SX32 R7, R144, R222, 0x2, P6 ;  /* 0x000000de90077211 */ /* 0x000fe400030f16ff */
[----:B------:R-:W-:Y:S02]  /*89a20*/  ISETP.LT.AND P3, PT, R146, c[0x0][0x17c], !P0 ;  /* 0x00005f0092007a0c */ /* 0x000fe40004761270 */
[----:B------:R-:W2:Y:S04]  /*89a30*/  LDL.LU R146, [R1+0x44] ;  /* 0x0000440001927983 */ /* 0x000ea80000300800 */
[----:B------:R1:W-:Y:S04]  /*89a40*/  @P1 STG.E [R6.64], R248 ;  /* 0x000000f806001986 */ /* 0x0003e8000c101908 */
[----:B-1----:R-:W2:Y:S01]  /*89a50*/  LDL.LU R248, [R1+0x140] ;  /* 0x0001400001f87983 */ /* 0x002ea20000300800 */
[----:B------:R-:W-:-:S02]  /*89a60*/  ISETP.LT.AND P5, PT, R221, c[0x0][0x17c], !P0 ;  /* 0x00005f00dd007a0c */ /* 0x000fc400047a1270 */
[----:B------:R-:W-:Y:S01]  /*89a70*/  IADD3 R2, R144, c[0x0][0x198], RZ ;  /* 0x0000660090027a10 */ /* 0x000fe20007ffe0ff */
[----:B------:R-:W2:Y:S03]  /*89a80*/  LDL.LU R237, [R1+0x2328] ;  /* 0x0023280001ed7983 */ /* 0x000ea60000300800 */
[----:B------:R-:W-:Y:S01]  /*89a90*/  LEA R4, P6, R2, R3, 0x2 ;  /* 0x0000000302047211 */ /* 0x000fe200078c10ff */
[----:B------:R-:W2:Y:S01]  /*89aa0*/  LDL.LU R236, [R1+0x2338] ;  /* 0x0023380001ec7983 */ /* 0x000ea20000300800 */
[----:B------:R-:W-:Y:S02]  /*89ab0*/  ISETP.LT.AND P4, PT, R220, c[0x0][0x17c], !P0 ;  /* 0x00005f00dc007a0c */ /* 0x000fe40004781270 */
[----:B------:R-:W-:Y:S01]  /*89ac0*/  LEA.HI.X.SX32 R5, R2, R222, 0x2, P6 ;  /* 0x000000de02057211 */ /* 0x000fe200030f16ff */
[----:B------:R-:W2:Y:S01]  /*89ad0*/  LDL.LU R221, [R1+0x2348] ;  /* 0x0023480001dd7983 */ /* 0x000ea20000300800 */
[----:B---3--:R-:W-:-:S03]  /*89ae0*/  ISETP.LT.AND P1, PT, R147, c[0x0][0x17c], !P0 ;  /* 0x00005f0093007a0c */ /* 0x008fc60004721270 */
[----:B------:R-:W3:Y:S04]  /*89af0*/  LDL.LU R220, [R1+0x22f0] ;  /* 0x0022f00001dc7983 */ /* 0x000ee80000300800 */
[----:B------:R-:W3:Y:S04]  /*89b00*/  LDL.LU R252, [R1] ;  /* 0x0000000001fc7983 */ /* 0x000ee80000300800 */
[----:B------:R-:W3:Y:S04]  /*89b10*/  LDL.LU R147, [R1+0x22fc] ;  /* 0x0022fc0001937983 */ /* 0x000ee80000300800 */
[----:B------:R-:W3:Y:S04]  /*89b20*/  LDL.LU R223, [R1+0x4] ;  /* 0x0000040001df7983 */ /* 0x000ee80000300800 */
[----:B------:R1:W-:Y:S01]  /*89b30*/  @P5 STG.E [R4.64], R249 ;  /* 0x000000f904005986 */ /* 0x0003e2000c101908 */
[----:B----4-:R-:W-:-:S03]  /*89b40*/  ISETP.LT.AND P5, PT, R145, c[0x0][0x17c], !P0 ;  /* 0x00005f0091007a0c */ /* 0x010fc600047a1270 */
[----:B------:R-:W4:Y:S01]  /*89b50*/  LDL.LU R145, [R1+0x230c] ;  /* 0x00230c0001917983 */ /* 0x000f220000300800 */
[----:B------:R-:W-:-:S04]  /*89b60*/  IADD3 R144, R2, c[0x0][0x198], RZ ;  /* 0x0000660002907a10 */ /* 0x000fc80007ffe0ff */
[CC--:B------:R-:W-:Y:S02]  /*89b70*/  LEA R6, P6, R144.reuse, R3.reuse, 0x2 ;  /* 0x0000000390067211 */ /* 0x0c0fe400078c10ff */
[C---:B------:R-:W-:Y:S02]  /*89b80*/  IADD3 R2, R144.reuse, c[0x0][0x198], RZ ;  /* 0x0000660090027a10 */ /* 0x040fe40007ffe0ff */
[-C--:B------:R-:W-:Y:S02]  /*89b90*/  LEA.HI.X.SX32 R7, R144, R222.reuse, 0x2, P6 ;  /* 0x000000de90077211 */ /* 0x080fe400030f16ff */
[C---:B-1----:R-:W-:Y:S02]  /*89ba0*/  LEA R4, P6, R2.reuse, R3, 0x2 ;  /* 0x0000000302047211 */ /* 0x042fe400078c10ff */
[C---:B------:R-:W-:Y:S02]  /*89bb0*/  IADD3 R144, R2.reuse, c[0x0][0x198], RZ ;  /* 0x0000660002907a10 */ /* 0x040fe40007ffe0ff */
[----:B------:R-:W-:-:S02]  /*89bc0*/  LEA.HI.X.SX32 R5, R2, R222, 0x2, P6 ;  /* 0x000000de02057211 */ /* 0x000fc400030f16ff */
[C---:B------:R-:W-:Y:S01]  /*89bd0*/  IADD3 R2, R144.reuse, c[0x0][0x198], RZ ;  /* 0x0000660090027a10 */ /* 0x040fe20007ffe0ff */
[----:B--2---:R1:W-:Y:S04]  /*89be0*/  @P4 STG.E [R6.64], R248 ;  /* 0x000000f806004986 */ /* 0x0043e8000c101908 */
[----:B------:R2:W-:Y:S01]  /*89bf0*/  @P3 STG.E [R4.64], R238 ;  /* 0x000000ee04003986 */ /* 0x0005e2000c101908 */
[----:B-1----:R-:W-:-:S04]  /*89c00*/  LEA R6, P6, R144, R3, 0x2 ;  /* 0x0000000390067211 */ /* 0x002fc800078c10ff */
[-C--:B------:R-:W-:Y:S02]  /*89c10*/  LEA.HI.X.SX32 R7, R144, R222.reuse, 0x2, P6 ;  /* 0x000000de90077211 */ /* 0x080fe400030f16ff */
[CC--:B--2---:R-:W-:Y:S02]  /*89c20*/  LEA R4, P6, R2.reuse, R3.reuse, 0x2 ;  /* 0x0000000302047211 */ /* 0x0c4fe400078c10ff */
[C---:B------:R-:W-:Y:S01]  /*89c30*/  IADD3 R144, R2.reuse, c[0x0][0x198], RZ ;  /* 0x0000660002907a10 */ /* 0x040fe20007ffe0ff */
[----:B------:R1:W-:Y:S01]  /*89c40*/  @P2 STG.E [R6.64], R239 ;  /* 0x000000ef06002986 */ /* 0x0003e2000c101908 */
[----:B------:R-:W-:Y:S02]  /*89c50*/  LEA.HI.X.SX32 R5, R2, R222, 0x2, P6 ;  /* 0x000000de02057211 */ /* 0x000fe400030f16ff */
[----:B------:R-:W-:Y:S02]  /*89c60*/  ISETP.LT.AND P4, PT, R237, c[0x0][0x17c], !P0 ;  /* 0x00005f00ed007a0c */ /* 0x000fe40004781270 */
[C---:B------:R-:W-:Y:S01]  /*89c70*/  IADD3 R2, R144.reuse, c[0x0][0x198], RZ ;  /* 0x0000660090027a10 */ /* 0x040fe20007ffe0ff */
[----:B------:R2:W-:Y:S01]  /*89c80*/  @P1 STG.E [R4.64], R146 ;  /* 0x0000009204001986 */ /* 0x0005e2000c101908 */
[----:B-1----:R-:W-:-:S04]  /*89c90*/  LEA R6, P6, R144, R3, 0x2 ;  /* 0x0000000390067211 */ /* 0x002fc800078c10ff */
[-C--:B------:R-:W-:Y:S02]  /*89ca0*/  LEA.HI.X.SX32 R7, R144, R222.reuse, 0x2, P6 ;  /* 0x000000de90077211 */ /* 0x080fe400030f16ff */
[C---:B--2---:R-:W-:Y:S01]  /*89cb0*/  LEA R4, P6, R2.reuse, R3, 0x2 ;  /* 0x0000000302047211 */ /* 0x044fe200078c10ff */
[----:B------:R-:W2:Y:S03]  /*89cc0*/  LDL.LU R146, [R1+0x231c] ;  /* 0x00231c0001927983 */ /* 0x000ea60000300800 */
[----:B------:R-:W-:Y:S01]  /*89cd0*/  LEA.HI.X.SX32 R5, R2, R222, 0x2, P6 ;  /* 0x000000de02057211 */ /* 0x000fe200030f16ff */
[----:B---3--:R-:W-:Y:S01]  /*89ce0*/  @P5 STG.E [R6.64], R252 ;  /* 0x000000fc06005986 */ /* 0x008fe2000c101908 */
[----:B------:R-:W-:-:S03]  /*89cf0*/  ISETP.LT.AND P3, PT, R236, c[0x0][0x17c], !P0 ;  /* 0x00005f00ec007a0c */ /* 0x000fc60004761270 */
[----:B------:R-:W3:Y:S04]  /*89d00*/  LDL.LU R236, [R1+0x158] ;  /* 0x0001580001ec7983 */ /* 0x000ee80000300800 */
[----:B------:R-:W3:Y:S04]  /*89d10*/  LDL.LU R237, [R1+0x15c] ;  /* 0x00015c0001ed7983 */ /* 0x000ee80000300800 */
[----:B------:R1:W-:Y:S04]  /*89d20*/  @P4 STG.E [R4.64], R223 ;  /* 0x000000df04004986 */ /* 0x0003e8000c101908 */
[----:B-1----:R-:W3:Y:S01]  /*89d30*/  LDL.LU R223, [R1+0x232c] ;  /* 0x00232c0001df7983 */ /* 0x002ee20000300800 */
[----:B------:R-:W-:-:S02]  /*89d40*/  ISETP.LT.AND P5, PT, R147, c[0x0][0x17c], !P0 ;  /* 0x00005f0093007a0c */ /* 0x000fc400047a1270 */
[----:B----4-:R-:W-:Y:S02]  /*89d50*/  ISETP.LT.AND P4, PT, R145, c[0x0][0x17c], !P0 ;  /* 0x00005f0091007a0c */ /* 0x010fe40004781270 */
[----:B------:R-:W4:Y:S04]  /*89d60*/  LDL.LU R145, [R1+0x22dc] ;  /* 0x0022dc0001917983 */ /* 0x000f280000300800 */
[----:B------:R-:W4:Y:S01]  /*89d70*/  LDL.LU R147, [R1+0x22e8] ;  /* 0x0022e80001937983 */ /* 0x000f220000300800 */
[----:B------:R-:W-:-:S03]  /*89d80*/  IADD3 R144, R2, c[0x0][0x198], RZ ;  /* 0x0000660002907a10 */ /* 0x000fc60007ffe0ff */
[----:B------:R-:W4:Y:S01]  /*89d90*/  LDL.LU R238, [R1+0x58] ;  /* 0x0000580001ee7983 */ /* 0x000f220000300800 */
[CC--:B------:R-:W-:Y:S02]  /*89da0*/  LEA R6, P6, R144.reuse, R3.reuse, 0x2 ;  /* 0x0000000390067211 */ /* 0x0c0fe400078c10ff */
[----:B------:R-:W-:Y:S02]  /*89db0*/  IADD3 R2, R144, c[0x0][0x198], RZ ;  /* 0x0000660090027a10 */ /* 0x000fe40007ffe0ff */
[----:B------:R-:W-:Y:S02]  /*89dc0*/  ISETP.LT.AND P2, PT, R221, c[0x0][0x17c], !P0 ;  /* 0x00005f00dd007a0c */ /* 0x000fe40004741270 */
[----:B------:R-:W-:Y:S02]  /*89dd0*/  ISETP.LT.AND P1, PT, R220, c[0x0][0x17c], !P0 ;  /* 0x00005f00dc007a0c */ /* 0x000fe40004721270 */
[----:B------:R-:W-:Y:S01]  /*89de0*/  LEA.HI.X.SX32 R7, R144, R222, 0x2, P6 ;  /* 0x000000de90077211 */ /* 0x000fe200030f16ff */
[----:B------:R-:W4:Y:S01]  /*89df0*/  LDL.LU R220, [R1+0x22f4] ;  /* 0x0022f40001dc7983 */ /* 0x000f220000300800 */
[----:B------:R-:W-:-:S02]  /*89e00*/  LEA R4, P6, R2, R3, 0x2 ;  /* 0x0000000302047211 */ /* 0x000fc400078c10ff */
[C---:B------:R-:W-:Y:S01]  /*89e10*/  IADD3 R144, R2.reuse, c[0x0][0x198], RZ ;  /* 0x0000660002907a10 */ /* 0x040fe20007ffe0ff */
[----:B------:R-:W4:Y:S01]  /*89e20*/  LDL.LU R239, [R1+0x5c] ;  /* 0x00005c0001ef7983 */ /* 0x000f220000300800 */
[----:B------:R-:W-:-:S03]  /*89e30*/  LEA.HI.X.SX32 R5, R2, R222, 0x2, P6 ;  /* 0x000000de02057211 */ /* 0x000fc600030f16ff */
[----:B------:R1:W-:Y:S04]  /*89e40*/  @P3 STG.E [R6.64], R244 ;  /* 0x000000f406003986 */ /* 0x0003e8000c101908 */
[----:B------:R-:W4:Y:S04]  /*89e50*/  LDL.LU R221, [R1+0x2300] ;  /* 0x0023000001dd7983 */ /* 0x000f280000300800 */
[----:B------:R-:W4:Y:S01]  /*89e60*/  LDL.LU R252, [R1+0x18] ;  /* 0x0000180001fc7983 */ /* 0x000f220000300800 */
[----:B-1----:R-:W-:-:S03]  /*89e70*/  LEA R6, P6, R144, R3, 0x2 ;  /* 0x0000000390067211 */ /* 0x002fc600078c10ff */
[----:B------:R1:W-:Y:S01]  /*89e80*/  @P2 STG.E [R4.64], R245 ;  /* 0x000000f504002986 */ /* 0x0003e2000c101908 */
[C---:B------:R-:W-:Y:S02]  /*89e90*/  IADD3 R2, R144.reuse, c[0x0][0x198], RZ ;  /* 0x0000660090027a10 */ /* 0x040fe40007ffe0ff */
[-C--:B------:R-:W-:Y:S02]  /*89ea0*/  LEA.HI.X.SX32 R7, R144, R222.reuse, 0x2, P6 ;  /* 0x000000de90077211 */ /* 0x080fe400030f16ff */
[----:B-1----:R-:W-:Y:S02]  /*89eb0*/  LEA R4, P6, R2, R3, 0x2 ;  /* 0x0000000302047211 */ /* 0x002fe400078c10ff */
[----:B--2---:R-:W-:Y:S02]  /*89ec0*/  ISETP.LT.AND P3, PT, R146, c[0x0][0x17c], !P0 ;  /* 0x00005f0092007a0c */ /* 0x004fe40004761270 */
[----:B------:R-:W2:Y:S01]  /*89ed0*/  LDL.LU R146, [R1+0x2310] ;  /* 0x0023100001927983 */ /* 0x000ea20000300800 */
[----:B------:R-:W-:-:S03]  /*89ee0*/  LEA.HI.X.SX32 R5, R2, R222, 0x2, P6 ;  /* 0x000000de02057211 */ /* 0x000fc600030f16ff */
[----:B---3--:R1:W-:Y:S04]  /*89ef0*/  @P1 STG.E [R6.64], R236 ;  /* 0x000000ec06001986 */ /* 0x0083e8000c101908 */
[----:B------:R3:W-:Y:S01]  /*89f00*/  @P5 STG.E [R4.64], R237 ;  /* 0x000000ed04005986 */ /* 0x0007e2000c101908 */
[----:B------:R-:W-:-:S03]  /*89f10*/  ISETP.LT.AND P2, PT, R223, c[0x0][0x17c], !P0 ;  /* 0x00005f00df007a0c */ /* 0x000fc60004741270 */
[----:B------:R-:W2:Y:S01]  /*89f20*/  LDL.LU R223, [R1+0x1c] ;  /* 0x00001c0001df7983 */ /* 0x000ea20000300800 */
[----:B----4-:R-:W-:-:S03]  /*89f30*/  ISETP.LT.AND P1, PT, R145, c[0x0][0x17c], !P0 ;  /* 0x00005f0091007a0c */ /* 0x010fc60004721270 */
[----:B------:R-:W4:Y:S01]  /*89f40*/  LDL.LU R145, [R1+0x22c8] ;  /* 0x0022c80001917983 */ /* 0x000f220000300800 */
[----:B------:R-:W-:-:S03]  /*89f50*/  ISETP.LT.AND P5, PT, R147, c[0x0][0x17c], !P0 ;  /* 0x00005f0093007a0c */ /* 0x000fc600047a1270 */
[----:B------:R-:W4:Y:S01]  /*89f60*/  LDL.LU R147, [R1+0x22d4] ;  /* 0x0022d40001937983 */ /* 0x000f220000300800 */
[----:B------:R-:W-:-:S04]  /*89f70*/  IADD3 R144, R2, c[0x0][0x198], RZ ;  /* 0x0000660002907a10 */ /* 0x000fc80007ffe0ff */
[CC--:B-1----:R-:W-:Y:S02]  /*89f80*/  LEA R6, P6, R144.reuse, R3.reuse, 0x2 ;  /* 0x0000000390067211 */ /* 0x0c2fe400078c10ff */
[C---:B------:R-:W-:Y:S02]  /*89f90*/  IADD3 R2, R144.reuse, c[0x0][0x198], RZ ;  /* 0x0000660090027a10 */ /* 0x040fe40007ffe0ff */
[-C--:B------:R-:W-:Y:S02]  /*89fa0*/  LEA.HI.X.SX32 R7, R144, R222.reuse, 0x2, P6 ;  /* 0x000000de90077211 */ /* 0x080fe400030f16ff */
[C---:B---3--:R-:W-:Y:S02]  /*89fb0*/  LEA R4, P6, R2.reuse, R3, 0x2 ;  /* 0x0000000302047211 */ /* 0x048fe400078c10ff */
[C---:B------:R-:W-:Y:S01]  /*89fc0*/  IADD3 R144, R2.reuse, c[0x0][0x198], RZ ;  /* 0x0000660002907a10 */ /* 0x040fe20007ffe0ff */
[----:B------:R1:W-:Y:S01]  /*89fd0*/  @P4 STG.E [R6.64], R238 ;  /* 0x000000ee06004986 */ /* 0x0003e2000c101908 */
[----:B------:R-:W-:-:S02]  /*89fe0*/  LEA.HI.X.SX32 R5, R2, R222, 0x2, P6 ;  /* 0x000000de02057211 */ /* 0x000fc400030f16ff */
[----:B------:R-:W-:Y:S02]  /*89ff0*/  ISETP.LT.AND P4, PT, R220, c[0x0][0x17c], !P0 ;  /* 0x00005f00dc007a0c */ /* 0x000fe40004781270 */
[C---:B------:R-:W-:Y:S01]  /*8a000*/  IADD3 R2, R144.reuse, c[0x0][0x198], RZ ;  /* 0x0000660090027a10 */ /* 0x040fe20007ffe0ff */
[----:B------:R-:W3:Y:S04]  /*8a010*/  LDL.LU R220, [R1+0x22e0] ;  /* 0x0022e00001dc7983 */ /* 0x000ee80000300800 */
[----:B------:R-:W3:Y:S01]  /*8a020*/  LDL.LU R248, [R1+0x148] ;  /* 0x0001480001f87983 */ /* 0x000ee20000300800 */
[----:B-1----:R-:W-:-:S04]  /*8a030*/  LEA R6, P6, R144, R3, 0x2 ;  /* 0x0000000390067211 */ /* 0x002fc800078c10ff */
[----:B------:R-:W-:Y:S01]  /*8a040*/  LEA.HI.X.SX32 R7, R144, R222, 0x2, P6 ;  /* 0x000000de90077211 */ /* 0x000fe200030f16ff */
[----:B------:R1:W-:Y:S04]  /*8a050*/  @P3 STG.E [R4.64], R239 ;  /* 0x000000ef04003986 */ /* 0x0003e8000c101908 */
[----:B------:R2:W-:Y:S01]  /*8a060*/  @P2 STG.E [R6.64], R252 ;  /* 0x000000fc06002986 */ /* 0x0005e2000c101908 */
[----:B-1----:R-:W-:-:S04]  /*8a070*/  LEA R4, P6, R2, R3, 0x2 ;  /* 0x0000000302047211 */ /* 0x002fc800078c10ff */
[C---:B------:R-:W-:Y:S02]  /*8a080*/  LEA.HI.X.SX32 R5, R2.reuse, R222, 0x2, P6 ;  /* 0x000000de02057211 */ /* 0x040fe400030f16ff */
[----:B------:R-:W-:Y:S02]  /*8a090*/  IADD3 R144, R2, c[0x0][0x198], RZ ;  /* 0x0000660002907a10 */ /* 0x000fe40007ffe0ff */
[----:B--2---:R-:W-:Y:S02]  /*8a0a0*/  ISETP.LT.AND P2, PT, R146, c[0x0][0x17c], !P0 ;  /* 0x00005f0092007a0c */ /* 0x004fe40004741270 */
[----:B------:R-:W2:Y:S01]  /*8a0b0*/  LDL.LU R146, [R1+0x14c] ;  /* 0x00014c0001927983 */ /* 0x000ea20000300800 */
[----:B------:R-:W-:-:S03]  /*8a0c0*/  LEA R6, P6, R144, R3, 0x2 ;  /* 0x0000000390067211 */ /* 0x000fc600078c10ff */
[----:B------:R-:W2:Y:S01]  /*8a0d0*/  LDL.LU R237, [R1+0x22ec] ;  /* 0x0022ec0001ed7983 */ /* 0x000ea20000300800 */
[----:B------:R-:W-:-:S03]  /*8a0e0*/  LEA.HI.X.SX32 R7, R144, R222, 0x2, P6 ;  /* 0x000000de90077211 */ /* 0x000fc600030f16ff */
[----:B------:R1:W-:Y:S04]  /*8a0f0*/  @P1 STG.E [R4.64], R223 ;  /* 0x000000df04001986 */ /* 0x0003e8000c101908 */
[----:B-1----:R-:W2:Y:S04]  /*8a100*/  LDL.LU R223, [R1+0x22f8] ;  /* 0x0022f80001df7983 */ /* 0x002ea80000300800 */
[----:B------:R-:W2:Y:S04]  /*8a110*/  LDL.LU R238, [R1+0x48] ;  /* 0x0000480001ee7983 */ /* 0x000ea80000300800 */
[----:B------:R-:W2:Y:S04]  /*8a120*/  LDL.LU R236, [R1+0x22b8] ;  /* 0x0022b80001ec7983 */ /* 0x000ea80000300800 */
[----:B------:R1:W-:Y:S01]  /*8a130*/  @P5 STG.E [R6.64], R250 ;  /* 0x000000fa06005986 */ /* 0x0003e2000c101908 */
[----:B----4-:R-:W-:-:S03]  /*8a140*/  ISETP.LT.AND P1, PT, R145, c[0x0][0x17c], !P0 ;  /* 0x00005f0091007a0c */ /* 0x010fc60004721270 */
[----:B------:R-:W4:Y:S01]  /*8a150*/  LDL.LU R145, [R1+0x4c] ;  /* 0x00004c0001917983 */ /* 0x000f220000300800 */
[----:B------:R-:W-:-:S03]  /*8a160*/  ISETP.LT.AND P5, PT, R147, c[0x0][0x17c], !P0 ;  /* 0x00005f0093007a0c */ /* 0x000fc600047a1270 */
[----:B------:R-:W4:Y:S01]  /*8a170*/  LDL.LU R147, [R1+0x22c0] ;  /* 0x0022c00001937983 */ /* 0x000f220000300800 */
[----:B------:R-:W-:Y:S02]  /*8a180*/  IADD3 R2, R144, c[0x0][0x198], RZ ;  /* 0x0000660090027a10 */ /* 0x000fe40007ffe0ff */
[----:B------:R-:W-:Y:S01]  /*8a190*/  ISETP.LT.AND P3, PT, R221, c[0x0][0x17c], !P0 ;  /* 0x00005f00dd007a0c */ /* 0x000fe20004761270 */
[----:B------:R-:W4:Y:S01]  /*8a1a0*/  LDL.LU R239, [R1+0x8] ;  /* 0x0000080001ef7983 */ /* 0x000f220000300800 */
[CC--:B------:R-:W-:Y:S02]  /*8a1b0*/  LEA R4, P6, R2.reuse, R3.reuse, 0x2 ;  /* 0x0000000302047211 */ /* 0x0c0fe400078c10ff */
[C---:B------:R-:W-:Y:S01]  /*8a1c0*/  IADD3 R144, R2.reuse, c[0x0][0x198], RZ ;  /* 0x0000660002907a10 */ /* 0x040fe20007ffe0ff */
[----:B------:R-:W4:Y:S01]  /*8a1d0*/  LDL.LU R221, [R1+0x22cc] ;  /* 0x0022cc0001dd7983 */ /* 0x000f220000300800 */
[----:B------:R-:W-:Y:S02]  /*8a1e0*/  LEA.HI.X.SX32 R5, R2, R222, 0x2, P6 ;  /* 0x000000de02057211 */ /* 0x000fe400030f16ff */
[C---:B-1----:R-:W-:Y:S01]  /*8a1f0*/  LEA R6, P6, R144.reuse, R3, 0x2 ;  /* 0x0000000390067211 */ /* 0x042fe200078c10ff */
[----:B------:R-:W4:Y:S01]  /*8a200*/  LDL.LU R252, [R1+0xc] ;  /* 0x00000c0001fc7983 */ /* 0x000f220000300800 */
[----:B------:R-:W-:-:S02]  /*8a210*/  IADD3 R2, R144, c[0x0][0x198], RZ ;  /* 0x0000660090027a10 */ /* 0x000fc40007ffe0ff */
[----:B------:R-:W-:Y:S01]  /*8a220*/  LEA.HI.X.SX32 R7, R144, R222, 0x2, P6 ;  /* 0x000000de90077211 */ /* 0x000fe200030f16ff */
[----:B------:R1:W-:Y:S01]  /*8a230*/  @P4 STG.E [R4.64], R251 ;  /* 0x000000fb04004986 */ /* 0x0003e2000c101908 */
[----:B------:R-:W-:-:S03]  /*8a240*/  IADD3 R144, R2, c[0x0][0x198], RZ ;  /* 0x0000660002907a10 */ /* 0x000fc60007ffe0ff */
[----:B---3--:R3:W-:Y:S01]  /*8a250*/  @P3 STG.E [R6.64], R248 ;  /* 0x000000f806003986 */ /* 0x0087e2000c101908 */
[----:B-1----:R-:W-:-:S04]  /*8a260*/  LEA R4, P6, R2, R3, 0x2 ;  /* 0x0000000302047211 */ /* 0x002fc800078c10ff */
[-C--:B------:R-:W-:Y:S02]  /*8a270*/  LEA.HI.X.SX32 R5, R2, R222.reuse, 0x2, P6 ;  /* 0x000000de02057211 */ /* 0x080fe400030f16ff */
[CC--:B---3--:R-:W-:Y:S02]  /*8a280*/  LEA R6, P6, R144.reuse, R3.reuse, 0x2 ;  /* 0x0000000390067211 */ /* 0x0c8fe400078c10ff */
[C---:B------:R-:W-:Y:S02]  /*8a290*/  IADD3 R2, R144.reuse, c[0x0][0x198], RZ ;  /* 0x0000660090027a10 */ /* 0x040fe40007ffe0ff */
[----:B------:R-:W-:Y:S02]  /*8a2a0*/  LEA.HI.X.SX32 R7, R144, R222, 0x2, P6 ;  /* 0x000000de90077211 */ /* 0x000fe400030f16ff */
[----:B------:R-:W-:Y:S02]  /*8a2b0*/  ISETP.LT.AND P4, PT, R220, c[0x0][0x17c], !P0 ;  /* 0x00005f00dc007a0c */ /* 0x000fe40004781270 */
[----:B------:R-:W3:Y:S04]  /*8a2c0*/  LDL.LU R220, [R1+0x22d8] ;  /* 0x0022d80001dc7983 */ /* 0x000ee80000300800 */
[----:B--2---:R1:W-:Y:S02]  /*8a2d0*/  @P2 STG.E [R4.64], R146 ;  /* 0x0000009204002986 */ /* 0x0043e4000c101908 */
[----:B-1----:R-:W-:-:S02]  /*8a2e0*/  LEA R4, P6, R2, R3, 0x2 ;  /* 0x0000000302047211 */ /* 0x002fc400078c10ff */
[----:B------:R-:W2:Y:S02]  /*8a2f0*/  LDL.LU R146, [R1+0x22e4] ;  /* 0x0022e40001927983 */ /* 0x000ea40000300800 */
[----:B------:R-:W-:Y:S02]  /*8a300*/  LEA.HI.X.SX32 R5, R2, R222, 0x2, P6 ;  /* 0x000000de02057211 */ /* 0x000fe400030f16ff */
[----:B------:R-:W-:Y:S02]  /*8a310*/  ISETP.LT.AND P2, PT, R223, c[0x0][0x17c], !P0 ;  /* 0x00005f00df007a0c */ /* 0x000fe40004741270 */
[----:B------:R-:W2:Y:S04]  /*8a320*/  LDL.LU R223, [R1+0x22a4] ;  /* 0x0022a40001df7983 */ /* 0x000ea80000300800 */
[----:B------:R-:W-:Y:S04]  /*8a330*/  @P1 STG.E [R6.64], R238 ;  /* 0x000000ee06001986 */ /* 0x000fe8000c101908 */
[----:B----4-:R1:W-:Y:S04]  /*8a340*/  @P5 STG.E [R4.64], R145 ;  /* 0x0000009104005986 */ /* 0x0103e8000c101908 */
[----:B-1----:R-:W4:Y:S01]  /*8a350*/  LDL.LU R145, [R1+0x22b0] ;  /* 0x0022b00001917983 */ /* 0x002f220000300800 */
[----:B------:R-:W-:-:S03]  /*8a360*/  ISETP.LT.AND P5, PT, R147, c[0x0][0x17c], !P0 ;  /* 0x00005f0093007a0c */ /* 0x000fc600047a1270 */
[----:B------:R-:W4:Y:S01]  /*8a370*/  LDL.LU R147, [R1+0x22bc] ;  /* 0x0022bc0001937983 */ /* 0x000f220000300800 */
[----:B------:R-:W-:Y:S02]  /*8a380*/  IADD3 R144, R2, c[0x0][0x198], RZ ;  /* 0x0000660002907a10 */ /* 0x000fe40007ffe0ff */
[----:B------:R-:W-:Y:S02]  /*8a390*/  ISETP.LT.AND P3, PT, R237, c[0x0][0x17c], !P0 ;  /* 0x00005f00ed007a0c */ /* 0x000fe40004761270 */
[CC--:B------:R-:W-:Y:S02]  /*8a3a0*/  LEA R6, P6, R144.reuse, R3.reuse, 0x2 ;  /* 0x0000000390067211 */ /* 0x0c0fe400078c10ff */
[C---:B------:R-:W-:Y:S02]  /*8a3b0*/  IADD3 R2, R144.reuse, c[0x0][0x198], RZ ;  /* 0x0000660090027a10 */ /* 0x040fe40007ffe0ff */
[----:B------:R-:W-:Y:S02]  /*8a3c0*/  LEA.HI.X.SX32 R7, R144, R222, 0x2, P6 ;  /* 0x000000de90077211 */ /* 0x000fe400030f16ff */
[----:B------:R-:W-:-:S02]  /*8a3d0*/  LEA R4, P6, R2, R3, 0x2 ;  /* 0x0000000302047211 */ /* 0x000fc400078c10ff */
[C---:B------:R-:W-:Y:S01]  /*8a3e0*/  IADD3 R144, R2.reuse, c[0x0][0x198], RZ ;  /* 0x0000660002907a10 */ /* 0x040fe20007ffe0ff */
[----:B------:R1:W-:Y:S01]  /*8a3f0*/  @P4 STG.E [R6.64], R239 ;  /* 0x000000ef06004986 */ /* 0x0003e2000c101908 */
[----:B------:R-:W-:Y:S02]  /*8a400*/  LEA.HI.X.SX32 R5, R2, R222, 0x2, P6 ;  /* 0x000000de02057211 */ /* 0x000fe400030f16ff */
[----:B------:R-:W-:Y:S02]  /*8a410*/  IADD3 R2, R144, c[0x0][0x198], RZ ;  /* 0x0000660090027a10 */ /* 0x000fe40007ffe0ff */
[----:B------:R-:W-:Y:S01]  /*8a420*/  ISETP.LT.AND P1, PT, R236, c[0x0][0x17c], !P0 ;  /* 0x00005f00ec007a0c */ /* 0x000fe20004721270 */
[----:B------:R3:W-:Y:S01]  /*8a430*/  @P3 STG.E [R4.64], R252 ;  /* 0x000000fc04003986 */ /* 0x0007e2000c101908 */
[----:B-1----:R-:W-:-:S04]  /*8a440*/  LEA R6, P6, R144, R3, 0x2 ;  /* 0x0000000390067211 */ /* 0x002fc800078c10ff */
[-C--:B------:R-:W-:Y:S02]  /*8a450*/  LEA.HI.X.SX32 R7, R144, R222.reuse, 0x2, P6 ;  /* 0x000000de90077211 */ /* 0x080fe400030f16ff */
[C---:B---3--:R-:W-:Y:S02]  /*8a460*/  LEA R4, P6, R2.reuse, R3, 0x2 ;  /* 0x0000000302047211 */ /* 0x048fe400078c10ff */
[C---:B------:R-:W-:Y:S01]  /*8a470*/  IADD3 R144, R2.reuse, c[0x0][0x198], RZ ;  /* 0x0000660002907a10 */ /* 0x040fe20007ffe0ff */
[----:B------:R1:W-:Y:S01]  /*8a480*/  @P2 STG.E [R6.64], R246 ;  /* 0x000000f606002986 */ /* 0x0003e2000c101908 */
[----:B------:R-:W-:Y:S02]  /*8a490*/  ISETP.LT.AND P4, PT, R221, c[0x0][0x17c], !P0 ;  /* 0x00005f00dd007a0c */ /* 0x000fe40004781270 */
[----:B------:R-:W-:Y:S01]  /*8a4a0*/  LEA.HI.X.SX32 R5, R2, R222, 0x2, P6 ;  /* 0x000000de02057211 */ /* 0x000fe200030f16ff */
[----:B------:R-:W3:Y:S01]  /*8a4b0*/  LDL.LU R221, [R1+0x22c4] ;  /* 0x0022c40001dd7983 */ /* 0x000ee20000300800 */
[----:B------:R-:W-:-:S02]  /*8a4c0*/  ISETP.LT.AND P3, PT, R220, c[0x0][0x17c], !P0 ;  /* 0x00005f00dc007a0c */ /* 0x000fc40004761270 */
[C---:B------:R-:W-:Y:S01]  /*8a4d0*/  IADD3 R2, R144.reuse, c[0x0][0x198], RZ ;  /* 0x0000660090027a10 */ /* 0x040fe20007ffe0ff */
[----:B------:R-:W3:Y:S01]  /*8a4e0*/  LDL.LU R220, [R1+0x22d0] ;  /* 0x0022d00001dc7983 */ /* 0x000ee20000300800 */
[----:B-1----:R-:W-:-:S04]  /*8a4f0*/  LEA R6, P6, R144, R3, 0x2 ;  /* 0x0000000390067211 */ /* 0x002fc800078c10ff */
[----:B------:R-:W-:Y:S01]  /*8a500*/  LEA.HI.X.SX32 R7, R144, R222, 0x2, P6 ;  /* 0x000000de90077211 */ /* 0x000fe200030f16ff */
[----:B------:R1:W-:Y:S04]  /*8a510*/  @P1 STG.E [R4.64], R247 ;  /* 0x000000f704001986 */ /* 0x0003e8000c101908 */
[----:B------:R2:W-:Y:S02]  /*8a520*/  @P5 STG.E [R6.64], R240 ;  /* 0x000000f006005986 */ /* 0x0005e4000c101908 */
[----:B--2---:R-:W-:Y:S02]  /*8a530*/  ISETP.LT.AND P2, PT, R146, c[0x0][0x17c], !P0 ;  /* 0x00005f0092007a0c */ /* 0x004fe40004741270 */
[----:B------:R-:W2:Y:S01]  /*8a540*/  LDL.LU R146, [R1+0x228c] ;  /* 0x00228c0001927983 */ /* 0x000ea20000300800 */
[----:B-1----:R-:W-:-:S04]  /*8a550*/  LEA R4, P6, R2, R3, 0x2 ;  /* 0x0000000302047211 */ /* 0x002fc800078c10ff */
[----:B------:R-:W-:-:S05]  /*8a560*/  LEA.HI.X.SX32 R5, R2, R222, 0x2, P6 ;  /* 0x000000de02057211 */ /* 0x000fca00030f16ff */
        /* <DEDUP_REMOVED lines=17> */
[----:B-1----:R-:W-:-:S04]  /*8a680*/  LEA R6, P6, R144, R3, 0x2 ;  /* 0x0000000390067211 */ /* 0x002fc800078c10ff */
[-C--:B------:R-:W-:Y:S02]  /*8a690*/  LEA.HI.X.SX32 R7, R144, R222.reuse, 0x2, P6 ;  /* 0x000000de90077211 */ /* 0x080fe400030f16ff */
[C---:B------:R-:W-:Y:S02]  /*8a6a0*/  LEA R4, P6, R2.reuse, R3, 0x2 ;  /* 0x0000000302047211 */ /* 0x040fe400078c10ff */
[C---:B------:R-:W-:Y:S01]  /*8a6b0*/  IADD3 R144, R2.reuse, c[0x0][0x198], RZ ;  /* 0x0000660002907a10 */ /* 0x040fe20007ffe0ff */
[----:B------:R1:W-:Y:S01]  /*8a6c0*/  @P1 STG.E [R6.64], R216 ;  /* 0x000000d806001986 */ /* 0x0003e2000c101908 */
[----:B------:R-:W-:Y:S02]  /*8a6d0*/  LEA.HI.X.SX32 R5, R2, R222, 0x2, P6 ;  /* 0x000000de02057211 */ /* 0x000fe400030f16ff */
[----:B---3--:R-:W-:Y:S02]  /*8a6e0*/  ISETP.LT.AND P3, PT, R221, c[0x0][0x17c], !P0 ;  /* 0x00005f00dd007a0c */ /* 0x008fe40004761270 */
[----:B------:R-:W3:Y:S01]  /*8a6f0*/  LDL.LU R221, [R1+0x2268] ;  /* 0x0022680001dd7983 */ /* 0x000ee20000300800 */
[----:B------:R-:W-:-:S02]  /*8a700*/  ISETP.LT.AND P2, PT, R220, c[0x0][0x17c], !P0 ;  /* 0x00005f00dc007a0c */ /* 0x000fc40004741270 */
[C---:B------:R-:W-:Y:S01]  /*8a710*/  IADD3 R2, R144.reuse, c[0x0][0x198], RZ ;  /* 0x0000660090027a10 */ /* 0x040fe20007ffe0ff */
[----:B------:R-:W3:Y:S01]  /*8a720*/  LDL.LU R220, [R1+0x2278] ;  /* 0x0022780001dc7983 */ /* 0x000ee20000300800 */
[----:B-1----:R-:W-:-:S04]  /*8a730*/  LEA R6, P6, R144, R3, 0x2 ;  /* 0x0000000390067211 */ /* 0x002fc800078c10ff */
[----:B------:R-:W-:Y:S01]  /*8a740*/  LEA.HI.X.SX32 R7, R144, R222, 0x2, P6 ;  /* 0x000000de90077211 */ /* 0x000fe200030f16ff */
[----:B------:R1:W-:Y:S04]  /*8a750*/  @P5 STG.E [R4.64], R217 ;  /* 0x000000d904005986 */ /* 0x0003e8000c101908 */
[----:B------:R2:W-:Y:S01]  /*8a760*/  @P4 STG.E [R6.64], R12 ;  /* 0x0000000c06004986 */ /* 0x0005e2000c101908 */
[----:B------:R-:W-:Y:S02]  /*8a770*/  IADD3 R144, R2, c[0x0][0x198], RZ ;  /* 0x0000660002907a10 */ /* 0x000fe40007ffe0ff */
[----:B--2---:R-:W-:Y:S02]  /*8a780*/  ISETP.LT.AND P1, PT, R146, c[0x0][0x17c], !P0 ;  /* 0x00005f0092007a0c */ /* 0x004fe40004721270 */
[----:B------:R-:W2:Y:S01]  /*8a790*/  LDL.LU R146, [R1+0x2284] ;  /* 0x0022840001927983 */ /* 0x000ea20000300800 */
[----:B-1----:R-:W-:-:S03]  /*8a7a0*/  LEA R4, P6, R2, R3, 0x2 ;  /* 0x0000000302047211 */ /* 0x002fc600078c10ff */
[----:B------:R-:W2:Y:S01]  /*8a7b0*/  LDL.LU R217, [R1+0x2294] ;  /* 0x0022940001d97983 */ /* 0x000ea20000300800 */
[----:B------:R-:W-:Y:S02]  /*8a7c0*/  LEA.HI.X.SX32 R5, R2, R222, 0x2, P6 ;  /* 0x000000de02057211 */ /* 0x000fe400030f16ff */
[----:B------:R-:W-:-:S03]  /*8a7d0*/  LEA R6, P6, R144, R3, 0x2 ;  /* 0x0000000390067211 */ /* 0x000fc600078c10ff */
[----:B------:R1:W-:Y:S01]  /*8a7e0*/  @P3 STG.E [R4.64], R13 ;  /* 0x0000000d04003986 */ /* 0x0003e2000c101908 */
[C---:B------:R-:W-:Y:S02]  /*8a7f0*/  IADD3 R2, R144.reuse, c[0x0][0x198], RZ ;  /* 0x0000660090027a10 */ /* 0x040fe40007ffe0ff */
[----:B------:R-:W-:Y:S02]  /*8a800*/  LEA.HI.X.SX32 R7, R144, R222, 0x2, P6 ;  /* 0x000000de90077211 */ /* 0x000fe400030f16ff */
[----:B----4-:R-:W-:Y:S02]  /*8a810*/  ISETP.LT.AND P4, PT, R145, c[0x0][0x17c], !P0 ;  /* 0x00005f0091007a0c */ /* 0x010fe40004781270 */
[----:B------:R-:W4:Y:S01]  /*8a820*/  LDL.LU R145, [R1+0x22a0] ;  /* 0x0022a00001917983 */ /* 0x000f220000300800 */
[----:B------:R-:W-:-:S03]  /*8a830*/  ISETP.LT.AND P3, PT, R147, c[0x0][0x17c], !P0 ;  /* 0x00005f0093007a0c */ /* 0x000fc60004761270 */
[----:B------:R-:W4:Y:S04]  /*8a840*/  LDL.LU R147, [R1+0x2254] ;  /* 0x0022540001937983 */ /* 0x000f280000300800 */
[----:B------:R-:W4:Y:S01]  /*8a850*/  LDL.LU R144, [R1+0x2260] ;  /* 0x0022600001907983 */ /* 0x000f220000300800 */
[C---:B-1----:R-:W-:Y:S02]  /*8a860*/  LEA R4, P6, R2.reuse, R3, 0x2 ;  /* 0x0000000302047211 */ /* 0x042fe400078c10ff */
[----:B------:R-:W-:Y:S02]  /*8a870*/  ISETP.LT.AND P5, PT, R223, c[0x0][0x17c], !P0 ;  /* 0x00005f00df007a0c */ /* 0x000fe400047a1270 */
[C---:B------:R-:W-:Y:S01]  /*8a880*/  IADD3 R12, R2.reuse, c[0x0][0x198], RZ ;  /* 0x00006600020c7a10 */ /* 0x040fe20007ffe0ff */
[----:B------:R1:W-:Y:S01]  /*8a890*/  @P2 STG.E [R6.64], R232 ;  /* 0x000000e806002986 */ /* 0x0003e2000c101908 */
[----:B------:R-:W-:-:S02]  /*8a8a0*/  LEA.HI.X.SX32 R5, R2, R222, 0x2, P6 ;  /* 0x000000de02057211 */ /* 0x000fc400030f16ff */
[C---:B------:R-:W-:Y:S01]  /*8a8b0*/  IADD3 R2, R12.reuse, c[0x0][0x198], RZ ;  /* 0x000066000c027a10 */ /* 0x040fe20007ffe0ff */
[----:B------:R-:W4:Y:S04]  /*8a8c0*/  LDL.LU R216, [R1+0x226c] ;  /* 0x00226c0001d87983 */ /* 0x000f280000300800 */
[----:B------:R1:W-:Y:S02]  /*8a8d0*/  @P1 STG.E [R4.64], R233 ;  /* 0x000000e904001986 */ /* 0x0003e4000c101908 */
[----:B-1----:R-:W-:-:S04]  /*8a8e0*/  LEA R6, P6, R12, R3, 0x2 ;  /* 0x000000030c067211 */ /* 0x002fc800078c10ff */
[-C--:B------:R-:W-:Y:S02]  /*8a8f0*/  LEA.HI.X.SX32 R7, R12, R222.reuse, 0x2, P6 ;  /* 0x000000de0c077211 */ /* 0x080fe400030f16ff */
[C---:B------:R-:W-:Y:S02]  /*8a900*/  IADD3 R12, R2.reuse, c[0x0][0x198], RZ ;  /* 0x00006600020c7a10 */ /* 0x040fe40007ffe0ff */
[C---:B------:R-:W-:Y:S01]  /*8a910*/  LEA R4, P6, R2.reuse, R3, 0x2 ;  /* 0x0000000302047211 */ /* 0x040fe200078c10ff */
[----:B------:R1:W-:Y:S03]  /*8a920*/  @P5 STG.E [R6.64], R224 ;  /* 0x000000e006005986 */ /* 0x0003e6000c101908 */
[----:B------:R-:W-:Y:S02]  /*8a930*/  LEA.HI.X.SX32 R5, R2, R222, 0x2, P6 ;  /* 0x000000de02057211 */ /* 0x000fe400030f16ff */
[----:B------:R-:W-:-:S02]  /*8a940*/  IADD3 R2, R12, c[0x0][0x198], RZ ;  /* 0x000066000c027a10 */ /* 0x000fc40007ffe0ff */
[----:B---3--:R-:W-:Y:S01]  /*8a950*/  ISETP.LT.AND P2, PT, R221, c[0x0][0x17c], !P0 ;  /* 0x00005f00dd007a0c */ /* 0x008fe20004741270 */
[----:B------:R3:W-:Y:S01]  /*8a960*/  @P4 STG.E [R4.64], R225 ;  /* 0x000000e104004986 */ /* 0x0007e2000c101908 */
[-C--:B-1----:R-:W-:Y:S02]  /*8a970*/  LEA R6, P6, R12, R3.reuse, 0x2 ;  /* 0x000000030c067211 */ /* 0x082fe400078c10ff */
[----:B------:R-:W-:Y:S02]  /*8a980*/  ISETP.LT.AND P1, PT, R220, c[0x0][0x17c], !P0 ;  /* 0x00005f00dc007a0c */ /* 0x000fe40004721270 */
[-C--:B------:R-:W-:Y:S02]  /*8a990*/  LEA.HI.X.SX32 R7, R12, R222.reuse, 0x2, P6 ;  /* 0x000000de0c077211 */ /* 0x080fe400030f16ff */
[C---:B------:R-:W-:Y:S02]  /*8a9a0*/  IADD3 R12, R2.reuse, c[0x0][0x198], RZ ;  /* 0x00006600020c7a10 */ /* 0x040fe40007ffe0ff */
[C---:B---3--:R-:W-:Y:S01]  /*8a9b0*/  LEA R4, P6, R2.reuse, R3, 0x2 ;  /* 0x0000000302047211 */ /* 0x048fe200078c10ff */
[----:B------:R1:W-:Y:S03]  /*8a9c0*/  @P3 STG.E [R6.64], R184 ;  /* 0x000000b806003986 */ /* 0x0003e6000c101908 */
[----:B------:R-:W-:-:S02]  /*8a9d0*/  LEA.HI.X.SX32 R5, R2, R222, 0x2, P6 ;  /* 0x000000de02057211 */ /* 0x000fc400030f16ff */
[----:B------:R-:W-:Y:S02]  /*8a9e0*/  IADD3 R2, R12, c[0x0][0x198], RZ ;  /* 0x000066000c027a10 */ /* 0x000fe40007ffe0ff */
[----:B--2---:R-:W-:Y:S02]  /*8a9f0*/  ISETP.LT.AND P5, PT, R146, c[0x0][0x17c], !P0 ;  /* 0x00005f0092007a0c */ /* 0x004fe400047a1270 */
[C---:B-1----:R-:W-:Y:S01]  /*8aa00*/  LEA R6, P6, R12.reuse, R3, 0x2 ;  /* 0x000000030c067211 */ /* 0x042fe200078c10ff */
[----:B------:R-:W2:Y:S04]  /*8aa10*/  LDL.LU R146, [R1+0x227c] ;  /* 0x00227c0001927983 */ /* 0x000ea80000300800 */
[----:B------:R-:W3:Y:S01]  /*8aa20*/  LDL.LU R13, [R1+0x2288] ;  /* 0x00228800010d7983 */ /* 0x000ee20000300800 */
[----:B------:R-:W-:-:S03]  /*8aa30*/  LEA.HI.X.SX32 R7, R12, R222, 0x2, P6 ;  /* 0x000000de0c077211 */ /* 0x000fc600030f16ff */
[----:B------:R1:W-:Y:S01]  /*8aa40*/  @P2 STG.E [R4.64], R185 ;  /* 0x000000b904002986 */ /* 0x0003e2000c101908 */
[----:B------:R-:W-:-:S03]  /*8aa50*/  IADD3 R12, R2, c[0x0][0x198], RZ ;  /* 0x00006600020c7a10 */ /* 0x000fc60007ffe0ff */
[----:B------:R1:W-:Y:S02]  /*8aa60*/  @P1 STG.E [R6.64], R8 ;  /* 0x0000000806001986 */ /* 0x0003e4000c101908 */
[----:B-1----:R-:W-:-:S04]  /*8aa70*/  LEA R4, P6, R2, R3, 0x2 ;  /* 0x0000000302047211 */ /* 0x002fc800078c10ff */
[-C--:B------:R-:W-:Y:S02]  /*8aa80*/  LEA.HI.X.SX32 R5, R2, R222.reuse, 0x2, P6 ;  /* 0x000000de02057211 */ /* 0x080fe400030f16ff */
[C---:B------:R-:W-:Y:S02]  /*8aa90*/  LEA R6, P6, R12.reuse, R3, 0x2 ;  /* 0x000000030c067211 */ /* 0x040fe400078c10ff */
[C---:B------:R-:W-:Y:S02]  /*8aaa0*/  IADD3 R2, R12.reuse, c[0x0][0x198], RZ ;  /* 0x000066000c027a10 */ /* 0x040fe40007ffe0ff */
[----:B------:R-:W-:Y:S02]  /*8aab0*/  LEA.HI.X.SX32 R7, R12, R222, 0x2, P6 ;  /* 0x000000de0c077211 */ /* 0x000fe400030f16ff */
[----:B----4-:R-:W-:Y:S02]  /*8aac0*/  ISETP.LT.AND P3, PT, R145, c[0x0][0x17c], !P0 ;  /* 0x00005f0091007a0c */ /* 0x010fe40004761270 */
[----:B------:R-:W4:Y:S01]  /*8aad0*/  LDL.LU R145, [R1+0x2240] ;  /* 0x0022400001917983 */ /* 0x000f220000300800 */
[----:B------:R-:W-:-:S03]  /*8aae0*/  ISETP.LT.AND P2, PT, R147, c[0x0][0x17c], !P0 ;  /* 0x00005f0093007a0c */ /* 0x000fc60004741270 */
[----:B------:R-:W4:Y:S01]  /*8aaf0*/  LDL.LU R147, [R1+0x224c] ;  /* 0x00224c0001937983 */ /* 0x000f220000300800 */
[----:B------:R-:W-:-:S03]  /*8ab00*/  ISETP.LT.AND P1, PT, R144, c[0x0][0x17c], !P0 ;  /* 0x00005f0090007a0c */ /* 0x000fc60004721270 */
[----:B------:R-:W4:Y:S04]  /*8ab10*/  LDL.LU R144, [R1+0x2258] ;  /* 0x0022580001907983 */ /* 0x000f280000300800 */
[----:B------:R-:W4:Y:S01]  /*8ab20*/  LDL.LU R12, [R1+0x2264] ;  /* 0x00226400010c7983 */ /* 0x000f220000300800 */
[----:B------:R-:W-:-:S03]  /*8ab30*/  ISETP.LT.AND P4, PT, R217, c[0x0][0x17c], !P0 ;  /* 0x00005f00d9007a0c */ /* 0x000fc60004781270 */
[----:B------:R1:W-:Y:S01]  /*8ab40*/  @P5 STG.E [R4.64], R9 ;  /* 0x0000000904005986 */ /* 0x0003e2000c101908 */
[C---:B------:R-:W-:Y:S02]  /*8ab50*/  IADD3 R8, R2.reuse, c[0x0][0x198], RZ ;  /* 0x0000660002087a10 */ /* 0x040fe40007ffe0ff */
[----:B-1----:R-:W-:-:S07]  /*8ab60*/  LEA R4, P6, R2, R3, 0x2 ;  /* 0x0000000302047211 */ /* 0x002fce00078c10ff */
[----:B------:R1:W-:Y:S01]  /*8ab70*/  @P4 STG.E [R6.64], R242 ;  /* 0x000000f206004986 */ /* 0x0003e2000c101908 */
[----:B------:R-:W-:Y:S02]  /*8ab80*/  LEA.HI.X.SX32 R5, R2, R222, 0x2, P6 ;  /* 0x000000de02057211 */ /* 0x000fe400030f16ff */
[----:B------:R-:W-:-:S03]  /*8ab90*/  IADD3 R2, R8, c[0x0][0x198], RZ ;  /* 0x0000660008027a10 */ /* 0x000fc60007ffe0ff */
[----:B------:R1:W-:Y:S02]  /*8aba0*/  @P3 STG.E [R4.64], R243 ;  /* 0x000000f304003986 */ /* 0x0003e4000c101908 */
[-C--:B-1----:R-:W-:Y:S02]  /*8abb0*/  LEA R6, P6, R8, R3.reuse, 0x2 ;  /* 0x0000000308067211 */ /* 0x082fe400078c10ff */
[----:B------:R-:W-:Y:S02]  /*8abc0*/  ISETP.LT.AND P5, PT, R216, c[0x0][0x17c], !P0 ;  /* 0x00005f00d8007a0c */ /* 0x000fe400047a1270 */
[-C--:B------:R-:W-:Y:S02]  /*8abd0*/  LEA.HI.X.SX32 R7, R8, R222.reuse, 0x2, P6 ;  /* 0x000000de08077211 */ /* 0x080fe400030f16ff */
[C---:B------:R-:W-:Y:S02]  /*8abe0*/  IADD3 R8, R2.reuse, c[0x0][0x198], RZ ;  /* 0x0000660002087a10 */ /* 0x040fe40007ffe0ff */
[C---:B------:R-:W-:Y:S01]  /*8abf0*/  LEA R4, P6, R2.reuse, R3, 0x2 ;  /* 0x0000000302047211 */ /* 0x040fe200078c10ff */
[----:B------:R1:W-:Y:S03]  /*8ac00*/  @P2 STG.E [R6.64], R230 ;  /* 0x000000e606002986 */ /* 0x0003e6000c101908 */
[----:B------:R-:W-:-:S02]  /*8ac10*/  LEA.HI.X.SX32 R5, R2, R222, 0x2, P6 ;  /* 0x000000de02057211 */ /* 0x000fc400030f16ff */
[----:B------:R-:W-:-:S03]  /*8ac20*/  IADD3 R2, R8, c[0x0][0x198], RZ ;  /* 0x0000660008027a10 */ /* 0x000fc60007ffe0ff */
[----:B------:R3:W-:Y:S01]  /*8ac30*/  @P1 STG.E [R4.64], R231 ;  /* 0x000000e704001986 */ /* 0x0007e2000c101908 */
[----:B-1----:R-:W-:Y:S02]  /*8ac40*/  LEA R6, P6, R8, R3, 0x2 ;  /* 0x0000000308067211 */ /* 0x002fe400078c10ff */
[----:B--2---:R-:W-:Y:S02]  /*8ac50*/  ISETP.LT.AND P4, PT, R146, c[0x0][0x17c], !P0 ;  /* 0x00005f0092007a0c */ /* 0x004fe40004781270 */
[----:B------:R-:W2:Y:S01]  /*8ac60*/  LDL.LU R146, [R1+0x2270] ;  /* 0x0022700001927983 */ /* 0x000ea20000300800 */
[----:B---3--:R-:W-:-:S03]  /*8ac70*/  ISETP.LT.AND P3, PT, R13, c[0x0][0x17c], !P0 ;  /* 0x00005f000d007a0c */ /* 0x008fc60004761270 */
[----:B------:R-:W3:Y:S01]  /*8ac80*/  LDL.LU R13, [R1+0x222c] ;  /* 0x00222c00010d7983 */ /* 0x000ee20000300800 */
[-C--:B------:R-:W-:Y:S02]  /*8ac90*/  LEA.HI.X.SX32 R7, R8, R222.reuse, 0x2, P6 ;  /* 0x000000de08077211 */ /* 0x080fe400030f16ff */
[C---:B------:R-:W-:Y:S02]  /*8aca0*/  LEA R4, P6, R2.reuse, R3, 0x2 ;  /* 0x0000000302047211 */ /* 0x040fe400078c10ff */
[C---:B------:R-:W-:Y:S01]  /*8acb0*/  IADD3 R8, R2.reuse, c[0x0][0x198], RZ ;  /* 0x0000660002087a10 */ /* 0x040fe20007ffe0ff */
[----:B------:R1:W-:Y:S01]  /*8acc0*/  @P5 STG.E [R6.64], R218 ;  /* 0x000000da06005986 */ /* 0x0003e2000c101908 */
[----:B------:R-:W-:-:S05]  /*8acd0*/  LEA.HI.X.SX32 R5, R2, R222, 0x2, P6 ;  /* 0x000000de02057211 */ /* 0x000fca00030f16ff */
[----:B------:R-:W-:Y:S01]  /*8ace0*/  @P4 STG.E [R4.64], R219 ;  /* 0x000000db04004986 */ /* 0x000fe2000c101908 */
[----:B-1----:R-:W-:-:S04]  /*8acf0*/  LEA R6, P6, R8, R3, 0x2 ;  /* 0x0000000308067211 */ /* 0x002fc800078c10ff */
[----:B------:R-:W-:-:S05]  /*8ad00*/  LEA.HI.X.SX32 R7, R8, R222, 0x2, P6 ;  /* 0x000000de08077211 */ /* 0x000fca00030f16ff */
[----:B------:R1:W-:Y:S01]  /*8ad10*/  @P3 STG.E [R6.64], R14 ;  /* 0x0000000e06003986 */ /* 0x0003e2000c101908 */
[----:B----4-:R-:W-:-:S03]  /*8ad20*/  ISETP.LT.AND P2, PT, R145, c[0x0][0x17c], !P0 ;  /* 0x00005f0091007a0c */ /* 0x010fc60004741270 */
[----:B------:R-:W4:Y:S04]  /*8ad30*/  LDL.LU R145, [R1+0x2238] ;  /* 0x0022380001917983 */ /* 0x000f280000300800 */
[----:B------:R-:W4:Y:S01]  /*8ad40*/  LDL.LU R9, [R1+0x2244] ;  /* 0x0022440001097983 */ /* 0x000f220000300800 */
[----:B------:R-:W-:-:S03]  /*8ad50*/  ISETP.LT.AND P5, PT, R144, c[0x0][0x17c], !P0 ;  /* 0x00005f0090007a0c */ /* 0x000fc600047a1270 */
[----:B------:R-:W4:Y:S01]  /*8ad60*/  LDL.LU R144, [R1+0x2250] ;  /* 0x0022500001907983 */ /* 0x000f220000300800 */
[----:B------:R-:W-:-:S03]  /*8ad70*/  ISETP.LT.AND P4, PT, R12, c[0x0][0x17c], !P0 ;  /* 0x00005f000c007a0c */ /* 0x000fc60004781270 */
[----:B------:R-:W4:Y:S04]  /*8ad80*/  LDL.LU R12, [R1+0x225c] ;  /* 0x00225c00010c7983 */ /* 0x000f280000300800 */
[----:B-1----:R-:W4:Y:S01]  /*8ad90*/  LDL.LU R14, [R1+0x2218] ;  /* 0x00221800010e7983 */ /* 0x002f220000300800 */
[----:B------:R-:W-:Y:S02]  /*8ada0*/  IADD3 R2, R8, c[0x0][0x198], RZ ;  /* 0x0000660008027a10 */ /* 0x000fe40007ffe0ff */
[----:B------:R-:W-:Y:S02]  /*8adb0*/  ISETP.LT.AND P1, PT, R147, c[0x0][0x17c], !P0 ;  /* 0x00005f0093007a0c */ /* 0x000fe40004721270 */
[C---:B------:R-:W-:Y:S02]  /*8adc0*/  LEA R4, P6, R2.reuse, R3, 0x2 ;  /* 0x0000000302047211 */ /* 0x040fe400078c10ff */
[----:B------:R-:W-:-:S02]  /*8add0*/  IADD3 R8, R2, c[0x0][0x198], RZ ;  /* 0x0000660002087a10 */ /* 0x000fc40007ffe0ff */
[-C--:B------:R-:W-:Y:S02]  /*8ade0*/  LEA.HI.X.SX32 R5, R2, R222.reuse, 0x2, P6 ;  /* 0x000000de02057211 */ /* 0x080fe400030f16ff */
[C---:B------:R-:W-:Y:S02]  /*8adf0*/  LEA R6, P6, R8.reuse, R3, 0x2 ;  /* 0x0000000308067211 */ /* 0x040fe400078c10ff */
[C---:B------:R-:W-:Y:S01]  /*8ae00*/  IADD3 R2, R8.reuse, c[0x0][0x198], RZ ;  /* 0x0000660008027a10 */ /* 0x040fe20007ffe0ff */
[----:B------:R1:W-:Y:S01]  /*8ae10*/  @P2 STG.E [R4.64], R15 ;  /* 0x0000000f04002986 */ /* 0x0003e2000c101908 */
[----:B------:R-:W-:Y:S02]  /*8ae20*/  LEA.HI.X.SX32 R7, R8, R222, 0x2, P6 ;  /* 0x000000de08077211 */ /* 0x000fe400030f16ff */
        /* <DEDUP_REMOVED lines=8> */
[----:B------:R-:W-:-:S03]  /*8aeb0*/  IADD3 R8, R2, c[0x0][0x198], RZ ;  /* 0x0000660002087a10 */ /* 0x000fc60007ffe0ff */
[----:B------:R3:W-:Y:S01]  /*8aec0*/  @P4 STG.E [R6.64], R226 ;  /* 0x000000e206004986 */ /* 0x0007e2000c101908 */
[----:B-1----:R-:W-:Y:S02]  /*8aed0*/  LEA R4, P6, R2, R3, 0x2 ;  /* 0x0000000302047211 */ /* 0x002fe400078c10ff */
[----:B--2---:R-:W-:Y:S02]  /*8aee0*/  ISETP.LT.AND P3, PT, R146, c[0x0][0x17c], !P0 ;  /* 0x00005f0092007a0c */ /* 0x004fe40004761270 */
[----:B---3--:R-:W-:Y:S02]  /*8aef0*/  ISETP.LT.AND P2, PT, R13, c[0x0][0x17c], !P0 ;  /* 0x00005f000d007a0c */ /* 0x008fe40004741270 */
[----:B------:R-:W2:Y:S04]  /*8af00*/  LDL.LU R13, [R1+0x2224] ;  /* 0x00222400010d7983 */ /* 0x000ea80000300800 */
[----:B------:R-:W3:Y:S01]  /*8af10*/  LDL.LU R15, [R1+0x2230] ;  /* 0x00223000010f7983 */ /* 0x000ee20000300800 */
[----:B------:R-:W-:-:S02]  /*8af20*/  LEA.HI.X.SX32 R5, R2, R222, 0x2, P6 ;  /* 0x000000de02057211 */ /* 0x000fc400030f16ff */
[----:B------:R-:W-:-:S03]  /*8af30*/  LEA R6, P6, R8, R3, 0x2 ;  /* 0x0000000308067211 */ /* 0x000fc600078c10ff */
[----:B------:R1:W-:Y:S01]  /*8af40*/  @P3 STG.E [R4.64], R227 ;  /* 0x000000e304003986 */ /* 0x0003e2000c101908 */
[----:B------:R-:W-:-:S05]  /*8af50*/  LEA.HI.X.SX32 R7, R8, R222, 0x2, P6 ;  /* 0x000000de08077211 */ /* 0x000fca00030f16ff */
[----:B------:R1:W-:Y:S01]  /*8af60*/  @P2 STG.E [R6.64], R186 ;  /* 0x000000ba06002986 */ /* 0x0003e2000c101908 */
[----:B----4-:R-:W-:-:S03]  /*8af70*/  ISETP.LT.AND P5, PT, R9, c[0x0][0x17c], !P0 ;  /* 0x00005f0009007a0c */ /* 0x010fc600047a1270 */
[----:B------:R-:W4:Y:S01]  /*8af80*/  LDL.LU R9, [R1+0x223c] ;  /* 0x00223c0001097983 */ /* 0x000f220000300800 */
[----:B------:R-:W-:-:S03]  /*8af90*/  ISETP.LT.AND P4, PT, R144, c[0x0][0x17c], !P0 ;  /* 0x00005f0090007a0c */ /* 0x000fc60004781270 */
[----:B------:R-:W4:Y:S01]  /*8afa0*/  LDL.LU R144, [R1+0x2248] ;  /* 0x0022480001907983 */ /* 0x000f220000300800 */
[----:B------:R-:W-:-:S03]  /*8afb0*/  ISETP.LT.AND P3, PT, R12, c[0x0][0x17c], !P0 ;  /* 0x00005f000c007a0c */ /* 0x000fc60004761270 */
[----:B------:R-:W4:Y:S01]  /*8afc0*/  LDL.LU R12, [R1+0x21fc] ;  /* 0x0021fc00010c7983 */ /* 0x000f220000300800 */
[----:B------:R-:W-:-:S03]  /*8afd0*/  ISETP.LT.AND P2, PT, R14, c[0x0][0x17c], !P0 ;  /* 0x00005f000e007a0c */ /* 0x000fc60004741270 */
[----:B------:R-:W4:Y:S01]  /*8afe0*/  LDL.LU R14, [R1+0x220c] ;  /* 0x00220c00010e7983 */ /* 0x000f220000300800 */
[----:B------:R-:W-:Y:S02]  /*8aff0*/  ISETP.LT.AND P1, PT, R145, c[0x0][0x17c], !P0 ;  /* 0x00005f0091007a0c */ /* 0x000fe40004721270 */
[----:B------:R-:W-:-:S04]  /*8b000*/  IADD3 R2, R8, c[0x0][0x198], RZ ;  /* 0x0000660008027a10 */ /* 0x000fc80007ffe0ff */
[CC--:B-1----:R-:W-:Y:S02]  /*8b010*/  LEA R4, P6, R2.reuse, R3.reuse, 0x2 ;  /* 0x0000000302047211 */ /* 0x0c2fe400078c10ff */
[C---:B------:R-:W-:Y:S02]  /*8b020*/  IADD3 R8, R2.reuse, c[0x0][0x198], RZ ;  /* 0x0000660002087a10 */ /* 0x040fe40007ffe0ff */
[-C--:B------:R-:W-:Y:S02]  /*8b030*/  LEA.HI.X.SX32 R5, R2, R222.reuse, 0x2, P6 ;  /* 0x000000de02057211 */ /* 0x080fe400030f16ff */
[C---:B------:R-:W-:Y:S02]  /*8b040*/  LEA R6, P6, R8.reuse, R3, 0x2 ;  /* 0x0000000308067211 */ /* 0x040fe400078c10ff */
        /* <DEDUP_REMOVED lines=15> */
[----:B------:R-:W2:Y:S01]  /*8b140*/  LDL.LU R13, [R1+0x221c] ;  /* 0x00221c00010d7983 */ /* 0x000ea20000300800 */
[----:B---3--:R-:W-:-:S03]  /*8b150*/  ISETP.LT.AND P5, PT, R15, c[0x0][0x17c], !P0 ;  /* 0x00005f000f007a0c */ /* 0x008fc600047a1270 */
[----:B------:R-:W3:Y:S01]  /*8b160*/  LDL.LU R15, [R1+0x2228] ;  /* 0x00222800010f7983 */ /* 0x000ee20000300800 */
[----:B------:R-:W-:Y:S02]  /*8b170*/  LEA.HI.X.SX32 R5, R2, R222, 0x2, P6 ;  /* 0x000000de02057211 */ /* 0x000fe400030f16ff */
[----:B------:R-:W-:-:S03]  /*8b180*/  LEA R6, P6, R8, R3, 0x2 ;  /* 0x0000000308067211 */ /* 0x000fc600078c10ff */
[----:B------:R1:W-:Y:S01]  /*8b190*/  @P2 STG.E [R4.64], R45 ;  /* 0x0000002d04002986 */ /* 0x0003e2000c101908 */
[----:B------:R-:W-:-:S05]  /*8b1a0*/  LEA.HI.X.SX32 R7, R8, R222, 0x2, P6 ;  /* 0x000000de08077211 */ /* 0x000fca00030f16ff */
[----:B------:R1:W-:Y:S01]  /*8b1b0*/  @P1 STG.E [R6.64], R40 ;  /* 0x0000002806001986 */ /* 0x0003e2000c101908 */
[----:B----4-:R-:W-:-:S03]  /*8b1c0*/  ISETP.LT.AND P4, PT, R9, c[0x0][0x17c], !P0 ;  /* 0x00005f0009007a0c */ /* 0x010fc60004781270 */
[----:B------:R-:W4:Y:S04]  /*8b1d0*/  LDL.LU R9, [R1+0x2234] ;  /* 0x0022340001097983 */ /* 0x000f280000300800 */
[----:B------:R-:W3:Y:S01]  /*8b1e0*/  LDL.LU R10, [R1+0x21e0] ;  /* 0x0021e000010a7983 */ /* 0x000ee20000300800 */
[----:B------:R-:W-:-:S03]  /*8b1f0*/  ISETP.LT.AND P2, PT, R12, c[0x0][0x17c], !P0 ;  /* 0x00005f000c007a0c */ /* 0x000fc60004741270 */
[----:B------:R-:W3:Y:S01]  /*8b200*/  LDL.LU R12, [R1+0x21f0] ;  /* 0x0021f000010c7983 */ /* 0x000ee20000300800 */
[----:B------:R-:W-:-:S03]  /*8b210*/  ISETP.LT.AND P1, PT, R14, c[0x0][0x17c], !P0 ;  /* 0x00005f000e007a0c */ /* 0x000fc60004721270 */
[----:B------:R-:W3:Y:S01]  /*8b220*/  LDL.LU R14, [R1+0x2200] ;  /* 0x00220000010e7983 */ /* 0x000ee20000300800 */
[----:B------:R-:W-:-:S04]  /*8b230*/  IADD3 R2, R8, c[0x0][0x198], RZ ;  /* 0x0000660008027a10 */ /* 0x000fc80007ffe0ff */
[CC--:B-1----:R-:W-:Y:S02]  /*8b240*/  LEA R4, P6, R2.reuse, R3.reuse, 0x2 ;  /* 0x0000000302047211 */ /* 0x0c2fe400078c10ff */
[C---:B------:R-:W-:Y:S02]  /*8b250*/  IADD3 R8, R2.reuse, c[0x0][0x198], RZ ;  /* 0x0000660002087a10 */ /* 0x040fe40007ffe0ff */
[-C--:B------:R-:W-:Y:S02]  /*8b260*/  LEA.HI.X.SX32 R5, R2, R222.reuse, 0x2, P6 ;  /* 0x000000de02057211 */ /* 0x080fe400030f16ff */
[----:B------:R-:W-:Y:S02]  /*8b270*/  LEA R6, P6, R8, R3, 0x2 ;  /* 0x0000000308067211 */ /* 0x000fe400078c10ff */
[----:B------:R-:W-:Y:S02]  /*8b280*/  ISETP.LT.AND P3, PT, R144, c[0x0][0x17c], !P0 ;  /* 0x00005f0090007a0c */ /* 0x000fe40004761270 */
        /* <DEDUP_REMOVED lines=13> */
[C---:B-1----:R-:W-:Y:S02]  /*8b360*/  LEA R4, P6, R2.reuse, R3, 0x2 ;  /* 0x0000000302047211 */ /* 0x042fe400078c10ff */
[----:B--2---:R-:W-:Y:S02]  /*8b370*/  ISETP.LT.AND P5, PT, R13, c[0x0][0x17c], !P0 ;  /* 0x00005f000d007a0c */ /* 0x004fe400047a1270 */
[----:B------:R-:W2:Y:S04]  /*8b380*/  LDL.LU R13, [R1+0x2210] ;  /* 0x00221000010d7983 */ /* 0x000ea80000300800 */
[----:B------:R-:W2:Y:S01]  /*8b390*/  LDL.LU R11, [R1+0x2220] ;  /* 0x00222000010b7983 */ /* 0x000ea20000300800 */
[----:B------:R-:W-:-:S02]  /*8b3a0*/  LEA.HI.X.SX32 R5, R2, R222, 0x2, P6 ;  /* 0x000000de02057211 */ /* 0x000fc400030f16ff */
[----:B------:R-:W-:-:S03]  /*8b3b0*/  LEA R6, P6, R8, R3, 0x2 ;  /* 0x0000000308067211 */ /* 0x000fc600078c10ff */
[----:B------:R1:W-:Y:S01]  /*8b3c0*/  @P1 STG.E [R4.64], R33 ;  /* 0x0000002104001986 */ /* 0x0003e2000c101908 */
[----:B------:R-:W-:-:S05]  /*8b3d0*/  LEA.HI.X.SX32 R7, R8, R222, 0x2, P6 ;  /* 0x000000de08077211 */ /* 0x000fca00030f16ff */
[----:B------:R1:W-:Y:S01]  /*8b3e0*/  @P5 STG.E [R6.64], R28 ;  /* 0x0000001c06005986 */ /* 0x0003e2000c101908 */
[----:B----4-:R-:W-:-:S03]  /*8b3f0*/  ISETP.LT.AND P3, PT, R9, c[0x0][0x17c], !P0 ;  /* 0x00005f0009007a0c */ /* 0x010fc60004761270 */
[----:B------:R-:W4:Y:S01]  /*8b400*/  LDL.LU R9, [R1+0x21c8] ;  /* 0x0021c80001097983 */ /* 0x000f220000300800 */
[----:B---3--:R-:W-:-:S03]  /*8b410*/  ISETP.LT.AND P2, PT, R10, c[0x0][0x17c], !P0 ;  /* 0x00005f000a007a0c */ /* 0x008fc60004741270 */
[----:B------:R-:W3:Y:S01]  /*8b420*/  LDL.LU R10, [R1+0x21d8] ;  /* 0x0021d800010a7983 */ /* 0x000ee20000300800 */
[----:B------:R-:W-:-:S03]  /*8b430*/  ISETP.LT.AND P1, PT, R12, c[0x0][0x17c], !P0 ;  /* 0x00005f000c007a0c */ /* 0x000fc60004721270 */
[----:B------:R-:W3:Y:S01]  /*8b440*/  LDL.LU R12, [R1+0x21e8] ;  /* 0x0021e800010c7983 */ /* 0x000ee20000300800 */
[----:B------:R-:W-:-:S03]  /*8b450*/  ISETP.LT.AND P5, PT, R14, c[0x0][0x17c], !P0 ;  /* 0x00005f000e007a0c */ /* 0x000fc600047a1270 */
[----:B------:R-:W3:Y:S01]  /*8b460*/  LDL.LU R14, [R1+0x21f8] ;  /* 0x0021f800010e7983 */ /* 0x000ee20000300800 */
        /* <DEDUP_REMOVED lines=22> */
[----:B------:R-:W-:-:S03]  /*8b5d0*/  ISETP.LT.AND P3, PT, R11, c[0x0][0x17c], !P0 ;  /* 0x00005f000b007a0c */ /* 0x000fc60004761270 */
[----:B------:R-:W2:Y:S01]  /*8b5e0*/  LDL.LU R11, [R1+0x21b4] ;  /* 0x0021b400010b7983 */ /* 0x000ea20000300800 */
[----:B------:R-:W-:Y:S02]  /*8b5f0*/  LEA.HI.X.SX32 R5, R2, R222, 0x2, P6 ;  /* 0x000000de02057211 */ /* 0x000fe400030f16ff */
        /* <DEDUP_REMOVED lines=695> */
[----:B------:R-:W3:Y:S04]  /*8e170*/  LDL.LU R14, [R1+0x1f84] ;  /* 0x001f8400010e7983 */ /* 0x000ee80000300800 */
[----:B------:R-:W3:Y:S04]  /*8e180*/  LDL.LU R16, [R1+0x1f7c] ;  /* 0x001f7c0001107983 */ /* 0x000ee80000300800 */
[----:B------:R-:W3:Y:S01]  /*8e190*/  LDL.LU R18, [R1+0x1f68] ;  /* 0x001f680001127983 */ /* 0x000ee20000300800 */
[----:B------:R-:W-:-:S03]  /*8e1a0*/  IADD3 R2, R8, c[0x0][0x198], RZ ;  /* 0x0000660008027a10 */ /* 0x000fc60007ffe0ff */
[----:B------:R-:W3:Y:S01]  /*8e1b0*/  LDL.LU R17, [R1+0x1f64] ;  /* 0x001f640001117983 */ /* 0x000ee20000300800 */
[CC--:B-1----:R-:W-:Y:S02]  /*8e1c0*/  LEA R4, P6, R2.reuse, R3.reuse, 0x2 ;  /* 0x0000000302047211 */ /* 0x0c2fe400078c10ff */
[C---:B------:R-:W-:Y:S01]  /*8e1d0*/  IADD3 R8, R2.reuse, c[0x0][0x198], RZ ;  /* 0x0000660002087a10 */ /* 0x040fe20007ffe0ff */
[----:B------:R-:W3:Y:S01]  /*8e1e0*/  LDL.LU R15, [R1+0x1f5c] ;  /* 0x001f5c00010f7983 */ /* 0x000ee20000300800 */
        /* <DEDUP_REMOVED lines=9> */
[CC--:B------:R-:W-:Y:S02]  /*8e280*/  LEA R6, P6, R8.reuse, R3.reuse, 0x2 ;  /* 0x0000000308067211 */ /* 0x0c0fe400078c10ff */
[C---:B------:R-:W-:Y:S01]  /*8e290*/  IADD3 R2, R8.reuse, c[0x0][0x198], RZ ;  /* 0x0000660008027a10 */ /* 0x040fe20007ffe0ff */
[----:B------:R1:W-:Y:S01]  /*8e2a0*/  @P2 STG.E [R4.64], R161 ;  /* 0x000000a104002986 */ /* 0x0003e2000c101908 */
[----:B------:R-:W-:Y:S02]  /*8e2b0*/  LEA.HI.X.SX32 R7, R8, R222, 0x2, P6 ;  /* 0x000000de08077211 */ /* 0x000fe400030f16ff */
[----:B-1----:R-:W-:Y:S02]  /*8e2c0*/  LEA R4, P6, R2, R3, 0x2 ;  /* 0x0000000302047211 */ /* 0x002fe400078c10ff */
[----:B--2---:R-:W-:-:S02]  /*8e2d0*/  ISETP.LT.AND P4, PT, R13, c[0x0][0x17c], !P0 ;  /* 0x00005f000d007a0c */ /* 0x004fc40004781270 */
[----:B------:R-:W-:Y:S01]  /*8e2e0*/  LEA.HI.X.SX32 R5, R2, R222, 0x2, P6 ;  /* 0x000000de02057211 */ /* 0x000fe200030f16ff */
[----:B------:R-:W2:Y:S01]  /*8e2f0*/  LDL.LU R13, [R1+0x1f50] ;  /* 0x001f5000010d7983 */ /* 0x000ea20000300800 */
[----:B------:R-:W-:-:S03]  /*8e300*/  ISETP.LT.AND P3, PT, R11, c[0x0][0x17c], !P0 ;  /* 0x00005f000b007a0c */ /* 0x000fc60004761270 */
[----:B------:R1:W-:Y:S04]  /*8e310*/  @P1 STG.E [R6.64], R168 ;  /* 0x000000a806001986 */ /* 0x0003e8000c101908 */
[----:B------:R1:W-:Y:S01]  /*8e320*/  @P5 STG.E [R4.64], R169 ;  /* 0x000000a904005986 */ /* 0x0003e2000c101908 */
[----:B----4-:R-:W-:Y:S02]  /*8e330*/  ISETP.LT.AND P2, PT, R9, c[0x0][0x17c], !P0 ;  /* 0x00005f0009007a0c */ /* 0x010fe40004741270 */
[----:B------:R-:W-:-:S04]  /*8e340*/  IADD3 R9, R2, c[0x0][0x198], RZ ;  /* 0x0000660002097a10 */ /* 0x000fc80007ffe0ff */
[CC--:B------:R-:W-:Y:S02]  /*8e350*/  LEA R8, P6, R9.reuse, R3.reuse, 0x2 ;  /* 0x0000000309087211 */ /* 0x0c0fe400078c10ff */
[C---:B------:R-:W-:Y:S02]  /*8e360*/  IADD3 R2, R9.reuse, c[0x0][0x198], RZ ;  /* 0x0000660009027a10 */ /* 0x040fe40007ffe0ff */
[----:B---3--:R-:W-:Y:S02]  /*8e370*/  ISETP.LT.AND P1, PT, R10, c[0x0][0x17c], !P0 ;  /* 0x00005f000a007a0c */ /* 0x008fe40004721270 */
[----:B------:R-:W-:Y:S02]  /*8e380*/  LEA.HI.X.SX32 R9, R9, R222, 0x2, P6 ;  /* 0x000000de09097211 */ /* 0x000fe400030f16ff */
[----:B------:R-:W-:Y:S02]  /*8e390*/  LEA R10, P6, R2, R3, 0x2 ;  /* 0x00000003020a7211 */ /* 0x000fe400078c10ff */
[----:B------:R-:W-:-:S02]  /*8e3a0*/  ISETP.LT.AND P5, PT, R12, c[0x0][0x17c], !P0 ;  /* 0x00005f000c007a0c */ /* 0x000fc400047a1270 */
[C---:B------:R-:W-:Y:S01]  /*8e3b0*/  IADD3 R12, R2.reuse, c[0x0][0x198], RZ ;  /* 0x00006600020c7a10 */ /* 0x040fe20007ffe0ff */
[----:B------:R3:W-:Y:S01]  /*8e3c0*/  @P4 STG.E [R8.64], R176 ;  /* 0x000000b008004986 */ /* 0x0007e2000c101908 */
[-C--:B------:R-:W-:Y:S02]  /*8e3d0*/  LEA.HI.X.SX32 R11, R2, R222.reuse, 0x2, P6 ;  /* 0x000000de020b7211 */ /* 0x080fe400030f16ff */
[----:B------:R-:W-:Y:S02]  /*8e3e0*/  ISETP.LT.AND P4, PT, R14, c[0x0][0x17c], !P0 ;  /* 0x00005f000e007a0c */ /* 0x000fe40004781270 */
[C---:B-1----:R-:W-:Y:S01]  /*8e3f0*/  LEA R6, P6, R12.reuse, R3, 0x2 ;  /* 0x000000030c067211 */ /* 0x042fe200078c10ff */
[----:B------:R-:W4:Y:S03]  /*8e400*/  LDL.LU R14, [R1+0x1f44] ;  /* 0x001f4400010e7983 */ /* 0x000f260000300800 */
[----:B------:R-:W-:Y:S01]  /*8e410*/  LEA.HI.X.SX32 R7, R12, R222, 0x2, P6 ;  /* 0x000000de0c077211 */ /* 0x000fe200030f16ff */
[----:B------:R1:W-:Y:S01]  /*8e420*/  @P3 STG.E [R10.64], R177 ;  /* 0x000000b10a003986 */ /* 0x0003e2000c101908 */
[----:B------:R-:W-:-:S03]  /*8e430*/  ISETP.LT.AND P3, PT, R16, c[0x0][0x17c], !P0 ;  /* 0x00005f0010007a0c */ /* 0x000fc60004761270 */
[----:B------:R-:W4:Y:S04]  /*8e440*/  LDL.LU R16, [R1+0x1f3c] ;  /* 0x001f3c0001107983 */ /* 0x000f280000300800 */
[----:B------:R1:W-:Y:S01]  /*8e450*/  @P2 STG.E [R6.64], R156 ;  /* 0x0000009c06002986 */ /* 0x0003e2000c101908 */
[----:B------:R-:W-:-:S03]  /*8e460*/  ISETP.LT.AND P2, PT, R18, c[0x0][0x17c], !P0 ;  /* 0x00005f0012007a0c */ /* 0x000fc60004741270 */
[----:B------:R-:W4:Y:S01]  /*8e470*/  LDL.LU R18, [R1+0x1f30] ;  /* 0x001f300001127983 */ /* 0x000f220000300800 */
[----:B------:R-:W-:-:S04]  /*8e480*/  IADD3 R2, R12, c[0x0][0x198], RZ ;  /* 0x000066000c027a10 */ /* 0x000fc80007ffe0ff */
[CC--:B------:R-:W-:Y:S02]  /*8e490*/  LEA R4, P6, R2.reuse, R3.reuse, 0x2 ;  /* 0x0000000302047211 */ /* 0x0c0fe400078c10ff */
[C---:B------:R-:W-:Y:S02]  /*8e4a0*/  IADD3 R12, R2.reuse, c[0x0][0x198], RZ ;  /* 0x00006600020c7a10 */ /* 0x040fe40007ffe0ff */
[-C--:B------:R-:W-:Y:S02]  /*8e4b0*/  LEA.HI.X.SX32 R5, R2, R222.reuse, 0x2, P6 ;  /* 0x000000de02057211 */ /* 0x080fe400030f16ff */
[C---:B---3--:R-:W-:Y:S02]  /*8e4c0*/  LEA R8, P6, R12.reuse, R3, 0x2 ;  /* 0x000000030c087211 */ /* 0x048fe400078c10ff */
[C---:B------:R-:W-:Y:S02]  /*8e4d0*/  IADD3 R2, R12.reuse, c[0x0][0x198], RZ ;  /* 0x000066000c027a10 */ /* 0x040fe40007ffe0ff */
[----:B------:R-:W-:-:S02]  /*8e4e0*/  LEA.HI.X.SX32 R9, R12, R222, 0x2, P6 ;  /* 0x000000de0c097211 */ /* 0x000fc400030f16ff */
[CC--:B-1----:R-:W-:Y:S01]  /*8e4f0*/  LEA R10, P6, R2.reuse, R3.reuse, 0x2 ;  /* 0x00000003020a7211 */ /* 0x0c2fe200078c10ff */
[----:B------:R1:W-:Y:S01]  /*8e500*/  @P1 STG.E [R4.64], R157 ;  /* 0x0000009d04001986 */ /* 0x0003e2000c101908 */
[C---:B------:R-:W-:Y:S02]  /*8e510*/  IADD3 R12, R2.reuse, c[0x0][0x198], RZ ;  /* 0x00006600020c7a10 */ /* 0x040fe40007ffe0ff */
[----:B------:R-:W-:Y:S01]  /*8e520*/  LEA.HI.X.SX32 R11, R2, R222, 0x2, P6 ;  /* 0x000000de020b7211 */ /* 0x000fe200030f16ff */
[----:B------:R3:W-:Y:S01]  /*8e530*/  @P5 STG.E [R8.64], R164 ;  /* 0x000000a408005986 */ /* 0x0007e2000c101908 */
[----:B------:R-:W-:Y:S02]  /*8e540*/  ISETP.LT.AND P1, PT, R17, c[0x0][0x17c], !P0 ;  /* 0x00005f0011007a0c */ /* 0x000fe40004721270 */
[----:B------:R-:W-:Y:S01]  /*8e550*/  ISETP.LT.AND P5, PT, R15, c[0x0][0x17c], !P0 ;  /* 0x00005f000f007a0c */ /* 0x000fe200047a1270 */
[----:B------:R-:W4:Y:S01]  /*8e560*/  LDL.LU R17, [R1+0x1f24] ;  /* 0x001f240001117983 */ /* 0x000f220000300800 */
[----:B------:R-:W-:-:S03]  /*8e570*/  LEA R6, P6, R12, R3, 0x2 ;  /* 0x000000030c067211 */ /* 0x000fc600078c10ff */
[----:B------:R3:W-:Y:S01]  /*8e580*/  @P4 STG.E [R10.64], R165 ;  /* 0x000000a50a004986 */ /* 0x0007e2000c101908 */
[----:B--2---:R-:W-:Y:S02]  /*8e590*/  ISETP.LT.AND P4, PT, R13, c[0x0][0x17c], !P0 ;  /* 0x00005f000d007a0c */ /* 0x004fe40004781270 */
[C---:B------:R-:W-:Y:S01]  /*8e5a0*/  IADD3 R2, R12.reuse, c[0x0][0x198], RZ ;  /* 0x000066000c027a10 */ /* 0x040fe20007ffe0ff */
[----:B------:R-:W2:Y:S01]  /*8e5b0*/  LDL.LU R15, [R1+0x1f20] ;  /* 0x001f2000010f7983 */ /* 0x000ea20000300800 */
[----:B------:R-:W-:-:S03]  /*8e5c0*/  LEA.HI.X.SX32 R7, R12, R222, 0x2, P6 ;  /* 0x000000de0c077211 */ /* 0x000fc600030f16ff */
[----:B------:R-:W2:Y:S01]  /*8e5d0*/  LDL.LU R13, [R1+0x1f1c] ;  /* 0x001f1c00010d7983 */ /* 0x000ea20000300800 */
[CC--:B-1----:R-:W-:Y:S02]  /*8e5e0*/  LEA R4, P6, R2.reuse, R3.reuse, 0x2 ;  /* 0x0000000302047211 */ /* 0x0c2fe400078c10ff */
[C---:B------:R-:W-:Y:S01]  /*8e5f0*/  IADD3 R12, R2.reuse, c[0x0][0x198], RZ ;  /* 0x00006600020c7a10 */ /* 0x040fe20007ffe0ff */
[----:B------:R1:W-:Y:S01]  /*8e600*/  @P3 STG.E [R6.64], R172 ;  /* 0x000000ac06003986 */ /* 0x0003e2000c101908 */
[----:B------:R-:W-:Y:S02]  /*8e610*/  LEA.HI.X.SX32 R5, R2, R222, 0x2, P6 ;  /* 0x000000de02057211 */ /* 0x000fe400030f16ff */
[----:B---3--:R-:W-:-:S03]  /*8e620*/  LEA R8, P6, R12, R3, 0x2 ;  /* 0x000000030c087211 */ /* 0x008fc600078c10ff */
        /* <DEDUP_REMOVED lines=16> */
[C---:B---3--:R-:W-:Y:S01]  /*8e730*/  LEA R4, P6, R2.reuse, R3, 0x2 ;  /* 0x0000000302047211 */ /* 0x048fe200078c10ff */
[----:B------:R1:W-:Y:S01]  /*8e740*/  @P5 STG.E [R10.64], R181 ;  /* 0x000000b50a005986 */ /* 0x0003e2000c101908 */
[C---:B------:R-:W-:Y:S02]  /*8e750*/  IADD3 R12, R2.reuse, c[0x0][0x198], RZ ;  /* 0x00006600020c7a10 */ /* 0x040fe40007ffe0ff */
[----:B------:R-:W-:Y:S01]  /*8e760*/  LEA.HI.X.SX32 R5, R2, R222, 0x2, P6 ;  /* 0x000000de02057211 */ /* 0x000fe200030f16ff */
[----:B------:R3:W-:Y:S01]  /*8e770*/  @P4 STG.E [R6.64], R154 ;  /* 0x0000009a06004986 */ /* 0x0007e2000c101908 */
[----:B------:R-:W-:-:S03]  /*8e780*/  ISETP.LT.AND P5, PT, R17, c[0x0][0x17c], !P0 ;  /* 0x00005f0011007a0c */ /* 0x000fc600047a1270 */
[----:B------:R-:W4:Y:S01]  /*8e790*/  LDL.LU R17, [R1+0x1ef8] ;  /* 0x001ef80001117983 */ /* 0x000f220000300800 */
[----:B------:R-:W-:-:S03]  /*8e7a0*/  LEA R8, P6, R12, R3, 0x2 ;  /* 0x000000030c087211 */ /* 0x000fc600078c10ff */
[----:B------:R1:W-:Y:S01]  /*8e7b0*/  @P3 STG.E [R4.64], R155 ;  /* 0x0000009b04003986 */ /* 0x0003e2000c101908 */
[----:B--2---:R-:W-:-:S03]  /*8e7c0*/  ISETP.LT.AND P4, PT, R15, c[0x0][0x17c], !P0 ;  /* 0x00005f000f007a0c */ /* 0x004fc60004781270 */
[----:B------:R-:W2:Y:S01]  /*8e7d0*/  LDL.LU R15, [R1+0x1ef4] ;  /* 0x001ef400010f7983 */ /* 0x000ea20000300800 */
[C---:B------:R-:W-:Y:S02]  /*8e7e0*/  IADD3 R2, R12.reuse, c[0x0][0x198], RZ ;  /* 0x000066000c027a10 */ /* 0x040fe40007ffe0ff */
[----:B------:R-:W-:Y:S02]  /*8e7f0*/  ISETP.LT.AND P3, PT, R13, c[0x0][0x17c], !P0 ;  /* 0x00005f000d007a0c */ /* 0x000fe40004761270 */
[----:B------:R-:W2:Y:S01]  /*8e800*/  LDL.LU R13, [R1+0x1edc] ;  /* 0x001edc00010d7983 */ /* 0x000ea20000300800 */
[-C--:B------:R-:W-:Y:S02]  /*8e810*/  LEA.HI.X.SX32 R9, R12, R222.reuse, 0x2, P6 ;  /* 0x000000de0c097211 */ /* 0x080fe400030f16ff */
[C---:B-1----:R-:W-:Y:S02]  /*8e820*/  LEA R10, P6, R2.reuse, R3, 0x2 ;  /* 0x00000003020a7211 */ /* 0x042fe400078c10ff */
[C---:B------:R-:W-:Y:S01]  /*8e830*/  IADD3 R12, R2.reuse, c[0x0][0x198], RZ ;  /* 0x00006600020c7a10 */ /* 0x040fe20007ffe0ff */
[----:B------:R1:W-:Y:S01]  /*8e840*/  @P2 STG.E [R8.64], R162 ;  /* 0x000000a208002986 */ /* 0x0003e2000c101908 */
[----:B------:R-:W-:-:S02]  /*8e850*/  LEA.HI.X.SX32 R11, R2, R222, 0x2, P6 ;  /* 0x000000de020b7211 */ /* 0x000fc400030f16ff */
        /* <DEDUP_REMOVED lines=189> */
[----:B------:R-:W4:Y:S04]  /*8f430*/  LDL.LU R18, [R1+0x1dd0] ;  /* 0x001dd00001127983 */ /* 0x000f280000300800 */
[----:B------:R-:W4:Y:S04]  /*8f440*/  LDL.LU R20, [R1+0x1dcc] ;  /* 0x001dcc0001147983 */ /* 0x000f280000300800 */
        /* <DEDUP_REMOVED lines=8> */
[CC--:B---3--:R-:W-:Y:S02]  /*8f4d0*/  LEA R4, P6, R2.reuse, R3.reuse, 0x2 ;  /* 0x0000000302047211 */ /* 0x0c8fe400078c10ff */
[C---:B------:R-:W-:Y:S02]  /*8f4e0*/  IADD3 R12, R2.reuse, c[0x0][0x198], RZ ;  /* 0x00006600020c7a10 */ /* 0x040fe40007ffe0ff */
[-C--:B------:R-:W-:Y:S02]  /*8f4f0*/  LEA.HI.X.SX32 R5, R2, R222.reuse, 0x2, P6 ;  /* 0x000000de02057211 */ /* 0x080fe400030f16ff */
[C---:B------:R-:W-:Y:S01]  /*8f500*/  LEA R8, P6, R12.reuse, R3, 0x2 ;  /* 0x000000030c087211 */ /* 0x040fe200078c10ff */
[----:B------:R1:W-:Y:S01]  /*8f510*/  @P4 STG.E [R10.64], R195 ;  /* 0x000000c30a004986 */ /* 0x0003e2000c101908 */
[C---:B------:R-:W-:Y:S02]  /*8f520*/  IADD3 R2, R12.reuse, c[0x0][0x198], RZ ;  /* 0x000066000c027a10 */ /* 0x040fe40007ffe0ff */
[----:B------:R-:W-:Y:S01]  /*8f530*/  LEA.HI.X.SX32 R9, R12, R222, 0x2, P6 ;  /* 0x000000de0c097211 */ /* 0x000fe200030f16ff */
[----:B------:R-:W-:Y:S01]  /*8f540*/  @P3 STG.E [R6.64], R202 ;  /* 0x000000ca06003986 */ /* 0x000fe2000c101908 */
[----:B------:R-:W-:-:S03]  /*8f550*/  ISETP.LT.AND P4, PT, R17, c[0x0][0x17c], !P0 ;  /* 0x00005f0011007a0c */ /* 0x000fc60004781270 */
[----:B------:R3:W-:Y:S01]  /*8f560*/  @P2 STG.E [R4.64], R203 ;  /* 0x000000cb04002986 */ /* 0x0007e2000c101908 */
[----:B--2---:R-:W-:Y:S02]  /*8f570*/  ISETP.LT.AND P2, PT, R13, c[0x0][0x17c], !P0 ;  /* 0x00005f000d007a0c */ /* 0x004fe40004741270 */
[C---:B------:R-:W-:Y:S02]  /*8f580*/  IADD3 R13, R2.reuse, c[0x0][0x198], RZ ;  /* 0x00006600020d7a10 */ /* 0x040fe40007ffe0ff */
[----:B-1----:R-:W-:-:S04]  /*8f590*/  LEA R10, P6, R2, R3, 0x2 ;  /* 0x00000003020a7211 */ /* 0x002fc800078c10ff */
[-C--:B------:R-:W-:Y:S02]  /*8f5a0*/  LEA.HI.X.SX32 R11, R2, R222.reuse, 0x2, P6 ;  /* 0x000000de020b7211 */ /* 0x080fe400030f16ff */
[C---:B------:R-:W-:Y:S02]  /*8f5b0*/  LEA R12, P6, R13.reuse, R3, 0x2 ;  /* 0x000000030d0c7211 */ /* 0x040fe400078c10ff */
[C---:B------:R-:W-:Y:S01]  /*8f5c0*/  IADD3 R2, R13.reuse, c[0x0][0x198], RZ ;  /* 0x000066000d027a10 */ /* 0x040fe20007ffe0ff */
[----:B------:R1:W-:Y:S01]  /*8f5d0*/  @P1 STG.E [R8.64], R210 ;  /* 0x000000d208001986 */ /* 0x0003e2000c101908 */
[----:B------:R-:W-:Y:S02]  /*8f5e0*/  LEA.HI.X.SX32 R13, R13, R222, 0x2, P6 ;  /* 0x000000de0d0d7211 */ /* 0x000fe400030f16ff */
[----:B------:R-:W-:Y:S01]  /*8f5f0*/  ISETP.LT.AND P3, PT, R15, c[0x0][0x17c], !P0 ;  /* 0x00005f000f007a0c */ /* 0x000fe20004761270 */
[----:B------:R-:W-:Y:S01]  /*8f600*/  @P5 STG.E [R10.64], R211 ;  /* 0x000000d30a005986 */ /* 0x000fe2000c101908 */
[----:B---3--:R-:W-:-:S03]  /*8f610*/  IADD3 R4, R2, c[0x0][0x198], RZ ;  /* 0x0000660002047a10 */ /* 0x008fc60007ffe0ff */
[----:B------:R2:W-:Y:S04]  /*8f620*/  @P4 STG.E [R12.64], R190 ;  /* 0x000000be0c004986 */ /* 0x0005e8000c101908 */
[----:B-1----:R-:W3:Y:S04]  /*8f630*/  LDL.LU R9, [R1+0x1dc4] ;  /* 0x001dc40001097983 */ /* 0x002ee80000300800 */
[----:B------:R-:W3:Y:S04]  /*8f640*/  LDL.LU R26, [R1+0x1dc0] ;  /* 0x001dc000011a7983 */ /* 0x000ee80000300800 */
[----:B--2---:R-:W2:Y:S04]  /*8f650*/  LDL.LU R13, [R1+0x1dbc] ;  /* 0x001dbc00010d7983 */ /* 0x004ea80000300800 */
[----:B------:R-:W2:Y:S01]  /*8f660*/  LDL.LU R30, [R1+0x1db8] ;  /* 0x001db800011e7983 */ /* 0x000ea20000300800 */
[----:B----4-:R-:W-:-:S02]  /*8f670*/  ISETP.LT.AND P1, PT, R14, c[0x0][0x17c], !P0 ;  /* 0x00005f000e007a0c */ /* 0x010fc40004721270 */
[----:B------:R-:W-:-:S04]  /*8f680*/  LEA R14, P6, R2, R3, 0x2 ;  /* 0x00000003020e7211 */ /* 0x000fc800078c10ff */
[-C--:B------:R-:W-:Y:S02]  /*8f690*/  LEA.HI.X.SX32 R15, R2, R222.reuse, 0x2, P6 ;  /* 0x000000de020f7211 */ /* 0x080fe400030f16ff */
[----:B------:R-:W-:Y:S02]  /*8f6a0*/  ISETP.LT.AND P5, PT, R16, c[0x0][0x17c], !P0 ;  /* 0x00005f0010007a0c */ /* 0x000fe400047a1270 */
[CC--:B------:R-:W-:Y:S02]  /*8f6b0*/  LEA R16, P6, R4.reuse, R3.reuse, 0x2 ;  /* 0x0000000304107211 */ /* 0x0c0fe400078c10ff */
[C---:B------:R-:W-:Y:S02]  /*8f6c0*/  IADD3 R2, R4.reuse, c[0x0][0x198], RZ ;  /* 0x0000660004027a10 */ /* 0x040fe40007ffe0ff */
[----:B------:R-:W-:Y:S02]  /*8f6d0*/  LEA.HI.X.SX32 R17, R4, R222, 0x2, P6 ;  /* 0x000000de04117211 */ /* 0x000fe400030f16ff */
[----:B------:R-:W-:Y:S01]  /*8f6e0*/  ISETP.LT.AND P4, PT, R18, c[0x0][0x17c], !P0 ;  /* 0x00005f0012007a0c */ /* 0x000fe20004781270 */
[----:B------:R-:W-:Y:S01]  /*8f6f0*/  @P3 STG.E [R14.64], R191 ;  /* 0x000000bf0e003986 */ /* 0x000fe2000c101908 */
[----:B------:R-:W-:-:S02]  /*8f700*/  LEA R18, P6, R2, R3, 0x2 ;  /* 0x0000000302127211 */ /* 0x000fc400078c10ff */
[----:B------:R-:W-:Y:S01]  /*8f710*/  IADD3 R8, R2, c[0x0][0x198], RZ ;  /* 0x0000660002087a10 */ /* 0x000fe20007ffe0ff */
[----:B------:R1:W-:Y:S01]  /*8f720*/  @P2 STG.E [R16.64], R198 ;  /* 0x000000c610002986 */ /* 0x0003e2000c101908 */
[----:B------:R-:W-:Y:S02]  /*8f730*/  ISETP.LT.AND P3, PT, R20, c[0x0][0x17c], !P0 ;  /* 0x00005f0014007a0c */ /* 0x000fe40004761270 */
[----:B------:R-:W-:Y:S01]  /*8f740*/  LEA.HI.X.SX32 R19, R2, R222, 0x2, P6 ;  /* 0x000000de02137211 */ /* 0x000fe200030f16ff */
[----:B------:R-:W2:Y:S01]  /*8f750*/  LDS.128 R4, [R0] ;  /* 0x0000000000047984 */ /* 0x000ea20000000c00 */
[----:B------:R-:W-:-:S03]  /*8f760*/  LEA R20, P6, R8, R3, 0x2 ;  /* 0x0000000308147211 */ /* 0x000fc600078c10ff */
[----:B-1----:R-:W4:Y:S01]  /*8f770*/  LDL.LU R17, [R1+0x1db4] ;  /* 0x001db40001117983 */ /* 0x002f220000300800 */
[----:B------:R-:W-:-:S03]  /*8f780*/  LEA.HI.X.SX32 R21, R8, R222, 0x2, P6 ;  /* 0x000000de08157211 */ /* 0x000fc600030f16ff */
[----:B------:R-:W-:Y:S01]  /*8f790*/  @P1 STG.E [R18.64], R199 ;  /* 0x000000c712001986 */ /* 0x000fe2000c101908 */
[----:B------:R-:W-:-:S03]  /*8f7a0*/  IADD3 R2, R8, c[0x0][0x198], RZ ;  /* 0x0000660008027a10 */ /* 0x000fc60007ffe0ff */
[----:B------:R-:W4:Y:S04]  /*8f7b0*/  LDL.LU R34, [R1+0x1db0] ;  /* 0x001db00001227983 */ /* 0x000f280000300800 */
[----:B------:R1:W-:Y:S01]  /*8f7c0*/  @P5 STG.E [R20.64], R206 ;  /* 0x000000ce14005986 */ /* 0x0003e2000c101908 */
[----:B------:R-:W-:Y:S02]  /*8f7d0*/  ISETP.LT.AND P2, PT, R22, c[0x0][0x17c], !P0 ;  /* 0x00005f0016007a0c */ /* 0x000fe40004741270 */
[C---:B------:R-:W-:Y:S02]  /*8f7e0*/  LEA R22, P6, R2.reuse, R3, 0x2 ;  /* 0x0000000302167211 */ /* 0x040fe400078c10ff */
[C---:B------:R-:W-:Y:S01]  /*8f7f0*/  IADD3 R12, R2.reuse, c[0x0][0x198], RZ ;  /* 0x00006600020c7a10 */ /* 0x040fe20007ffe0ff */
[----:B-1----:R-:W4:Y:S01]  /*8f800*/  LDL.LU R21, [R1+0x1dac] ;  /* 0x001dac0001157983 */ /* 0x002f220000300800 */
[----:B------:R-:W-:-:S02]  /*8f810*/  LEA.HI.X.SX32 R23, R2, R222, 0x2, P6 ;  /* 0x000000de02177211 */ /* 0x000fc400030f16ff */
[C---:B------:R-:W-:Y:S01]  /*8f820*/  LEA R24, P6, R12.reuse, R3, 0x2 ;  /* 0x000000030c187211 */ /* 0x040fe200078c10ff */
[----:B------:R-:W4:Y:S03]  /*8f830*/  LDL.LU R39, [R1+0x1da8] ;  /* 0x001da80001277983 */ /* 0x000f260000300800 */
[----:B------:R-:W-:Y:S01]  /*8f840*/  LEA.HI.X.SX32 R25, R12, R222, 0x2, P6 ;  /* 0x000000de0c197211 */ /* 0x000fe200030f16ff */
[----:B------:R-:W-:Y:S04]  /*8f850*/  @P4 STG.E [R22.64], R207 ;  /* 0x000000cf16004986 */ /* 0x000fe8000c101908 */
[----:B------:R1:W-:Y:S04]  /*8f860*/  @P3 STG.E [R24.64], R214 ;  /* 0x000000d618003986 */ /* 0x0003e8000c101908 */
[----:B-1----:R-:W4:Y:S04]  /*8f870*/  LDL.LU R25, [R1+0x1da4] ;  /* 0x001da40001197983 */ /* 0x002f280000300800 */
[----:B------:R-:W4:Y:S04]  /*8f880*/  LDL.LU R38, [R1+0x1da0] ;  /* 0x001da00001267983 */ /* 0x000f280000300800 */
[----:B------:R-:W4:Y:S04]  /*8f890*/  LDL.LU R42, [R1+0x1d9c] ;  /* 0x001d9c00012a7983 */ /* 0x000f280000300800 */
[----:B------:R-:W4:Y:S04]  /*8f8a0*/  LDL.LU R41, [R1+0x1d98] ;  /* 0x001d980001297983 */ /* 0x000f280000300800 */
[----:B------:R-:W4:Y:S01]  /*8f8b0*/  LDL.LU R40, [R1+0x1d94] ;  /* 0x001d940001287983 */ /* 0x000f220000300800 */
[----:B------:R-:W-:-:S02]  /*8f8c0*/  LOP3.LUT R147, R0, 0x20, RZ, 0x3c, !PT ;  /* 0x0000002000937812 */ /* 0x000fc400078e3cff */
[----:B------:R-:W-:Y:S01]  /*8f8d0*/  LOP3.LUT R252, R0, 0x40, RZ, 0x3c, !PT ;  /* 0x0000004000fc7812 */ /* 0x000fe200078e3cff */
[----:B------:R-:W4:Y:S01]  /*8f8e0*/  LDL.LU R44, [R1+0x1d90] ;  /* 0x001d9000012c7983 */ /* 0x000f220000300800 */
[----:B------:R-:W-:Y:S02]  /*8f8f0*/  IADD3 R2, R12, c[0x0][0x198], RZ ;  /* 0x000066000c027a10 */ /* 0x000fe40007ffe0ff */
[----:B---3--:R-:W-:Y:S01]  /*8f900*/  ISETP.LT.AND P1, PT, R9, c[0x0][0x17c], !P0 ;  /* 0x00005f0009007a0c */ /* 0x008fe20004721270 */
[----:B------:R-:W4:Y:S01]  /*8f910*/  LDL.LU R43, [R1+0x1d8c] ;  /* 0x001d8c00012b7983 */ /* 0x000f220000300800 */
[----:B------:R-:W-:Y:S02]  /*8f920*/  ISETP.LT.AND P5, PT, R26, c[0x0][0x17c], !P0 ;  /* 0x00005f001a007a0c */ /* 0x000fe400047a1270 */
[----:B--2---:R-:W-:Y:S01]  /*8f930*/  ISETP.LT.AND P4, PT, R13, c[0x0][0x17c], !P0 ;  /* 0x00005f000d007a0c */ /* 0x004fe20004781270 */
[----:B------:R-:W1:Y:S01]  /*8f940*/  LDS.128 R8, [R147] ;  /* 0x0000000093087984 */ /* 0x000e620000000c00 */
[----:B------:R-:W-:-:S03]  /*8f950*/  LEA R26, P6, R2, R3, 0x2 ;  /* 0x00000003021a7211 */ /* 0x000fc600078c10ff */
[----:B------:R-:W2:Y:S01]  /*8f960*/  LDS.128 R12, [R252] ;  /* 0x00000000fc0c7984 */ /* 0x000ea20000000c00 */
[C---:B------:R-:W-:Y:S02]  /*8f970*/  IADD3 R16, R2.reuse, c[0x0][0x198], RZ ;  /* 0x0000660002107a10 */ /* 0x040fe40007ffe0ff */
[----:B------:R-:W-:Y:S02]  /*8f980*/  LEA.HI.X.SX32 R27, R2, R222, 0x2, P6 ;  /* 0x000000de021b7211 */ /* 0x000fe400030f16ff */
[----:B------:R-:W-:Y:S02]  /*8f990*/  LEA R28, P6, R16, R3, 0x2 ;  /* 0x00000003101c7211 */ /* 0x000fe400078c10ff */
[----:B------:R-:W-:Y:S02]  /*8f9a0*/  LOP3.LUT R223, R0, 0x60, RZ, 0x3c, !PT ;  /* 0x0000006000df7812 */ /* 0x000fe400078e3cff */
[----:B------:R-:W-:Y:S01]  /*8f9b0*/  IADD3 R2, R16, c[0x0][0x198], RZ ;  /* 0x0000660010027a10 */ /* 0x000fe20007ffe0ff */
[----:B------:R-:W-:Y:S01]  /*8f9c0*/  @P2 STG.E [R26.64], R215 ;  /* 0x000000d71a002986 */ /* 0x000fe2000c101908 */
[----:B------:R-:W-:-:S02]  /*8f9d0*/  ISETP.LT.AND P3, PT, R30, c[0x0][0x17c], !P0 ;  /* 0x00005f001e007a0c */ /* 0x000fc40004761270 */
[-C--:B------:R-:W-:Y:S02]  /*8f9e0*/  LEA.HI.X.SX32 R29, R16, R222.reuse, 0x2, P6 ;  /* 0x000000de101d7211 */ /* 0x080fe400030f16ff */
[CC--:B------:R-:W-:Y:S02]  /*8f9f0*/  LEA R30, P6, R2.reuse, R3.reuse, 0x2 ;  /* 0x00000003021e7211 */ /* 0x0c0fe400078c10ff */
[C---:B------:R-:W-:Y:S02]  /*8fa00*/  IADD3 R20, R2.reuse, c[0x0][0x198], RZ ;  /* 0x0000660002147a10 */ /* 0x040fe40007ffe0ff */
[----:B------:R-:W-:Y:S02]  /*8fa10*/  LEA.HI.X.SX32 R31, R2, R222, 0x2, P6 ;  /* 0x000000de021f7211 */ /* 0x000fe400030f16ff */
[C---:B------:R-:W-:Y:S01]  /*8fa20*/  LEA R32, P6, R20.reuse, R3, 0x2 ;  /* 0x0000000314207211 */ /* 0x040fe200078c10ff */
[----:B------:R1:W-:Y:S01]  /*8fa30*/  @P1 STG.E [R28.64], R4 ;  /* 0x000000041c001986 */ /* 0x0003e2000c101908 */
[----:B------:R-:W-:-:S02]  /*8fa40*/  IADD3 R2, R20, c[0x0][0x198], RZ ;  /* 0x0000660014027a10 */ /* 0x000fc40007ffe0ff */
[----:B------:R-:W-:Y:S01]  /*8fa50*/  LEA.HI.X.SX32 R33, R20, R222, 0x2, P6 ;  /* 0x000000de14217211 */ /* 0x000fe200030f16ff */
[----:B------:R2:W-:Y:S01]  /*8fa60*/  @P5 STG.E [R30.64], R5 ;  /* 0x000000051e005986 */ /* 0x0005e2000c101908 */
[----:B------:R-:W-:-:S03]  /*8fa70*/  IADD3 R24, R2, c[0x0][0x198], RZ ;  /* 0x0000660002187a10 */ /* 0x000fc60007ffe0ff */
[----:B-1----:R-:W-:Y:S01]  /*8fa80*/  @P4 STG.E [R32.64], R8 ;  /* 0x0000000820004986 */ /* 0x002fe2000c101908 */
[----:B----4-:R-:W-:-:S03]  /*8fa90*/  ISETP.LT.AND P2, PT, R17, c[0x0][0x17c], !P0 ;  /* 0x00005f0011007a0c */ /* 0x010fc60004741270 */
[----:B------:R-:W1:Y:S01]  /*8faa0*/  LDS.128 R16, [R223] ;  /* 0x00000000df107984 */ /* 0x000e620000000c00 */
[----:B------:R-:W-:Y:S02]  /*8fab0*/  ISETP.LT.AND P1, PT, R34, c[0x0][0x17c], !P0 ;  /* 0x00005f0022007a0c */ /* 0x000fe40004721270 */
[----:B------:R-:W-:-:S04]  /*8fac0*/  LEA R34, P6, R2, R3, 0x2 ;  /* 0x0000000302227211 */ /* 0x000fc800078c10ff */
[-C--:B------:R-:W-:Y:S02]  /*8fad0*/  LEA.HI.X.SX32 R35, R2, R222.reuse, 0x2, P6 ;  /* 0x000000de02237211 */ /* 0x080fe400030f16ff */
[----:B------:R-:W-:Y:S02]  /*8fae0*/  ISETP.LT.AND P5, PT, R21, c[0x0][0x17c], !P0 ;  /* 0x00005f0015007a0c */ /* 0x000fe400047a1270 */
[----:B------:R4:W4:Y:S01]  /*8faf0*/  LDS.128 R20, [R0+0x400] ;  /* 0x0004000000147984 */ /* 0x0009220000000c00 */
[CC--:B------:R-:W-:Y:S02]  /*8fb00*/  LEA R36, P6, R24.reuse, R3.reuse, 0x2 ;  /* 0x0000000318247211 */ /* 0x0c0fe400078c10ff */
[C---:B------:R-:W-:Y:S02]  /*8fb10*/  IADD3 R2, R24.reuse, c[0x0][0x198], RZ ;  /* 0x0000660018027a10 */ /* 0x040fe40007ffe0ff */
[----:B------:R-:W-:Y:S02]  /*8fb20*/  LEA.HI.X.SX32 R37, R24, R222, 0x2, P6 ;  /* 0x000000de18257211 */ /* 0x000fe400030f16ff */
[C---:B------:R-:W-:Y:S01]  /*8fb30*/  LEA R4, P6, R2.reuse, R3, 0x2 ;  /* 0x0000000302047211 */ /* 0x040fe200078c10ff */
[----:B------:R1:W-:Y:S01]  /*8fb40*/  @P3 STG.E [R34.64], R9 ;  /* 0x0000000922003986 */ /* 0x0003e2000c101908 */
[----:B------:R-:W-:-:S02]  /*8fb50*/  IADD3 R28, R2, c[0x0][0x198], RZ ;  /* 0x00006600021c7a10 */ /* 0x000fc40007ffe0ff */
[----:B--2---:R-:W-:Y:S01]  /*8fb60*/  LEA.HI.X.SX32 R5, R2, R222, 0x2, P6 ;  /* 0x000000de02057211 */ /* 0x004fe200030f16ff */
[----:B------:R2:W-:Y:S01]  /*8fb70*/  @P2 STG.E [R36.64], R12 ;  /* 0x0000000c24002986 */ /* 0x0005e2000c101908 */
[----:B------:R-:W-:Y:S02]  /*8fb80*/  ISETP.LT.AND P4, PT, R39, c[0x0][0x17c], !P0 ;  /* 0x00005f0027007a0c */ /* 0x000fe40004781270 */
[----:B----4-:R-:W-:Y:S01]  /*8fb90*/  IADD3 R0, R28, c[0x0][0x198], RZ ;  /* 0x000066001c007a10 */ /* 0x010fe20007ffe0ff */
[----:B------:R4:W-:Y:S04]  /*8fba0*/  @P1 STG.E [R4.64], R13 ;  /* 0x0000000d04001986 */ /* 0x0009e8000c101908 */
[----:B------:R-:W-:Y:S01]  /*8fbb0*/  LDS.128 R32, [R223+0x400] ;  /* 0x00040000df207984 */ /* 0x000fe20000000c00 */
[----:B------:R-:W-:-:S02]  /*8fbc0*/  ISETP.LT.AND P2, PT, R38, c[0x0][0x17c], !P0 ;  /* 0x00005f0026007a0c */ /* 0x000fc40004741270 */
[-C--:B------:R-:W-:Y:S02]  /*8fbd0*/  LEA R38, P6, R28, R3.reuse, 0x2 ;  /* 0x000000031c267211 */ /* 0x080fe400078c10ff */
[----:B------:R-:W-:Y:S02]  /*8fbe0*/  ISETP.LT.AND P1, PT, R42, c[0x0][0x17c], !P0 ;  /* 0x00005f002a007a0c */ /* 0x000fe40004721270 */
[-C--:B------:R-:W-:Y:S01]  /*8fbf0*/  LEA.HI.X.SX32 R39, R28, R222.reuse, 0x2, P6 ;  /* 0x000000de1c277211 */ /* 0x080fe200030f16ff */
[----:B------:R-:W3:Y:S01]  /*8fc00*/  LDL.LU R42, [R1+0x1d88] ;  /* 0x001d8800012a7983 */ /* 0x000ee20000300800 */
[C---:B------:R-:W-:Y:S02]  /*8fc10*/  LEA R8, P6, R0.reuse, R3, 0x2 ;  /* 0x0000000300087211 */ /* 0x040fe400078c10ff */
[----:B------:R-:W-:Y:S02]  /*8fc20*/  ISETP.LT.AND P3, PT, R25, c[0x0][0x17c], !P0 ;  /* 0x00005f0019007a0c */ /* 0x000fe40004761270 */
[C---:B------:R-:W-:Y:S01]  /*8fc30*/  IADD3 R2, R0.reuse, c[0x0][0x198], RZ ;  /* 0x0000660000027a10 */ /* 0x040fe20007ffe0ff */
[----:B-1----:R1:W-:Y:S01]  /*8fc40*/  @P5 STG.E [R38.64], R16 ;  /* 0x0000001026005986 */ /* 0x0023e2000c101908 */
[----:B------:R-:W-:-:S02]  /*8fc50*/  LEA.HI.X.SX32 R9, R0, R222, 0x2, P6 ;  /* 0x000000de00097211 */ /* 0x000fc400030f16ff */
[----:B------:R-:W-:Y:S01]  /*8fc60*/  ISETP.LT.AND P5, PT, R41, c[0x0][0x17c], !P0 ;  /* 0x00005f0029007a0c */ /* 0x000fe200047a1270 */
[----:B------:R-:W1:Y:S01]  /*8fc70*/  LDS.128 R24, [R147+0x400] ;  /* 0x0004000093187984 */ /* 0x000e620000000c00 */
[----:B--2---:R-:W-:-:S03]  /*8fc80*/  LEA R36, P6, R2, R3, 0x2 ;  /* 0x0000000302247211 */ /* 0x004fc600078c10ff */
[----:B------:R-:W2:Y:S01]  /*8fc90*/  LDL.LU R41, [R1+0x1d84] ;  /* 0x001d840001297983 */ /* 0x000ea20000300800 */
[C---:B------:R-:W-:Y:S02]  /*8fca0*/  LEA.HI.X.SX32 R37, R2.reuse, R222, 0x2, P6 ;  /* 0x000000de02257211 */ /* 0x040fe400030f16ff */
[----:B------:R-:W-:Y:S01]  /*8fcb0*/  IADD3 R0, R2, c[0x0][0x198], RZ ;  /* 0x0000660002007a10 */ /* 0x000fe20007ffe0ff */
[----:B------:R-:W-:Y:S01]  /*8fcc0*/  @P4 STG.E [R8.64], R17 ;  /* 0x0000001108004986 */ /* 0x000fe2000c101908 */
[----:B------:R-:W-:-:S03]  /*8fcd0*/  ISETP.LT.AND P4, PT, R40, c[0x0][0x17c], !P0 ;  /* 0x00005f0028007a0c */ /* 0x000fc60004781270 */
[----:B------:R-:W2:Y:S01]  /*8fce0*/  LDL.LU R40, [R1+0x1d80] ;  /* 0x001d800001287983 */ /* 0x000ea20000300800 */
[----:B----4-:R-:W-:-:S03]  /*8fcf0*/  LEA R4, P6, R0, R3, 0x2 ;  /* 0x0000000300047211 */ /* 0x010fc600078c10ff */
[----:B-1----:R-:W4:Y:S04]  /*8fd00*/  LDL.LU R39, [R1+0x1d7c] ;  /* 0x001d7c0001277983 */ /* 0x002f280000300800 */
[----:B------:R1:W-:Y:S04]  /*8fd10*/  @P3 STG.E [R36.64], R20 ;  /* 0x0000001424003986 */ /* 0x0003e8000c101908 */
[----:B------:R-:W4:Y:S01]  /*8fd20*/  LDL.LU R38, [R1+0x1d78] ;  /* 0x001d780001267983 */ /* 0x000f220000300800 */
[----:B------:R-:W-:-:S03]  /*8fd30*/  LEA.HI.X.SX32 R5, R0, R222, 0x2, P6 ;  /* 0x000000de00057211 */ /* 0x000fc600030f16ff */
[----:B------:R-:W1:Y:S04]  /*8fd40*/  LDS.128 R28, [R252+0x400] ;  /* 0x00040000fc1c7984 */ /* 0x000e680000000c00 */
[----:B-1----:R-:W4:Y:S04]  /*8fd50*/  LDL.LU R37, [R1+0x1d74] ;  /* 0x001d740001257983 */ /* 0x002f280000300800 */
[----:B------:R1:W-:Y:S04]  /*8fd60*/  @P2 STG.E [R4.64], R21 ;  /* 0x0000001504002986 */ /* 0x0003e8000c101908 */
[----:B-1----:R-:W4:Y:S04]  /*8fd70*/  LDL.LU R21, [R1+0x1d70] ;  /* 0x001d700001157983 */ /* 0x002f280000300800 */
[----:B------:R-:W4:Y:S01]  /*8fd80*/  LDL.LU R20, [R1+0x1d6c] ;  /* 0x001d6c0001147983 */ /* 0x000f220000300800 */
[----:B------:R-:W-:-:S02]  /*8fd90*/  IADD3 R2, R0, c[0x0][0x198], RZ ;  /* 0x0000660000027a10 */ /* 0x000fc40007ffe0ff */
[----:B------:R-:W-:Y:S01]  /*8fda0*/  ISETP.LT.AND P3, PT, R44, c[0x0][0x17c], !P0 ;  /* 0x00005f002c007a0c */ /* 0x000fe20004761270 */
[----:B------:R-:W4:Y:S01]  /*8fdb0*/  LDL.LU R36, [R1+0x1d68] ;  /* 0x001d680001247983 */ /* 0x000f220000300800 */
[CC--:B------:R-:W-:Y:S02]  /*8fdc0*/  LEA R12, P6, R2.reuse, R3.reuse, 0x2 ;  /* 0x00000003020c7211 */ /* 0x0c0fe400078c10ff */
[C---:B------:R-:W-:Y:S02]  /*8fdd0*/  IADD3 R0, R2.reuse, c[0x0][0x198], RZ ;  /* 0x0000660002007a10 */ /* 0x040fe40007ffe0ff */
[----:B------:R-:W-:Y:S02]  /*8fde0*/  LEA.HI.X.SX32 R13, R2, R222, 0x2, P6 ;  /* 0x000000de020d7211 */ /* 0x000fe400030f16ff */
[C---:B------:R-:W-:Y:S02]  /*8fdf0*/  LEA R8, P6, R0.reuse, R3, 0x2 ;  /* 0x0000000300087211 */ /* 0x040fe400078c10ff */
[----:B------:R-:W-:-:S02]  /*8fe00*/  IADD3 R2, R0, c[0x0][0x198], RZ ;  /* 0x0000660000027a10 */ /* 0x000fc40007ffe0ff */
[-C--:B------:R-:W-:Y:S02]  /*8fe10*/  LEA.HI.X.SX32 R9, R0, R222.reuse, 0x2, P6 ;  /* 0x000000de00097211 */ /* 0x080fe400030f16ff */
[CC--:B------:R-:W-:Y:S02]  /*8fe20*/  LEA R16, P6, R2.reuse, R3.reuse, 0x2 ;  /* 0x0000000302107211 */ /* 0x0c0fe400078c10ff */
[C---:B------:R-:W-:Y:S02]  /*8fe30*/  IADD3 R0, R2.reuse, c[0x0][0x198], RZ ;  /* 0x0000660002007a10 */ /* 0x040fe40007ffe0ff */
[-C--:B------:R-:W-:Y:S02]  /*8fe40*/  LEA.HI.X.SX32 R17, R2, R222.reuse, 0x2, P6 ;  /* 0x000000de02117211 */ /* 0x080fe400030f16ff */
[C---:B------:R-:W-:Y:S02]  /*8fe50*/  LEA R4, P6, R0.reuse, R3, 0x2 ;  /* 0x0000000300047211 */ /* 0x040fe400078c10ff */
[C---:B------:R-:W-:Y:S01]  /*8fe60*/  IADD3 R2, R0.reuse, c[0x0][0x198], RZ ;  /* 0x0000660000027a10 */ /* 0x040fe20007ffe0ff */
[----:B------:R1:W-:Y:S01]  /*8fe70*/  @P1 STG.E [R12.64], R24 ;  /* 0x000000180c001986 */ /* 0x0003e2000c101908 */
[----:B------:R-:W-:-:S02]  /*8fe80*/  LEA.HI.X.SX32 R5, R0, R222, 0x2, P6 ;  /* 0x000000de00057211 */ /* 0x000fc400030f16ff */
[C---:B------:R-:W-:Y:S01]  /*8fe90*/  IADD3 R0, R2.reuse, c[0x0][0x198], RZ ;  /* 0x0000660002007a10 */ /* 0x040fe20007ffe0ff */
[----:B------:R1:W-:Y:S01]  /*8fea0*/  @P5 STG.E [R8.64], R25 ;  /* 0x0000001908005986 */ /* 0x0003e2000c101908 */
[----:B------:R-:W-:Y:S02]  /*8feb0*/  ISETP.LT.AND P2, PT, R43, c[0x0][0x17c], !P0 ;  /* 0x00005f002b007a0c */ /* 0x000fe40004741270 */
[----:B-1----:R-:W-:-:S04]  /*8fec0*/  LEA R12, P6, R2, R3, 0x2 ;  /* 0x00000003020c7211 */ /* 0x002fc800078c10ff */
[-C--:B------:R-:W-:Y:S02]  /*8fed0*/  LEA.HI.X.SX32 R13, R2, R222.reuse, 0x2, P6 ;  /* 0x000000de020d7211 */ /* 0x080fe400030f16ff */
[CC--:B------:R-:W-:Y:S02]  /*8fee0*/  LEA R8, P6, R0.reuse, R3.reuse, 0x2 ;  /* 0x0000000300087211 */ /* 0x0c0fe400078c10ff */
[C---:B------:R-:W-:Y:S01]  /*8fef0*/  IADD3 R2, R0.reuse, c[0x0][0x198], RZ ;  /* 0x0000660000027a10 */ /* 0x040fe20007ffe0ff */
[----:B------:R1:W-:Y:S01]  /*8ff00*/  @P4 STG.E [R16.64], R28 ;  /* 0x0000001c10004986 */ /* 0x0003e2000c101908 */
[----:B------:R-:W-:Y:S02]  /*8ff10*/  LEA.HI.X.SX32 R9, R0, R222, 0x2, P6 ;  /* 0x000000de00097211 */ /* 0x000fe400030f16ff */
[C---:B------:R-:W-:Y:S01]  /*8ff20*/  IADD3 R0, R2.reuse, c[0x0][0x198], RZ ;  /* 0x0000660002007a10 */ /* 0x040fe20007ffe0ff */
[----:B------:R1:W-:Y:S02]  /*8ff30*/  @P3 STG.E [R4.64], R29 ;  /* 0x0000001d04003986 */ /* 0x0003e4000c101908 */
[----:B-1----:R-:W-:-:S02]  /*8ff40*/  LEA R16, P6, R2, R3, 0x2 ;  /* 0x0000000302107211 */ /* 0x002fc400078c10ff */
[----:B------:R-:W4:Y:S02]  /*8ff50*/  LDL.LU R28, [R1+0x1d64] ;  /* 0x001d6400011c7983 */ /* 0x000f240000300800 */
[-C--:B------:R-:W-:Y:S02]  /*8ff60*/  LEA.HI.X.SX32 R17, R2, R222.reuse, 0x2, P6 ;  /* 0x000000de02117211 */ /* 0x080fe400030f16ff */
[----:B------:R-:W4:Y:S01]  /*8ff70*/  LDL.LU R25, [R1+0x1d60] ;  /* 0x001d600001197983 */ /* 0x000f220000300800 */
[CC--:B------:R-:W-:Y:S02]  /*8ff80*/  LEA R4, P6, R0.reuse, R3.reuse, 0x2 ;  /* 0x0000000300047211 */ /* 0x0c0fe400078c10ff */
[C---:B------:R-:W-:Y:S01]  /*8ff90*/  IADD3 R2, R0.reuse, c[0x0][0x198], RZ ;  /* 0x0000660000027a10 */ /* 0x040fe20007ffe0ff */
[----:B------:R1:W-:Y:S01]  /*8ffa0*/  @P2 STG.E [R12.64], R32 ;  /* 0x000000200c002986 */ /* 0x0003e2000c101908 */
[----:B------:R-:W-:Y:S02]  /*8ffb0*/  LEA.HI.X.SX32 R5, R0, R222, 0x2, P6 ;  /* 0x000000de00057211 */ /* 0x000fe400030f16ff */
[C---:B------:R-:W-:Y:S01]  /*8ffc0*/  IADD3 R0, R2.reuse, c[0x0][0x198], RZ ;  /* 0x0000660002007a10 */ /* 0x040fe20007ffe0ff */
[----:B------:R-:W4:Y:S01]  /*8ffd0*/  LDL.LU R24, [R1+0x1d5c] ;  /* 0x001d5c0001187983 */ /* 0x000f220000300800 */
[----:B-1----:R-:W-:-:S04]  /*8ffe0*/  LEA R12, P6, R2, R3, 0x2 ;  /* 0x00000003020c7211 */ /* 0x002fc800078c10ff */
[----:B------:R-:W-:Y:S02]  /*8fff0*/  LEA.HI.X.SX32 R13, R2, R222, 0x2, P6 ;  /* 0x000000de020d7211 */ /* 0x000fe400030f16ff */
[----:B------:R-:W-:Y:S02]  /*90000*/  IADD3 R2, R0, c[0x0][0x198], RZ ;  /* 0x0000660000027a10 */ /* 0x000fe40007ffe0ff */
[----:B---3--:R-:W-:Y:S02]  /*90010*/  ISETP.LT.AND P1, PT, R42, c[0x0][0x17c], !P0 ;  /* 0x00005f002a007a0c */ /* 0x008fe40004721270 */
[----:B--2---:R-:W-:-:S11]  /*90020*/  ISETP.LT.AND P5, PT, R41, c[0x0][0x17c], !P0 ;  /* 0x00005f0029007a0c */ /* 0x004fd600047a1270 */
[----:B------:R1:W-:Y:S01]  /*90030*/  @P1 STG.E [R8.64], R33 ;  /* 0x0000002108001986 */ /* 0x0003e2000c101908 */
[----:B------:R-:W-:Y:S02]  /*90040*/  ISETP.LT.AND P4, PT, R40, c[0x0][0x17c], !P0 ;  /* 0x00005f0028007a0c */ /* 0x000fe40004781270 */
[----:B----4-:R-:W-:Y:S02]  /*90050*/  ISETP.LT.AND P3, PT, R39, c[0x0][0x17c], !P0 ;  /* 0x00005f0027007a0c */ /* 0x010fe40004761270 */
[----:B-1----:R-:W-:Y:S01]  /*90060*/  LEA R8, P6, R0, R3, 0x2 ;  /* 0x0000000300087211 */ /* 0x002fe200078c10ff */
[----:B------:R1:W-:Y:S01]  /*90070*/  @P5 STG.E [R16.64], R6 ;  /* 0x0000000610005986 */ /* 0x0003e2000c101908 */
[----:B------:R-:W-:Y:S02]  /*90080*/  ISETP.LT.AND P2, PT, R38, c[0x0][0x17c], !P0 ;  /* 0x00005f0026007a0c */ /* 0x000fe40004741270 */
[----:B------:R-:W-:Y:S02]  /*90090*/  LEA.HI.X.SX32 R9, R0, R222, 0x2, P6 ;  /* 0x000000de00097211 */ /* 0x000fe400030f16ff */
[----:B------:R-:W-:-:S02]  /*900a0*/  ISETP.LT.AND P1, PT, R37, c[0x0][0x17c], !P0 ;  /* 0x00005f0025007a0c */ /* 0x000fc40004721270 */
[C---:B-1----:R-:W-:Y:S01]  /*900b0*/  LEA R16, P6, R2.reuse, R3, 0x2 ;  /* 0x0000000302107211 */ /* 0x042fe200078c10ff */
[----:B------:R-:W-:Y:S03]  /*900c0*/  @P4 STG.E [R4.64], R7 ;  /* 0x0000000704004986 */ /* 0x000fe6000c101908 */
[----:B------:R-:W-:Y:S01]  /*900d0*/  LEA.HI.X.SX32 R17, R2, R222, 0x2, P6 ;  /* 0x000000de02117211 */ /* 0x000fe200030f16ff */
[----:B------:R1:W-:Y:S04]  /*900e0*/  @P3 STG.E [R12.64], R10 ;  /* 0x0000000a0c003986 */ /* 0x0003e8000c101908 */
[----:B------:R-:W-:Y:S01]  /*900f0*/  @P2 STG.E [R8.64], R11 ;  /* 0x0000000b08002986 */ /* 0x000fe2000c101908 */
[----:B------:R-:W-:-:S03]  /*90100*/  ISETP.LT.AND P5, PT, R21, c[0x0][0x17c], !P0 ;  /* 0x00005f0015007a0c */ /* 0x000fc600047a1270 */
[----:B------:R-:W2:Y:S01]  /*90110*/  LDL.LU R21, [R1+0x1d58] ;  /* 0x001d580001157983 */ /* 0x000ea20000300800 */
[----:B------:R-:W-:-:S03]  /*90120*/  ISETP.LT.AND P4, PT, R20, c[0x0][0x17c], !P0 ;  /* 0x00005f0014007a0c */ /* 0x000fc60004781270 */
[----:B------:R-:W3:Y:S04]  /*90130*/  LDL.LU R20, [R1+0x1d54] ;  /* 0x001d540001147983 */ /* 0x000ee80000300800 */
[----:B-1----:R-:W4:Y:S04]  /*90140*/  LDL.LU R12, [R1+0x1d50] ;  /* 0x001d5000010c7983 */ /* 0x002f280000300800 */
[----:B------:R1:W-:Y:S04]  /*90150*/  @P1 STG.E [R16.64], R14 ;  /* 0x0000000e10001986 */ /* 0x0003e8000c101908 */
[----:B-1----:R-:W4:Y:S04]  /*90160*/  LDL.LU R17, [R1+0x1d4c] ;  /* 0x001d4c0001117983 */ /* 0x002f280000300800 */
[----:B------:R-:W4:Y:S01]  /*90170*/  LDL.LU R16, [R1+0x2538] ;  /* 0x0025380001107983 */ /* 0x000f220000300800 */
[----:B------:R-:W-:-:S04]  /*90180*/  IADD3 R0, R2, c[0x0][0x198], RZ ;  /* 0x0000660002007a10 */ /* 0x000fc80007ffe0ff */
[CC--:B------:R-:W-:Y:S02]  /*90190*/  LEA R4, P6, R0.reuse, R3.reuse, 0x2 ;  /* 0x0000000300047211 */ /* 0x0c0fe400078c10ff */
[C---:B------:R-:W-:Y:S02]  /*901a0*/  IADD3 R2, R0.reuse, c[0x0][0x198], RZ ;  /* 0x0000660000027a10 */ /* 0x040fe40007ffe0ff */
[-C--:B------:R-:W-:Y:S02]  /*901b0*/  LEA.HI.X.SX32 R5, R0, R222.reuse, 0x2, P6 ;  /* 0x000000de00057211 */ /* 0x080fe400030f16ff */
[C---:B------:R-:W-:Y:S02]  /*901c0*/  LEA R6, P6, R2.reuse, R3, 0x2 ;  /* 0x0000000302067211 */ /* 0x040fe400078c10ff */
[C---:B------:R-:W-:Y:S02]  /*901d0*/  IADD3 R0, R2.reuse, c[0x0][0x198], RZ ;  /* 0x0000660002007a10 */ /* 0x040fe40007ffe0ff */
[----:B------:R-:W-:-:S02]  /*901e0*/  LEA.HI.X.SX32 R7, R2, R222, 0x2, P6 ;  /* 0x000000de02077211 */ /* 0x000fc400030f16ff */
[CC--:B------:R-:W-:Y:S02]  /*901f0*/  LEA R8, P6, R0.reuse, R3.reuse, 0x2 ;  /* 0x0000000300087211 */ /* 0x0c0fe400078c10ff */
[C---:B------:R-:W-:Y:S02]  /*90200*/  IADD3 R2, R0.reuse, c[0x0][0x198], RZ ;  /* 0x0000660000027a10 */ /* 0x040fe40007ffe0ff */
[-C--:B------:R-:W-:Y:S02]  /*90210*/  LEA.HI.X.SX32 R9, R0, R222.reuse, 0x2, P6 ;  /* 0x000000de00097211 */ /* 0x080fe400030f16ff */
[----:B------:R-:W-:Y:S02]  /*90220*/  ISETP.LT.AND P3, PT, R36, c[0x0][0x17c], !P0 ;  /* 0x00005f0024007a0c */ /* 0x000fe40004761270 */
[C---:B------:R-:W-:Y:S02]  /*90230*/  LEA R10, P6, R2.reuse, R3, 0x2 ;  /* 0x00000003020a7211 */ /* 0x040fe400078c10ff */
[C---:B------:R-:W-:Y:S01]  /*90240*/  IADD3 R0, R2.reuse, c[0x0][0x198], RZ ;  /* 0x0000660002007a10 */ /* 0x040fe20007ffe0ff */
[----:B------:R1:W-:Y:S01]  /*90250*/  @P5 STG.E [R4.64], R15 ;  /* 0x0000000f04005986 */ /* 0x0003e2000c101908 */
[----:B------:R-:W-:-:S02]  /*90260*/  LEA.HI.X.SX32 R11, R2, R222, 0x2, P6 ;  /* 0x000000de020b7211 */ /* 0x000fc400030f16ff */
[----:B------:R-:W-:Y:S02]  /*90270*/  ISETP.LT.AND P2, PT, R28, c[0x0][0x17c], !P0 ;  /* 0x00005f001c007a0c */ /* 0x000fe40004741270 */
[----:B------:R-:W-:Y:S02]  /*90280*/  ISETP.LT.AND P1, PT, R25, c[0x0][0x17c], !P0 ;  /* 0x00005f0019007a0c */ /* 0x000fe40004721270 */
[C---:B------:R-:W-:Y:S02]  /*90290*/  IADD3 R2, R0.reuse, c[0x0][0x198], RZ ;  /* 0x0000660000027a10 */ /* 0x040fe40007ffe0ff */
[----:B-1----:R-:W-:Y:S02]  /*902a0*/  LEA R4, P6, R0, R3, 0x2 ;  /* 0x0000000300047211 */ /* 0x002fe400078c10ff */
[----:B------:R-:W-:Y:S02]  /*902b0*/  IADD3 R13, R2, c[0x0][0x198], RZ ;  /* 0x00006600020d7a10 */ /* 0x000fe40007ffe0ff */
[----:B------:R-:W-:Y:S01]  /*902c0*/  LEA.HI.X.SX32 R5, R0, R222, 0x2, P6 ;  /* 0x000000de00057211 */ /* 0x000fe200030f16ff */
[----:B------:R-:W-:Y:S01]  /*902d0*/  @P4 STG.E [R6.64], R18 ;  /* 0x0000001206004986 */ /* 0x000fe2000c101908 */
[----:B------:R-:W-:-:S03]  /*902e0*/  IADD3 R0, R13, c[0x0][0x198], RZ ;  /* 0x000066000d007a10 */ /* 0x000fc60007ffe0ff */
[----:B------:R1:W-:Y:S01]  /*902f0*/  @P3 STG.E [R8.64], R19 ;  /* 0x0000001308003986 */ /* 0x0003e2000c101908 */
[----:B------:R-:W-:-:S03]  /*90300*/  IADD3 R15, R0, c[0x0][0x198], RZ ;  /* 0x00006600000f7a10 */ /* 0x000fc60007ffe0ff */
[----:B------:R1:W-:Y:S04]  /*90310*/  @P2 STG.E [R10.64], R22 ;  /* 0x000000160a002986 */ /* 0x0003e8000c101908 */
[----:B------:R2:W-:Y:S01]  /*90320*/  @P1 STG.E [R4.64], R23 ;  /* 0x0000001704001986 */ /* 0x0005e2000c101908 */
[CC--:B-1----:R-:W-:Y:S02]  /*90330*/  LEA R8, P1, R13.reuse, R3.reuse, 0x2 ;  /* 0x000000030d087211 */ /* 0x0c2fe400078210ff */
[-C--:B------:R-:W-:Y:S02]  /*90340*/  LEA R6, P6, R2, R3.reuse, 0x2 ;  /* 0x0000000302067211 */ /* 0x080fe400078c10ff */
[----:B------:R-:W-:Y:S02]  /*90350*/  LEA.HI.X.SX32 R9, R13, R222, 0x2, P1 ;  /* 0x000000de0d097211 */ /* 0x000fe400008f16ff */
[----:B------:R-:W-:-:S02]  /*90360*/  LEA R10, P1, R15, R3, 0x2 ;  /* 0x000000030f0a7211 */ /* 0x000fc400078210ff */
[----:B------:R-:W-:Y:S02]  /*90370*/  ISETP.LT.AND P5, PT, R24, c[0x0][0x17c], !P0 ;  /* 0x00005f0018007a0c */ /* 0x000fe400047a1270 */
[-C--:B------:R-:W-:Y:S02]  /*90380*/  LEA.HI.X.SX32 R7, R2, R222.reuse, 0x2, P6 ;  /* 0x000000de02077211 */ /* 0x080fe400030f16ff */
[C---:B------:R-:W-:Y:S02]  /*90390*/  LEA.HI.X.SX32 R11, R15.reuse, R222, 0x2, P1 ;  /* 0x000000de0f0b7211 */ /* 0x040fe400008f16ff */
[----:B------:R-:W-:-:S07]  /*903a0*/  IADD3 R2, R15, c[0x0][0x198], RZ ;  /* 0x000066000f027a10 */ /* 0x000fce0007ffe0ff */
[----:B------:R1:W-:Y:S01]  /*903b0*/  @P5 STG.E [R6.64], R26 ;  /* 0x0000001a06005986 */ /* 0x0003e2000c101908 */
[----:B--2---:R-:W-:Y:S02]  /*903c0*/  ISETP.LT.AND P4, PT, R21, c[0x0][0x17c], !P0 ;  /* 0x00005f0015007a0c */ /* 0x004fe40004781270 */
[----:B---3--:R-:W-:Y:S02]  /*903d0*/  ISETP.LT.AND P3, PT, R20, c[0x0][0x17c], !P0 ;  /* 0x00005f0014007a0c */ /* 0x008fe40004761270 */
[----:B----4-:R-:W-:Y:S02]  /*903e0*/  ISETP.LT.AND P2, PT, R12, c[0x0][0x17c], !P0 ;  /* 0x00005f000c007a0c */ /* 0x010fe40004741270 */
[----:B------:R-:W-:-:S04]  /*903f0*/  LEA R12, P6, R0, R3, 0x2 ;  /* 0x00000003000c7211 */ /* 0x000fc800078c10ff */
[-C--:B------:R-:W-:Y:S02]  /*90400*/  LEA.HI.X.SX32 R13, R0, R222.reuse, 0x2, P6 ;  /* 0x000000de000d7211 */ /* 0x080fe400030f16ff */
[-C--:B------:R-:W-:Y:S02]  /*90410*/  LEA R14, P6, R2, R3.reuse, 0x2 ;  /* 0x00000003020e7211 */ /* 0x080fe400078c10ff */
[----:B------:R-:W-:Y:S02]  /*90420*/  ISETP.LT.AND P1, PT, R17, c[0x0][0x17c], !P0 ;  /* 0x00005f0011007a0c */ /* 0x000fe40004721270 */
[----:B------:R-:W-:Y:S02]  /*90430*/  ISETP.LT.AND P0, PT, R16, c[0x0][0x17c], !P0 ;  /* 0x00005f0010007a0c */ /* 0x000fe40004701270 */
[C---:B------:R-:W-:Y:S02]  /*90440*/  IADD3 R0, R2.reuse, c[0x0][0x198], RZ ;  /* 0x0000660002007a10 */ /* 0x040fe40007ffe0ff */
[----:B------:R-:W-:Y:S01]  /*90450*/  LEA.HI.X.SX32 R15, R2, R222, 0x2, P6 ;  /* 0x000000de020f7211 */ /* 0x000fe200030f16ff */
[----:B------:R1:W-:Y:S01]  /*90460*/  @P4 STG.E [R8.64], R27 ;  /* 0x0000001b08004986 */ /* 0x0003e2000c101908 */
[----:B------:R-:W-:-:S03]  /*90470*/  LEA R2, P6, R0, R3, 0x2 ;  /* 0x0000000300027211 */ /* 0x000fc600078c10ff */
[----:B------:R1:W-:Y:S04]  /*90480*/  @P3 STG.E [R12.64], R30 ;  /* 0x0000001e0c003986 */ /* 0x0003e8000c101908 */
[----:B------:R1:W-:Y:S01]  /*90490*/  @P2 STG.E [R10.64], R31 ;  /* 0x0000001f0a002986 */ /* 0x0003e2000c101908 */
[----:B------:R-:W-:-:S03]  /*904a0*/  LEA.HI.X.SX32 R3, R0, R222, 0x2, P6 ;  /* 0x000000de00037211 */ /* 0x000fc600030f16ff */
[----:B------:R1:W-:Y:S01]  /*904b0*/  @P1 STG.E [R14.64], R34 ;  /* 0x000000220e001986 */ /* 0x0003e2000c101908 */
[----:B------:R-:W-:Y:S05]  /*904c0*/  @!P0 EXIT ;  /* 0x000000000000894d */ /* 0x000fea0003800000 */
[----:B------:R-:W-:Y:S01]  /*904d0*/  STG.E [R2.64], R35 ;  /* 0x0000002302007986 */ /* 0x000fe2000c101908 */
[----:B------:R-:W-:Y:S05]  /*904e0*/  EXIT ;  /* 0x000000000000794d */ /* 0x000fea0003800000 */
.L_x_2:
[----:B------:R-:W-:-:S00]  /*904f0*/  BRA `(.L_x_2) ;  /* 0xfffffff000007947 */ /* 0x000fc0000383ffff */
[----:B------:R-:W-:-:S00]  /*90500*/  NOP ;  /* 0x0000000000007918 */ /* 0x000fc00000000000 */
[----:B------:R-:W-:-:S00]  /*90510*/  NOP ;  /* 0x0000000000007918 */ /* 0x000fc00000000000 */
[----:B------:R-:W-:-:S00]  /*90520*/  NOP ;  /* 0x0000000000007918 */ /* 0x000fc00000000000 */
[----:B------:R-:W-:-:S00]  /*90530*/  NOP ;  /* 0x0000000000007918 */ /* 0x000fc00000000000 */
[----:B------:R-:W-:-:S00]  /*90540*/  NOP ;  /* 0x0000000000007918 */ /* 0x000fc00000000000 */
[----:B------:R-:W-:-:S00]  /*90550*/  NOP ;  /* 0x0000000000007918 */ /* 0x000fc00000000000 */
[----:B------:R-:W-:-:S00]  /*90560*/  NOP ;  /* 0x0000000000007918 */ /* 0x000fc00000000000 */
[----:B------:R-:W-:-:S00]  /*90570*/  NOP ;  /* 0x0000000000007918 */ /* 0x000fc00000000000 */
.L_x_3:


//--------------------- .nv.shared.matmul_kernel  --------------------------
	.section	.nv.shared.matmul_kernel,"aw",@nobits
	.sectionflags	@""
	.align	16
